def matmul_kernel(
    a_ptr,
    b_ptr,
    c_ptr,
    M,
    N,
    K,
    stride_am,
    stride_ak,
    stride_bk,
    stride_bn,
    stride_cm,
    stride_cn,
    BLOCK_M: tl.constexpr,
    BLOCK_N: tl.constexpr,
    BLOCK_K: tl.constexpr,
    GROUP_M: tl.constexpr,
):
    pid = tl.program_id(axis=0)
    num_pid_m = tl.cdiv(M, BLOCK_M)
    num_pid_n = tl.cdiv(N, BLOCK_N)
    num_pid_in_group = GROUP_M * num_pid_n
    group_id = pid // num_pid_in_group
    first_pid_m = group_id * GROUP_M
    group_size_m = min(num_pid_m - first_pid_m, GROUP_M)
    pid_m = first_pid_m + ((pid % num_pid_in_group) % group_size_m)
    pid_n = (pid % num_pid_in_group) // group_size_m

    offs_am = (pid_m * BLOCK_M + tl.arange(0, BLOCK_M)) % M
    offs_bn = (pid_n * BLOCK_N + tl.arange(0, BLOCK_N)) % N
    offs_k = tl.arange(0, BLOCK_K)
    a_ptrs = a_ptr + offs_am[:, None] * stride_am + offs_k[None, :] * stride_ak
    b_ptrs = b_ptr + offs_k[:, None] * stride_bk + offs_bn[None, :] * stride_bn

    acc = tl.zeros((BLOCK_M, BLOCK_N), dtype=tl.float32)
    for kk in range(0, tl.cdiv(K, BLOCK_K)):
        a = tl.load(a_ptrs, mask=offs_k[None, :] < K - kk * BLOCK_K, other=0.0)
        b = tl.load(b_ptrs, mask=offs_k[:, None] < K - kk * BLOCK_K, other=0.0)
        acc = tl.dot(a, b, acc)
        a_ptrs += BLOCK_K * stride_ak
        b_ptrs += BLOCK_K * stride_bk

    c = acc.to(c_ptr.dtype.element_ty)
    offs_cm = pid_m * BLOCK_M + tl.arange(0, BLOCK_M)
    offs_cn = pid_n * BLOCK_N + tl.arange(0, BLOCK_N)
    c_ptrs = c_ptr + offs_cm[:, None] * stride_cm + offs_cn[None, :] * stride_cn
    mask = (offs_cm[:, None] < M) & (offs_cn[None, :] < N)
    tl.store(c_ptrs, c, mask=mask)

# config = {"BLOCK_K": 32, "BLOCK_M": 256, "BLOCK_N": 512, "GROUP_M": 1, "arch": "sm_90", "dtype": "fp8e4m3", "num_ctas": 1, "num_stages": 3, "num_warps": 4}
# arch = sm_90


// ===== COMPILED SASS (sm_90a) =====

	.target	sm_90a

	.elftype	@"ET_EXEC"


//--------------------- .note.nv.tkinfo           --------------------------
	.section	.note.nv.tkinfo,"",@"SHT_NOTE"
	.sectionflags	@"SHF_NOTE_NV_TKINFO"
	.tkinfo
        /*0018*/ 	.word	0x00000002
        /*0030*/ 	.string	""
        /*0030*/ 	.string	"ptxas"
        /*0030*/ 	.string	"Cuda compilation tools, release 13.0, V13.0.88"
        /*0030*/ 	.string	"Build cuda_13.0.r13.0/compiler.36424714_0"
        /*0030*/ 	.string	"-v  -suppress-debug-info  -lineinfo  -arch sm_90a "



//--------------------- .note.nv.cuinfo           --------------------------
	.section	.note.nv.cuinfo,"",@"SHT_NOTE"
	.sectionflags	@"SHF_NOTE_NV_CUINFO"
        /*0018*/ 	.short	0x0002
        /*001a*/ 	.short	0x005a
        /*001c*/ 	.short	0x0082
	.zero		2


//--------------------- .nv.info                  --------------------------
	.section	.nv.info,"",@"SHT_CUDA_INFO"
	.align	4


	//----- nvinfo : EIATTR_REGCOUNT
	.align		4
        /*0000*/ 	.byte	0x04, 0x2f
        /*0002*/ 	.short	(.L_1 - .L_0)
	.align		4
.L_0:
        /*0004*/ 	.word	index@(matmul_kernel)
        /*0008*/ 	.word	0x000000ff


	//----- nvinfo : EIATTR_FRAME_SIZE
	.align		4
.L_1:
        /*000c*/ 	.byte	0x04, 0x11
        /*000e*/ 	.short	(.L_3 - .L_2)
	.align		4
.L_2:
        /*0010*/ 	.word	index@(matmul_kernel)
        /*0014*/ 	.word	0x000019b0


	//----- nvinfo : EIATTR_MIN_STACK_SIZE
	.align		4
.L_3:
        /*0018*/ 	.byte	0x04, 0x12
        /*001a*/ 	.short	(.L_5 - .L_4)
	.align		4
.L_4:
        /*001c*/ 	.word	index@(matmul_kernel)
        /*0020*/ 	.word	0x000019b0
.L_5:


//--------------------- .nv.compat                --------------------------
	.section	.nv.compat,"",@"SHT_CUDA_COMPAT_INFO"
	.align	4
        /*0000*/ 	.byte	0x02, 0x09, 0x01, 0x00, 0x02, 0x02, 0x04, 0x00, 0x02, 0x05, 0x05, 0x00, 0x03, 0x07, 0x01, 0x01
        /*0010*/ 	.byte	0x02, 0x03, 0x00, 0x00, 0x02, 0x06, 0x01, 0x00, 0x04, 0x0b, 0x08, 0x00, 0x00, 0x00, 0x00, 0x00
        /*0020*/ 	.byte	0x00, 0x00, 0x00, 0x00


//--------------------- .nv.info.matmul_kernel    --------------------------
	.section	.nv.info.matmul_kernel,"",@"SHT_CUDA_INFO"
	.sectionflags	@""
	.align	4


	//----- nvinfo : EIATTR_CUDA_API_VERSION
	.align		4
        /*0000*/ 	.byte	0x04, 0x37
        /*0002*/ 	.short	(.L_7 - .L_6)
.L_6:
        /*0004*/ 	.word	0x00000082


	//----- nvinfo : EIATTR_KPARAM_INFO
	.align		4
.L_7:
        /*0008*/ 	.byte	0x04, 0x17
        /*000a*/ 	.short	(.L_9 - .L_8)
.L_8:
        /*000c*/ 	.word	0x00000000
        /*0010*/ 	.short	0x000d
        /*0012*/ 	.short	0x0048
        /*0014*/ 	.byte	0x00, 0xf4, 0x21, 0x00


	//----- nvinfo : EIATTR_KPARAM_INFO
	.align		4
.L_9:
        /*0018*/ 	.byte	0x04, 0x17
        /*001a*/ 	.short	(.L_11 - .L_10)
.L_10:
        /*001c*/ 	.word	0x00000000
        /*0020*/ 	.short	0x000c
        /*0022*/ 	.short	0x0040
        /*0024*/ 	.byte	0x00, 0xf4, 0x21, 0x00


	//----- nvinfo : EIATTR_KPARAM_INFO
	.align		4
.L_11:
        /*0028*/ 	.byte	0x04, 0x17
        /*002a*/ 	.short	(.L_13 - .L_12)
.L_12:
        /*002c*/ 	.word	0x00000000
        /*0030*/ 	.short	0x000b
        /*0032*/ 	.short	0x0038
        /*0034*/ 	.byte	0x00, 0xf0, 0x11, 0x00


	//----- nvinfo : EIATTR_KPARAM_INFO
	.align		4
.L_13:
        /*0038*/ 	.byte	0x04, 0x17
        /*003a*/ 	.short	(.L_15 - .L_14)
.L_14:
        /*003c*/ 	.word	0x00000000
        /*0040*/ 	.short	0x000a
        /*0042*/ 	.short	0x0034
        /*0044*/ 	.byte	0x00, 0xf0, 0x11, 0x00


	//----- nvinfo : EIATTR_KPARAM_INFO
	.align		4
.L_15:
        /*0048*/ 	.byte	0x04, 0x17
        /*004a*/ 	.short	(.L_17 - .L_16)
.L_16:
        /*004c*/ 	.word	0x00000000
        /*0050*/ 	.short	0x0009
        /*0052*/ 	.short	0x0030
        /*0054*/ 	.byte	0x00, 0xf0, 0x11, 0x00


	//----- nvinfo : EIATTR_KPARAM_INFO
	.align		4
.L_17:
        /*0058*/ 	.byte	0x04, 0x17
        /*005a*/ 	.short	(.L_19 - .L_18)
.L_18:
        /*005c*/ 	.word	0x00000000
        /*0060*/ 	.short	0x0008
        /*0062*/ 	.short	0x002c
        /*0064*/ 	.byte	0x00, 0xf0, 0x11, 0x00


	//----- nvinfo : EIATTR_KPARAM_INFO
	.align		4
.L_19:
        /*0068*/ 	.byte	0x04, 0x17
        /*006a*/ 	.short	(.L_21 - .L_20)
.L_20:
        /*006c*/ 	.word	0x00000000
        /*0070*/ 	.short	0x0007
        /*0072*/ 	.short	0x0028
        /*0074*/ 	.byte	0x00, 0xf0, 0x11, 0x00


	//----- nvinfo : EIATTR_KPARAM_INFO
	.align		4
.L_21:
        /*0078*/ 	.byte	0x04, 0x17
        /*007a*/ 	.short	(.L_23 - .L_22)
.L_22:
        /*007c*/ 	.word	0x00000000
        /*0080*/ 	.short	0x0006
        /*0082*/ 	.short	0x0024
        /*0084*/ 	.byte	0x00, 0xf0, 0x11, 0x00


	//----- nvinfo : EIATTR_KPARAM_INFO
	.align		4
.L_23:
        /*0088*/ 	.byte	0x04, 0x17
        /*008a*/ 	.short	(.L_25 - .L_24)
.L_24:
        /*008c*/ 	.word	0x00000000
        /*0090*/ 	.short	0x0005
        /*0092*/ 	.short	0x0020
        /*0094*/ 	.byte	0x00, 0xf0, 0x11, 0x00


	//----- nvinfo : EIATTR_KPARAM_INFO
	.align		4
.L_25:
        /*0098*/ 	.byte	0x04, 0x17
        /*009a*/ 	.short	(.L_27 - .L_26)
.L_26:
        /*009c*/ 	.word	0x00000000
        /*00a0*/ 	.short	0x0004
        /*00a2*/ 	.short	0x001c
        /*00a4*/ 	.byte	0x00, 0xf0, 0x11, 0x00


	//----- nvinfo : EIATTR_KPARAM_INFO
	.align		4
.L_27:
        /*00a8*/ 	.byte	0x04, 0x17
        /*00aa*/ 	.short	(.L_29 - .L_28)
.L_28:
        /*00ac*/ 	.word	0x00000000
        /*00b0*/ 	.short	0x0003
        /*00b2*/ 	.short	0x0018
        /*00b4*/ 	.byte	0x00, 0xf0, 0x11, 0x00


	//----- nvinfo : EIATTR_KPARAM_INFO
	.align		4
.L_29:
        /*00b8*/ 	.byte	0x04, 0x17
        /*00ba*/ 	.short	(.L_31 - .L_30)
.L_30:
        /*00bc*/ 	.word	0x00000000
        /*00c0*/ 	.short	0x0002
        /*00c2*/ 	.short	0x0010
        /*00c4*/ 	.byte	0x00, 0xf4, 0x21, 0x00


	//----- nvinfo : EIATTR_KPARAM_INFO
	.align		4
.L_31:
        /*00c8*/ 	.byte	0x04, 0x17
        /*00ca*/ 	.short	(.L_33 - .L_32)
.L_32:
        /*00cc*/ 	.word	0x00000000
        /*00d0*/ 	.short	0x0001
        /*00d2*/ 	.short	0x0008
        /*00d4*/ 	.byte	0x00, 0xf4, 0x21, 0x00


	//----- nvinfo : EIATTR_KPARAM_INFO
	.align		4
.L_33:
        /*00d8*/ 	.byte	0x04, 0x17
        /*00da*/ 	.short	(.L_35 - .L_34)
.L_34:
        /*00dc*/ 	.word	0x00000000
        /*00e0*/ 	.short	0x0000
        /*00e2*/ 	.short	0x0000
        /*00e4*/ 	.byte	0x00, 0xf4, 0x21, 0x00


	//----- nvinfo : EIATTR_SPARSE_MMA_MASK
	.align		4
.L_35:
        /*00e8*/ 	.byte	0x03, 0x50
        /*00ea*/ 	.short	0x0000


	//----- nvinfo : EIATTR_MAXREG_COUNT
	.align		4
        /*00ec*/ 	.byte	0x03, 0x1b
        /*00ee*/ 	.short	0x00ff


	//----- nvinfo : EIATTR_NUM_BARRIERS
	.align		4
        /*00f0*/ 	.byte	0x02, 0x4c
        /*00f2*/ 	.byte	0x01
	.zero		1


	//----- nvinfo : EIATTR_ANNOTATIONS
	.align		4
        /*00f4*/ 	.byte	0x04, 0x55
        /*00f6*/ 	.short	(.L_37 - .L_36)


	//   ....[0]....
.L_36:
        /*00f8*/ 	.word	0x00000001
        /*00fc*/ 	.byte	0x70, 0x00, 0x00, 0x00, 0x01, 0x00, 0x00, 0x00, 0xb0, 0x00, 0x00, 0x00, 0x01, 0x00, 0x00, 0x00
        /* <DEDUP_REMOVED lines=286> */
        /*12ec*/ 	.byte	0xd0, 0x2c, 0x00, 0x00, 0x01, 0x00, 0x00, 0x00, 0xe0, 0x2c, 0x00, 0x00


	//----- nvinfo : EIATTR_MERCURY_ISA_VERSION
	.align		4
.L_37:
        /*12f8*/ 	.byte	0x03, 0x5f
        /*12fa*/ 	.short	0x0101


	//----- nvinfo : EIATTR_EXIT_INSTR_OFFSETS
	.align		4
        /*12fc*/ 	.byte	0x04, 0x1c
        /*12fe*/ 	.short	(.L_39 - .L_38)


	//   ....[0]....
.L_38:
        /*1300*/ 	.word	0x0006a010


	//   ....[1]....
        /*1304*/ 	.word	0x0006a030


	//----- nvinfo : EIATTR_REQNTID
	.align		4
.L_39:
        /*1308*/ 	.byte	0x04, 0x10
        /*130a*/ 	.short	(.L_41 - .L_40)
.L_40:
        /*130c*/ 	.word	0x00000080
        /*1310*/ 	.word	0x00000001
        /*1314*/ 	.word	0x00000001


	//----- nvinfo : EIATTR_CBANK_PARAM_SIZE
	.align		4
.L_41:
        /*1318*/ 	.byte	0x03, 0x19
        /*131a*/ 	.short	0x0050


	//----- nvinfo : EIATTR_PARAM_CBANK
	.align		4
        /*131c*/ 	.byte	0x04, 0x0a
        /*131e*/ 	.short	(.L_43 - .L_42)
	.align		4
.L_42:
        /*1320*/ 	.word	index@(.nv.constant0.matmul_kernel)
        /*1324*/ 	.short	0x0210
        /*1326*/ 	.short	0x0050


	//----- nvinfo : EIATTR_SW_WAR
	.align		4
.L_43:
        /*1328*/ 	.byte	0x04, 0x36
        /*132a*/ 	.short	(.L_45 - .L_44)
.L_44:
        /*132c*/ 	.word	0x00000008
.L_45:


//--------------------- .nv.callgraph             --------------------------
	.section	.nv.callgraph,"",@"SHT_CUDA_CALLGRAPH"
	.align	4
	.sectionentsize	8
	.align		4
        /*0000*/ 	.word	0x00000000
	.align		4
        /*0004*/ 	.word	0xffffffff
	.align		4
        /*0008*/ 	.word	0x00000000
	.align		4
        /*000c*/ 	.word	0xfffffffe
	.align		4
        /*0010*/ 	.word	0x00000000
	.align		4
        /*0014*/ 	.word	0xfffffffd
	.align		4
        /*0018*/ 	.word	0x00000000
	.align		4
        /*001c*/ 	.word	0xfffffffc


//--------------------- .text.matmul_kernel       --------------------------
	.section	.text.matmul_kernel,"ax",@progbits
	.align	128
        .global         matmul_kernel
        .type           matmul_kernel,@function
        .size           matmul_kernel,(.L_x_3 - matmul_kernel)
        .other          matmul_kernel,@"STO_CUDA_ENTRY STV_DEFAULT"
matmul_kernel:
.text.matmul_kernel:
[----:B------:R-:W0:Y:S02]  /*0000*/  LDC R1, c[0x0][0x28] ;  /* 0x00000a00ff017b82 */ /* 0x000e240000000800 */
[----:B0-----:R-:W-:-:S06]  /*0010*/  VIADD R1, R1, 0xffffe650 ;  /* 0xffffe65001017836 */ /* 0x001fcc0000000000 */
[----:B------:R-:W0:Y:S01]  /*0020*/  LDC.64 R4, c[0x0][0x228] ;  /* 0x00008a00ff047b82 */ /* 0x000e220000000a00 */
[----:B------:R-:W1:Y:S01]  /*0030*/  S2R R7, SR_CTAID.X ;  /* 0x0000000000077919 */ /* 0x000e620000002500 */
[----:B------:R-:W-:Y:S01]  /*0040*/  UMOV UR4, 0x400 ;  /* 0x0000040000047882 */ /* 0x000fe20000000000 */
[----:B------:R-:W-:Y:S01]  /*0050*/  ULDC.64 UR58, c[0x0][0x208] ;  /* 0x00008200003a7ab9 */ /* 0x000fe20000000a00 */
[----:B------:R-:W-:Y:S01]  /*0060*/  CS2R R24, SRZ ;  /* 0x0000000000187805 */ /* 0x000fe2000001ff00 */
[----:B------:R2:W-:Y:S01]  /*0070*/  STL [R1+0xc00], RZ ;  /* 0x000c00ff01007387 */ /* 0x0005e20000100800 */
[----:B------:R-:W-:Y:S02]  /*0080*/  CS2R R26, SRZ ;  /* 0x00000000001a7805 */ /* 0x000fe4000001ff00 */
[----:B------:R-:W-:Y:S01]  /*0090*/  CS2R R28, SRZ ;  /* 0x00000000001c7805 */ /* 0x000fe2000001ff00 */
[----:B------:R-:W3:Y:S01]  /*00a0*/  LDC R152, c[0x0][0x230] ;  /* 0x00008c00ff987b82 */ /* 0x000ee20000000800 */
[----:B------:R2:W-:Y:S01]  /*00b0*/  STL [R1+0xc04], RZ ;  /* 0x000c04ff01007387 */ /* 0x0005e20000100800 */
[----:B------:R-:W-:-:S02]  /*00c0*/  CS2R R30, SRZ ;  /* 0x00000000001e7805 */ /* 0x000fc4000001ff00 */
[----:B------:R-:W-:Y:S02]  /*00d0*/  CS2R R32, SRZ ;  /* 0x0000000000207805 */ /* 0x000fe4000001ff00 */
[----:B------:R-:W-:Y:S01]  /*00e0*/  CS2R R34, SRZ ;  /* 0x0000000000227805 */ /* 0x000fe2000001ff00 */
[----:B------:R2:W-:Y:S01]  /*00f0*/  STL [R1+0xc08], RZ ;  /* 0x000c08ff01007387 */ /* 0x0005e20000100800 */
[----:B------:R-:W-:Y:S02]  /*0100*/  CS2R R36, SRZ ;  /* 0x0000000000247805 */ /* 0x000fe4000001ff00 */
[----:B------:R-:W-:Y:S01]  /*0110*/  CS2R R38, SRZ ;  /* 0x0000000000267805 */ /* 0x000fe2000001ff00 */
[----:B------:R-:W4:Y:S01]  /*0120*/  S2UR UR5, SR_CgaCtaId ;  /* 0x00000000000579c3 */ /* 0x000f220000008800 */
[----:B------:R2:W-:Y:S01]  /*0130*/  STL [R1+0xc0c], RZ ;  /* 0x000c0cff01007387 */ /* 0x0005e20000100800 */
[----:B------:R-:W-:Y:S02]  /*0140*/  CS2R R40, SRZ ;  /* 0x0000000000287805 */ /* 0x000fe4000001ff00 */
[----:B------:R-:W-:-:S02]  /*0150*/  CS2R R42, SRZ ;  /* 0x00000000002a7805 */ /* 0x000fc4000001ff00 */
[----:B------:R-:W-:Y:S01]  /*0160*/  CS2R R44, SRZ ;  /* 0x00000000002c7805 */ /* 0x000fe2000001ff00 */
[----:B------:R2:W-:Y:S01]  /*0170*/  STL [R1+0xc10], RZ ;  /* 0x000c10ff01007387 */ /* 0x0005e20000100800 */
[----:B------:R-:W-:Y:S02]  /*0180*/  CS2R R46, SRZ ;  /* 0x00000000002e7805 */ /* 0x000fe4000001ff00 */
[----:B------:R-:W-:Y:S01]  /*0190*/  CS2R R48, SRZ ;  /* 0x0000000000307805 */ /* 0x000fe2000001ff00 */
[----:B0-----:R-:W-:Y:S01]  /*01a0*/  VIADD R0, R5, 0x1ff ;  /* 0x000001ff05007836 */ /* 0x001fe20000000000 */
[----:B------:R2:W-:Y:S01]  /*01b0*/  STL [R1+0xc14], RZ ;  /* 0x000c14ff01007387 */ /* 0x0005e20000100800 */
[----:B------:R-:W-:Y:S02]  /*01c0*/  CS2R R50, SRZ ;  /* 0x0000000000327805 */ /* 0x000fe4000001ff00 */
[----:B------:R-:W-:Y:S02]  /*01d0*/  CS2R R52, SRZ ;  /* 0x0000000000347805 */ /* 0x000fe4000001ff00 */
[----:B------:R-:W-:Y:S01]  /*01e0*/  CS2R R54, SRZ ;  /* 0x0000000000367805 */ /* 0x000fe2000001ff00 */
[----:B------:R2:W-:Y:S01]  /*01f0*/  STL [R1+0xc18], RZ ;  /* 0x000c18ff01007387 */ /* 0x0005e20000100800 */
[----:B------:R-:W-:-:S02]  /*0200*/  SHF.R.S32.HI R3, RZ, 0x1f, R0 ;  /* 0x0000001fff037819 */ /* 0x000fc40000011400 */
[----:B------:R-:W-:Y:S01]  /*0210*/  CS2R R56, SRZ ;  /* 0x0000000000387805 */ /* 0x000fe2000001ff00 */
[----:B---3--:R-:W-:Y:S01]  /*0220*/  VIADD R152, R152, 0x1f ;  /* 0x0000001f98987836 */ /* 0x008fe20000000000 */
[----:B------:R2:W-:Y:S01]  /*0230*/  STL [R1+0xc1c], RZ ;  /* 0x000c1cff01007387 */ /* 0x0005e20000100800 */
[----:B------:R-:W-:Y:S02]  /*0240*/  LEA.HI R3, R3, R0, RZ, 0x9 ;  /* 0x0000000003037211 */ /* 0x000fe400078f48ff */
[----:B------:R-:W-:Y:S02]  /*0250*/  CS2R R58, SRZ ;  /* 0x00000000003a7805 */ /* 0x000fe4000001ff00 */
[----:B-1----:R-:W-:Y:S01]  /*0260*/  IABS R10, R7 ;  /* 0x00000007000a7213 */ /* 0x002fe20000000000 */
[----:B------:R2:W-:Y:S01]  /*0270*/  STL [R1+0xc20], RZ ;  /* 0x000c20ff01007387 */ /* 0x0005e20000100800 */
[----:B------:R-:W-:Y:S02]  /*0280*/  SHF.R.S32.HI R6, RZ, 0x9, R3 ;  /* 0x00000009ff067819 */ /* 0x000fe40000011403 */
[----:B------:R-:W-:Y:S01]  /*0290*/  CS2R R60, SRZ ;  /* 0x00000000003c7805 */ /* 0x000fe2000001ff00 */
[----:B----4-:R-:W-:Y:S01]  /*02a0*/  ULEA UR4, UR5, UR4, 0x18 ;  /* 0x0000000405047291 */ /* 0x010fe2000f8ec03f */
[----:B------:R2:W-:Y:S01]  /*02b0*/  STL [R1+0xc24], RZ ;  /* 0x000c24ff01007387 */ /* 0x0005e20000100800 */
[----:B------:R-:W-:-:S02]  /*02c0*/  IABS R9, R6 ;  /* 0x0000000600097213 */ /* 0x000fc40000000000 */
[----:B------:R-:W-:Y:S02]  /*02d0*/  CS2R R62, SRZ ;  /* 0x00000000003e7805 */ /* 0x000fe4000001ff00 */
[----:B------:R-:W-:Y:S01]  /*02e0*/  IABS R12, R6 ;  /* 0x00000006000c7213 */ /* 0x000fe20000000000 */
[----:B------:R2:W-:Y:S01]  /*02f0*/  STL [R1+0xc28], RZ ;  /* 0x000c28ff01007387 */ /* 0x0005e20000100800 */
[----:B------:R-:W0:Y:S01]  /*0300*/  I2F.RP R0, R9 ;  /* 0x0000000900007306 */ /* 0x000e220000209400 */
[----:B------:R-:W-:Y:S02]  /*0310*/  CS2R R64, SRZ ;  /* 0x0000000000407805 */ /* 0x000fe4000001ff00 */
[----:B------:R-:W-:Y:S01]  /*0320*/  CS2R R66, SRZ ;  /* 0x0000000000427805 */ /* 0x000fe2000001ff00 */
[----:B------:R2:W-:Y:S01]  /*0330*/  STL [R1+0xc2c], RZ ;  /* 0x000c2cff01007387 */ /* 0x0005e20000100800 */
[----:B------:R-:W-:Y:S02]  /*0340*/  CS2R R68, SRZ ;  /* 0x0000000000447805 */ /* 0x000fe4000001ff00 */
[----:B------:R-:W-:-:S02]  /*0350*/  CS2R R70, SRZ ;  /* 0x0000000000467805 */ /* 0x000fc4000001ff00 */
[----:B------:R-:W-:Y:S01]  /*0360*/  CS2R R72, SRZ ;  /* 0x0000000000487805 */ /* 0x000fe2000001ff00 */
[----:B------:R2:W-:Y:S01]  /*0370*/  STL [R1+0xc30], RZ ;  /* 0x000c30ff01007387 */ /* 0x0005e20000100800 */
[----:B------:R-:W-:Y:S02]  /*0380*/  CS2R R74, SRZ ;  /* 0x00000000004a7805 */ /* 0x000fe4000001ff00 */
[----:B------:R-:W-:Y:S02]  /*0390*/  CS2R R76, SRZ ;  /* 0x00000000004c7805 */ /* 0x000fe4000001ff00 */
[----:B------:R-:W-:Y:S01]  /*03a0*/  CS2R R78, SRZ ;  /* 0x00000000004e7805 */ /* 0x000fe2000001ff00 */
[----:B------:R2:W-:Y:S01]  /*03b0*/  STL [R1+0xc34], RZ ;  /* 0x000c34ff01007387 */ /* 0x0005e20000100800 */
[----:B------:R-:W-:Y:S02]  /*03c0*/  CS2R R80, SRZ ;  /* 0x0000000000507805 */ /* 0x000fe4000001ff00 */
[----:B------:R-:W-:-:S02]  /*03d0*/  CS2R R82, SRZ ;  /* 0x0000000000527805 */ /* 0x000fc4000001ff00 */
[----:B------:R-:W-:Y:S01]  /*03e0*/  CS2R R84, SRZ ;  /* 0x0000000000547805 */ /* 0x000fe2000001ff00 */
[----:B------:R2:W-:Y:S01]  /*03f0*/  STL [R1+0xc38], RZ ;  /* 0x000c38ff01007387 */ /* 0x0005e20000100800 */
[----:B0-----:R-:W0:Y:S01]  /*0400*/  MUFU.RCP R0, R0 ;  /* 0x0000000000007308 */ /* 0x001e220000001000 */
[----:B------:R-:W-:Y:S02]  /*0410*/  CS2R R86, SRZ ;  /* 0x0000000000567805 */ /* 0x000fe4000001ff00 */
[----:B------:R-:W-:Y:S01]  /*0420*/  CS2R R88, SRZ ;  /* 0x0000000000587805 */ /* 0x000fe2000001ff00 */
[----:B------:R2:W-:Y:S01]  /*0430*/  STL [R1+0xc3c], RZ ;  /* 0x000c3cff01007387 */ /* 0x0005e20000100800 */
[----:B------:R-:W-:Y:S02]  /*0440*/  CS2R R90, SRZ ;  /* 0x00000000005a7805 */ /* 0x000fe4000001ff00 */
[----:B------:R-:W-:Y:S02]  /*0450*/  CS2R R92, SRZ ;  /* 0x00000000005c7805 */ /* 0x000fe4000001ff00 */
[----:B------:R-:W-:Y:S01]  /*0460*/  CS2R R94, SRZ ;  /* 0x00000000005e7805 */ /* 0x000fe2000001ff00 */
[----:B------:R2:W-:Y:S01]  /*0470*/  STL [R1+0xc40], RZ ;  /* 0x000c40ff01007387 */ /* 0x0005e20000100800 */
[----:B------:R-:W-:-:S02]  /*0480*/  CS2R R96, SRZ ;  /* 0x0000000000607805 */ /* 0x000fc4000001ff00 */
[----:B------:R-:W-:Y:S02]  /*0490*/  CS2R R98, SRZ ;  /* 0x0000000000627805 */ /* 0x000fe4000001ff00 */
[----:B------:R-:W-:Y:S01]  /*04a0*/  CS2R R100, SRZ ;  /* 0x0000000000647805 */ /* 0x000fe2000001ff00 */
[----:B------:R2:W-:Y:S01]  /*04b0*/  STL [R1+0xc44], RZ ;  /* 0x000c44ff01007387 */ /* 0x0005e20000100800 */
[----:B------:R-:W-:Y:S02]  /*04c0*/  CS2R R102, SRZ ;  /* 0x0000000000667805 */ /* 0x000fe4000001ff00 */
[----:B------:R-:W-:Y:S02]  /*04d0*/  CS2R R104, SRZ ;  /* 0x0000000000687805 */ /* 0x000fe4000001ff00 */
[----:B------:R-:W-:Y:S01]  /*04e0*/  CS2R R106, SRZ ;  /* 0x00000000006a7805 */ /* 0x000fe2000001ff00 */
[----:B------:R2:W-:Y:S01]  /*04f0*/  STL [R1+0xc48], RZ ;  /* 0x000c48ff01007387 */ /* 0x0005e20000100800 */
[----:B------:R-:W-:Y:S01]  /*0500*/  CS2R R108, SRZ ;  /* 0x00000000006c7805 */ /* 0x000fe2000001ff00 */
[----:B0-----:R-:W-:Y:S01]  /*0510*/  VIADD R2, R0, 0xffffffe ;  /* 0x0ffffffe00027836 */ /* 0x001fe20000000000 */
[----:B------:R-:W-:Y:S01]  /*0520*/  CS2R R110, SRZ ;  /* 0x00000000006e7805 */ /* 0x000fe2000001ff00 */
[----:B------:R2:W-:Y:S01]  /*0530*/  STL [R1+0xc4c], RZ ;  /* 0x000c4cff01007387 */ /* 0x0005e20000100800 */
[----:B------:R-:W-:Y:S01]  /*0540*/  IMAD.MOV R0, RZ, RZ, -R12 ;  /* 0x000000ffff007224 */ /* 0x000fe200078e0a0c */
[----:B------:R0:W1:Y:S01]  /*0550*/  F2I.FTZ.U32.TRUNC.NTZ R3, R2 ;  /* 0x0000000200037305 */ /* 0x000062000021f000 */
[----:B------:R-:W-:Y:S01]  /*0560*/  CS2R R112, SRZ ;  /* 0x0000000000707805 */ /* 0x000fe2000001ff00 */
[----:B------:R2:W-:Y:S01]  /*0570*/  STL [R1+0xc50], RZ ;  /* 0x000c50ff01007387 */ /* 0x0005e20000100800 */
[----:B------:R-:W-:-:S02]  /*0580*/  CS2R R114, SRZ ;  /* 0x0000000000727805 */ /* 0x000fc4000001ff00 */
[----:B------:R-:W-:Y:S02]  /*0590*/  CS2R R116, SRZ ;  /* 0x0000000000747805 */ /* 0x000fe4000001ff00 */
[----:B------:R-:W-:Y:S01]  /*05a0*/  CS2R R118, SRZ ;  /* 0x0000000000767805 */ /* 0x000fe2000001ff00 */
[----:B------:R2:W-:Y:S01]  /*05b0*/  STL [R1+0xc54], RZ ;  /* 0x000c54ff01007387 */ /* 0x0005e20000100800 */
[----:B------:R-:W-:Y:S02]  /*05c0*/  CS2R R120, SRZ ;  /* 0x0000000000787805 */ /* 0x000fe4000001ff00 */
[----:B------:R-:W-:Y:S01]  /*05d0*/  CS2R R122, SRZ ;  /* 0x00000000007a7805 */ /* 0x000fe2000001ff00 */
[----:B0-----:R-:W-:Y:S01]  /*05e0*/  IMAD.MOV.U32 R2, RZ, RZ, RZ ;  /* 0x000000ffff027224 */ /* 0x001fe200078e00ff */
[----:B------:R2:W-:Y:S01]  /*05f0*/  STL [R1+0xc58], RZ ;  /* 0x000c58ff01007387 */ /* 0x0005e20000100800 */
[----:B------:R-:W-:Y:S02]  /*0600*/  CS2R R124, SRZ ;  /* 0x00000000007c7805 */ /* 0x000fe4000001ff00 */
[----:B------:R-:W-:-:S02]  /*0610*/  CS2R R126, SRZ ;  /* 0x00000000007e7805 */ /* 0x000fc4000001ff00 */
[----:B------:R-:W-:Y:S01]  /*0620*/  CS2R R128, SRZ ;  /* 0x0000000000807805 */ /* 0x000fe2000001ff00 */
[----:B------:R2:W-:Y:S01]  /*0630*/  STL [R1+0xc5c], RZ ;  /* 0x000c5cff01007387 */ /* 0x0005e20000100800 */
[--C-:B-1----:R-:W-:Y:S01]  /*0640*/  IMAD.MOV R8, RZ, RZ, -R3.reuse ;  /* 0x000000ffff087224 */ /* 0x102fe200078e0a03 */
[----:B------:R-:W-:Y:S02]  /*0650*/  CS2R R130, SRZ ;  /* 0x0000000000827805 */ /* 0x000fe4000001ff00 */
[----:B------:R-:W-:Y:S01]  /*0660*/  CS2R R132, SRZ ;  /* 0x0000000000847805 */ /* 0x000fe2000001ff00 */
[----:B------:R2:W-:Y:S01]  /*0670*/  STL [R1+0xc60], RZ ;  /* 0x000c60ff01007387 */ /* 0x0005e20000100800 */
[----:B------:R-:W-:Y:S01]  /*0680*/  IMAD R11, R8, R9, RZ ;  /* 0x00000009080b7224 */ /* 0x000fe200078e02ff */
[----:B------:R-:W-:Y:S01]  /*0690*/  CS2R R134, SRZ ;  /* 0x0000000000867805 */ /* 0x000fe2000001ff00 */
[----:B------:R-:W-:Y:S01]  /*06a0*/  IMAD.MOV.U32 R8, RZ, RZ, R10 ;  /* 0x000000ffff087224 */ /* 0x000fe200078e000a */
[----:B------:R2:W-:Y:S01]  /*06b0*/  STL [R1+0xc64], RZ ;  /* 0x000c64ff01007387 */ /* 0x0005e20000100800 */
[----:B------:R-:W-:Y:S01]  /*06c0*/  IMAD.HI.U32 R3, R3, R11, R2 ;  /* 0x0000000b03037227 */ /* 0x000fe200078e0002 */
[----:B------:R-:W-:-:S02]  /*06d0*/  CS2R R136, SRZ ;  /* 0x0000000000887805 */ /* 0x000fc4000001ff00 */
[----:B------:R-:W-:Y:S01]  /*06e0*/  CS2R R138, SRZ ;  /* 0x00000000008a7805 */ /* 0x000fe2000001ff00 */
[----:B------:R2:W-:Y:S01]  /*06f0*/  STL [R1+0xc68], RZ ;  /* 0x000c68ff01007387 */ /* 0x0005e20000100800 */
[----:B------:R-:W-:Y:S02]  /*0700*/  CS2R R140, SRZ ;  /* 0x00000000008c7805 */ /* 0x000fe4000001ff00 */
[----:B------:R-:W-:Y:S01]  /*0710*/  CS2R R142, SRZ ;  /* 0x00000000008e7805 */ /* 0x000fe2000001ff00 */
[----:B------:R-:W-:Y:S01]  /*0720*/  IMAD.HI.U32 R3, R3, R8, RZ ;  /* 0x0000000803037227 */ /* 0x000fe200078e00ff */
[----:B------:R2:W-:Y:S01]  /*0730*/  STL [R1+0xc6c], RZ ;  /* 0x000c6cff01007387 */ /* 0x0005e20000100800 */
[----:B------:R-:W-:Y:S02]  /*0740*/  CS2R R144, SRZ ;  /* 0x0000000000907805 */ /* 0x000fe4000001ff00 */
[----:B------:R-:W-:Y:S01]  /*0750*/  CS2R R146, SRZ ;  /* 0x0000000000927805 */ /* 0x000fe2000001ff00 */
[----:B------:R-:W-:Y:S01]  /*0760*/  IMAD R0, R3, R0, R8 ;  /* 0x0000000003007224 */ /* 0x000fe200078e0208 */
[----:B------:R2:W-:Y:S01]  /*0770*/  STL [R1+0xc70], RZ ;  /* 0x000c70ff01007387 */ /* 0x0005e20000100800 */
[----:B------:R-:W-:-:S02]  /*0780*/  CS2R R148, SRZ ;  /* 0x0000000000947805 */ /* 0x000fc4000001ff00 */
[----:B------:R-:W-:Y:S01]  /*0790*/  CS2R R150, SRZ ;  /* 0x0000000000967805 */ /* 0x000fe2000001ff00 */
[----:B------:R2:W-:Y:S01]  /*07a0*/  STL [R1+0xc74], RZ ;  /* 0x000c74ff01007387 */ /* 0x0005e20000100800 */
[----:B------:R-:W-:-:S03]  /*07b0*/  ISETP.GT.U32.AND P1, PT, R9, R0, PT ;  /* 0x000000000900720c */ /* 0x000fc60003f24070 */
[----:B------:R2:W-:Y:S04]  /*07c0*/  STL [R1+0xc78], RZ ;  /* 0x000c78ff01007387 */ /* 0x0005e80000100800 */
[----:B------:R2:W-:Y:S04]  /*07d0*/  STL [R1+0xc7c], RZ ;  /* 0x000c7cff01007387 */ /* 0x0005e80000100800 */
[----:B------:R2:W-:Y:S02]  /*07e0*/  STL [R1+0xc80], RZ ;  /* 0x000c80ff01007387 */ /* 0x0005e40000100800 */
[----:B------:R-:W-:-:S02]  /*07f0*/  @!P1 IMAD.IADD R0, R0, 0x1, -R9 ;  /* 0x0000000100009824 */ /* 0x000fc400078e0a09 */
[----:B------:R2:W-:Y:S01]  /*0800*/  STL [R1+0xc84], RZ ;  /* 0x000c84ff01007387 */ /* 0x0005e20000100800 */
[----:B------:R-:W-:Y:S01]  /*0810*/  @!P1 VIADD R3, R3, 0x1 ;  /* 0x0000000103039836 */ /* 0x000fe20000000000 */
[----:B------:R-:W-:Y:S02]  /*0820*/  ISETP.NE.AND P1, PT, R6, RZ, PT ;  /* 0x000000ff0600720c */ /* 0x000fe40003f25270 */
[----:B------:R2:W-:Y:S01]  /*0830*/  STL [R1+0xc88], RZ ;  /* 0x000c88ff01007387 */ /* 0x0005e20000100800 */
[----:B------:R-:W-:Y:S02]  /*0840*/  ISETP.GE.U32.AND P0, PT, R0, R9, PT ;  /* 0x000000090000720c */ /* 0x000fe40003f06070 */
[----:B------:R-:W-:Y:S01]  /*0850*/  LOP3.LUT R0, R7, R6, RZ, 0x3c, !PT ;  /* 0x0000000607007212 */ /* 0x000fe200078e3cff */
[----:B------:R2:W-:Y:S03]  /*0860*/  STL [R1+0xc8c], RZ ;  /* 0x000c8cff01007387 */ /* 0x0005e60000100800 */
[----:B------:R-:W-:Y:S01]  /*0870*/  ISETP.GE.AND P2, PT, R0, RZ, PT ;  /* 0x000000ff0000720c */ /* 0x000fe20003f46270 */
[----:B------:R2:W-:Y:S01]  /*0880*/  STL [R1+0xc90], RZ ;  /* 0x000c90ff01007387 */ /* 0x0005e20000100800 */
[----:B------:R-:W-:-:S03]  /*0890*/  VIADD R0, R4, 0xff ;  /* 0x000000ff04007836 */ /* 0x000fc60000000000 */
[----:B------:R2:W-:Y:S02]  /*08a0*/  STL [R1+0xc94], RZ ;  /* 0x000c94ff01007387 */ /* 0x0005e40000100800 */
[----:B------:R-:W-:Y:S02]  /*08b0*/  @P0 VIADD R3, R3, 0x1 ;  /* 0x0000000103030836 */ /* 0x000fe40000000000 */
[----:B------:R2:W-:Y:S02]  /*08c0*/  STL [R1+0xc98], RZ ;  /* 0x000c98ff01007387 */ /* 0x0005e40000100800 */
[----:B------:R-:W-:Y:S01]  /*08d0*/  IMAD.MOV.U32 R10, RZ, RZ, R3 ;  /* 0x000000ffff0a7224 */ /* 0x000fe200078e0003 */
[----:B------:R-:W-:Y:S01]  /*08e0*/  SHF.R.S32.HI R3, RZ, 0x1f, R0 ;  /* 0x0000001fff037819 */ /* 0x000fe20000011400 */
[----:B------:R2:W-:Y:S02]  /*08f0*/  STL [R1+0xc9c], RZ ;  /* 0x000c9cff01007387 */ /* 0x0005e40000100800 */
[----:B------:R-:W-:Y:S01]  /*0900*/  @!P2 IMAD.MOV R10, RZ, RZ, -R10 ;  /* 0x000000ffff0aa224 */ /* 0x000fe200078e0a0a */
[----:B------:R-:W-:Y:S01]  /*0910*/  LEA.HI R3, R3, R0, RZ, 0x8 ;  /* 0x0000000003037211 */ /* 0x000fe200078f40ff */
[----:B------:R2:W-:Y:S01]  /*0920*/  STL [R1+0xca0], RZ ;  /* 0x000ca0ff01007387 */ /* 0x0005e20000100800 */
[----:B------:R-:W-:-:S03]  /*0930*/  @!P1 LOP3.LUT R10, RZ, R6, RZ, 0x33, !PT ;  /* 0x00000006ff0a9212 */ /* 0x000fc600078e33ff */
[----:B------:R2:W-:Y:S01]  /*0940*/  STL [R1+0xca4], RZ ;  /* 0x000ca4ff01007387 */ /* 0x0005e20000100800 */
[----:B------:R-:W-:Y:S01]  /*0950*/  LEA.HI.SX32 R3, R3, -R10, 0x18 ;  /* 0x8000000a03037211 */ /* 0x000fe200078fc2ff */
[----:B------:R-:W-:Y:S02]  /*0960*/  IMAD.MOV R8, RZ, RZ, -R10 ;  /* 0x000000ffff087224 */ /* 0x000fe400078e0a0a */
[----:B------:R2:W-:Y:S01]  /*0970*/  STL [R1+0xca8], RZ ;  /* 0x000ca8ff01007387 */ /* 0x0005e20000100800 */
[----:B------:R-:W-:Y:S01]  /*0980*/  VIMNMX R11, R3, 0x1, PT ;  /* 0x00000001030b7848 */ /* 0x000fe20003fe0100 */
[----:B------:R-:W-:Y:S02]  /*0990*/  IMAD R8, R6, R8, R7 ;  /* 0x0000000806087224 */ /* 0x000fe400078e0207 */
[----:B------:R2:W-:Y:S01]  /*09a0*/  STL [R1+0xcac], RZ ;  /* 0x000cacff01007387 */ /* 0x0005e20000100800 */
[-C--:B------:R-:W-:Y:S02]  /*09b0*/  IABS R9, R11.reuse ;  /* 0x0000000b00097213 */ /* 0x080fe40000000000 */
[----:B------:R-:W-:Y:S01]  /*09c0*/  IABS R13, R11 ;  /* 0x0000000b000d7213 */ /* 0x000fe20000000000 */
[----:B------:R2:W-:Y:S01]  /*09d0*/  STL [R1+0xcb0], RZ ;  /* 0x000cb0ff01007387 */ /* 0x0005e20000100800 */
[----:B------:R-:W0:Y:S03]  /*09e0*/  I2F.RP R0, R9 ;  /* 0x0000000900007306 */ /* 0x000e260000209400 */
[----:B------:R2:W-:Y:S04]  /*09f0*/  STL [R1+0xcb4], RZ ;  /* 0x000cb4ff01007387 */ /* 0x0005e80000100800 */
[----:B------:R2:W-:Y:S04]  /*0a00*/  STL [R1+0xcb8], RZ ;  /* 0x000cb8ff01007387 */ /* 0x0005e80000100800 */
[----:B------:R2:W-:Y:S04]  /*0a10*/  STL [R1+0xcbc], RZ ;  /* 0x000cbcff01007387 */ /* 0x0005e80000100800 */
[----:B------:R2:W-:Y:S01]  /*0a20*/  STL [R1+0xcc0], RZ ;  /* 0x000cc0ff01007387 */ /* 0x0005e20000100800 */
[----:B0-----:R-:W0:Y:S03]  /*0a30*/  MUFU.RCP R0, R0 ;  /* 0x0000000000007308 */ /* 0x001e260000001000 */
[----:B------:R2:W-:Y:S04]  /*0a40*/  STL [R1+0xcc4], RZ ;  /* 0x000cc4ff01007387 */ /* 0x0005e80000100800 */
[----:B------:R2:W-:Y:S04]  /*0a50*/  STL [R1+0xcc8], RZ ;  /* 0x000cc8ff01007387 */ /* 0x0005e80000100800 */
[----:B------:R2:W-:Y:S04]  /*0a60*/  STL [R1+0xccc], RZ ;  /* 0x000cccff01007387 */ /* 0x0005e80000100800 */
[----:B------:R2:W-:Y:S01]  /*0a70*/  STL [R1+0xcd0], RZ ;  /* 0x000cd0ff01007387 */ /* 0x0005e20000100800 */
[----:B0-----:R-:W-:-:S03]  /*0a80*/  VIADD R2, R0, 0xffffffe ;  /* 0x0ffffffe00027836 */ /* 0x001fc60000000000 */
[----:B------:R2:W-:Y:S01]  /*0a90*/  STL [R1+0xcd4], RZ ;  /* 0x000cd4ff01007387 */ /* 0x0005e20000100800 */
[----:B------:R0:W1:Y:S03]  /*0aa0*/  F2I.FTZ.U32.TRUNC.NTZ R3, R2 ;  /* 0x0000000200037305 */ /* 0x000066000021f000 */
[----:B------:R2:W-:Y:S04]  /*0ab0*/  STL [R1+0xcd8], RZ ;  /* 0x000cd8ff01007387 */ /* 0x0005e80000100800 */
[----:B------:R2:W-:Y:S01]  /*0ac0*/  STL [R1+0xcdc], RZ ;  /* 0x000cdcff01007387 */ /* 0x0005e20000100800 */
[----:B0-----:R-:W-:-:S03]  /*0ad0*/  IMAD.MOV.U32 R2, RZ, RZ, RZ ;  /* 0x000000ffff027224 */ /* 0x001fc600078e00ff */
[----:B------:R2:W-:Y:S04]  /*0ae0*/  STL [R1+0xce0], RZ ;  /* 0x000ce0ff01007387 */ /* 0x0005e80000100800 */
[----:B------:R2:W-:Y:S01]  /*0af0*/  STL [R1+0xce4], RZ ;  /* 0x000ce4ff01007387 */ /* 0x0005e20000100800 */
[----:B-1----:R-:W-:-:S03]  /*0b00*/  IMAD.MOV R12, RZ, RZ, -R3 ;  /* 0x000000ffff0c7224 */ /* 0x002fc600078e0a03 */
[----:B------:R2:W-:Y:S01]  /*0b10*/  STL [R1+0xce8], RZ ;  /* 0x000ce8ff01007387 */ /* 0x0005e20000100800 */
[----:B------:R-:W-:Y:S01]  /*0b20*/  IMAD.MOV.U32 R6, RZ, RZ, R12 ;  /* 0x000000ffff067224 */ /* 0x000fe200078e000c */
[----:B------:R-:W-:Y:S02]  /*0b30*/  IABS R12, R8 ;  /* 0x00000008000c7213 */ /* 0x000fe40000000000 */
[----:B------:R2:W-:Y:S01]  /*0b40*/  STL [R1+0xcec], RZ ;  /* 0x000cecff01007387 */ /* 0x0005e20000100800 */
[----:B------:R-:W-:Y:S02]  /*0b50*/  IMAD R7, R6, R9, RZ ;  /* 0x0000000906077224 */ /* 0x000fe400078e02ff */
[----:B------:R-:W-:Y:S01]  /*0b60*/  IMAD.MOV.U32 R6, RZ, RZ, R12 ;  /* 0x000000ffff067224 */ /* 0x000fe200078e000c */
[----:B------:R2:W-:Y:S01]  /*0b70*/  STL [R1+0xcf0], RZ ;  /* 0x000cf0ff01007387 */ /* 0x0005e20000100800 */
[----:B------:R-:W-:-:S03]  /*0b80*/  IMAD.HI.U32 R3, R3, R7, R2 ;  /* 0x0000000703037227 */ /* 0x000fc600078e0002 */
[----:B------:R2:W-:Y:S01]  /*0b90*/  STL [R1+0xcf4], RZ ;  /* 0x000cf4ff01007387 */ /* 0x0005e20000100800 */
[----:B------:R-:W-:Y:S02]  /*0ba0*/  IMAD.MOV R7, RZ, RZ, -R13 ;  /* 0x000000ffff077224 */ /* 0x000fe400078e0a0d */
[----:B------:R-:W-:Y:S01]  /*0bb0*/  IMAD.HI.U32 R0, R3, R6, RZ ;  /* 0x0000000603007227 */ /* 0x000fe200078e00ff */
[----:B------:R2:W-:Y:S03]  /*0bc0*/  STL [R1+0xcf8], RZ ;  /* 0x000cf8ff01007387 */ /* 0x0005e60000100800 */
[----:B------:R-:W-:Y:S01]  /*0bd0*/  IMAD R2, R0, R7, R6 ;  /* 0x0000000700027224 */ /* 0x000fe200078e0206 */
[----:B------:R2:W-:Y:S04]  /*0be0*/  STL [R1+0xcfc], RZ ;  /* 0x000cfcff01007387 */ /* 0x0005e80000100800 */
        /* <DEDUP_REMOVED lines=11> */
[-C--:B------:R-:W-:Y:S01]  /*0ca0*/  LOP3.LUT R2, R8, R11.reuse, RZ, 0x3c, !PT ;  /* 0x0000000b08027212 */ /* 0x080fe200078e3cff */
[----:B------:R2:W-:Y:S03]  /*0cb0*/  STL [R1+0xd18], RZ ;  /* 0x000d18ff01007387 */ /* 0x0005e60000100800 */
[----:B------:R-:W-:Y:S01]  /*0cc0*/  ISETP.GE.AND P2, PT, R2, RZ, PT ;  /* 0x000000ff0200720c */ /* 0x000fe20003f46270 */
[----:B------:R2:W-:Y:S04]  /*0cd0*/  STL [R1+0xd1c], RZ ;  /* 0x000d1cff01007387 */ /* 0x0005e80000100800 */
[----:B------:R2:W-:Y:S02]  /*0ce0*/  STL [R1+0xd20], RZ ;  /* 0x000d20ff01007387 */ /* 0x0005e40000100800 */
[----:B------:R-:W-:Y:S01]  /*0cf0*/  @P0 VIADD R0, R0, 0x1 ;  /* 0x0000000100000836 */ /* 0x000fe20000000000 */
[----:B------:R-:W-:Y:S01]  /*0d00*/  ISETP.GE.AND P0, PT, R152, 0x20, PT ;  /* 0x000000209800780c */ /* 0x000fe20003f06270 */
[----:B------:R2:W-:Y:S04]  /*0d10*/  STL [R1+0xd24], RZ ;  /* 0x000d24ff01007387 */ /* 0x0005e80000100800 */
[----:B------:R2:W-:Y:S01]  /*0d20*/  STL [R1+0xd28], RZ ;  /* 0x000d28ff01007387 */ /* 0x0005e20000100800 */
[----:B------:R-:W-:Y:S01]  /*0d30*/  @!P2 IMAD.MOV R0, RZ, RZ, -R0 ;  /* 0x000000ffff00a224 */ /* 0x000fe200078e0a00 */
[----:B------:R-:W-:-:S02]  /*0d40*/  @!P1 LOP3.LUT R0, RZ, R11, RZ, 0x33, !PT ;  /* 0x0000000bff009212 */ /* 0x000fc400078e33ff */
[----:B------:R2:W-:Y:S03]  /*0d50*/  STL [R1+0xd2c], RZ ;  /* 0x000d2cff01007387 */ /* 0x0005e60000100800 */
[----:B------:R-:W-:Y:S01]  /*0d60*/  IMAD.MOV R2, RZ, RZ, -R0 ;  /* 0x000000ffff027224 */ /* 0x000fe200078e0a00 */
[----:B------:R2:W-:Y:S01]  /*0d70*/  STL [R1+0xd30], RZ ;  /* 0x000d30ff01007387 */ /* 0x0005e20000100800 */
[----:B------:R-:W-:Y:S02]  /*0d80*/  IMAD.SHL.U32 R0, R0, 0x200, RZ ;  /* 0x0000020000007824 */ /* 0x000fe400078e00ff */
[----:B------:R-:W-:Y:S01]  /*0d90*/  IMAD R2, R11, R2, R8 ;  /* 0x000000020b027224 */ /* 0x000fe200078e0208 */
[----:B------:R2:W-:Y:S01]  /*0da0*/  STL [R1+0xd34], RZ ;  /* 0x000d34ff01007387 */ /* 0x0005e20000100800 */
[----:B------:R-:W-:Y:S02]  /*0db0*/  VIADD R7, R0, 0x140 ;  /* 0x0000014000077836 */ /* 0x000fe40000000000 */
[----:B------:R-:W-:Y:S01]  /*0dc0*/  IMAD.IADD R2, R10, 0x1, R2 ;  /* 0x000000010a027824 */ /* 0x000fe200078e0202 */
[----:B------:R2:W-:Y:S04]  /*0dd0*/  STL [R1+0xd38], RZ ;  /* 0x000d38ff01007387 */ /* 0x0005e80000100800 */
        /* <DEDUP_REMOVED lines=689> */
[----:B------:R2:W-:Y:S04]  /*38f0*/  STL [R1], RZ ;  /* 0x000000ff01007387 */ /* 0x0005e80000100800 */
        /* <DEDUP_REMOVED lines=105> */
[----:B------:R2:W-:Y:S01]  /*3f90*/  STL [R1+0x1a8], RZ ;  /* 0x0001a8ff01007387 */ /* 0x0005e20000100800 */
[----:B------:R-:W0:Y:S03]  /*3fa0*/  S2R R6, SR_TID.X ;  /* 0x0000000000067919 */ /* 0x000e260000002100 */
        /* <DEDUP_REMOVED lines=8> */
[----:B0-----:R-:W-:-:S02]  /*4030*/  LOP3.LUT R14, R6, 0x7f, RZ, 0xc0, !PT ;  /* 0x0000007f060e7812 */ /* 0x001fc400078ec0ff */
[----:B------:R-:W-:Y:S01]  /*4040*/  LOP3.LUT R19, R6, 0x60, RZ, 0xc0, !PT ;  /* 0x0000006006137812 */ /* 0x000fe200078ec0ff */
[----:B------:R2:W-:Y:S02]  /*4050*/  STL [R1+0x1cc], RZ ;  /* 0x0001ccff01007387 */ /* 0x0005e40000100800 */
[----:B------:R-:W-:Y:S02]  /*4060*/  IMAD R2, R2, 0x100, R14 ;  /* 0x0000010002027824 */ /* 0x000fe400078e020e */
[----:B------:R2:W-:Y:S02]  /*4070*/  STL [R1+0x1d0], RZ ;  /* 0x0001d0ff01007387 */ /* 0x0005e40000100800 */
[----:B------:R-:W-:Y:S02]  /*4080*/  VIADD R3, R2, 0x80 ;  /* 0x0000008002037836 */ /* 0x000fe40000000000 */
        /* <DEDUP_REMOVED lines=11> */
[----:B------:R2:W-:Y:S01]  /*4140*/  STL [R1+0x13b4], R7 ;  /* 0x0013b40701007387 */ /* 0x0005e20000100800 */
[----:B------:R-:W-:Y:S05]  /*4150*/  @!P0 BRA `(.L_x_0) ;  /* 0x000001cc00fc8947 */ /* 0x000fea0003800000 */
[-C--:B------:R-:W-:Y:S01]  /*4160*/  IABS R17, R4.reuse ;  /* 0x0000000400117213 */ /* 0x080fe20000000000 */
[----:B------:R-:W-:Y:S01]  /*4170*/  ULDC UR8, c[0x0][0x23c] ;  /* 0x00008f0000087ab9 */ /* 0x000fe20000000800 */
[----:B--2---:R-:W-:Y:S01]  /*4180*/  IABS R7, R5 ;  /* 0x0000000500077213 */ /* 0x004fe20000000000 */
[----:B------:R-:W-:Y:S01]  /*4190*/  ULDC UR5, c[0x0][0x240] ;  /* 0x0000900000057ab9 */ /* 0x000fe20000000800 */
[----:B------:R-:W0:Y:S01]  /*41a0*/  I2F.RP R12, R17 ;  /* 0x00000011000c7306 */ /* 0x000e220000209400 */
[----:B------:R-:W-:Y:S01]  /*41b0*/  IABS R15, R3 ;  /* 0x00000003000f7213 */ /* 0x000fe20000000000 */
[----:B------:R-:W-:Y:S01]  /*41c0*/  ULDC.64 UR6, c[0x0][0x218] ;  /* 0x0000860000067ab9 */ /* 0x000fe20000000a00 */
[----:B------:R-:W-:Y:S01]  /*41d0*/  ISETP.GE.AND P6, PT, R2, RZ, PT ;  /* 0x000000ff0200720c */ /* 0x000fe20003fc6270 */
[----:B------:R-:W-:Y:S01]  /*41e0*/  ULDC.64 UR10, c[0x0][0x210] ;  /* 0x00008400000a7ab9 */ /* 0x000fe20000000a00 */
[----:B------:R-:W-:Y:S01]  /*41f0*/  LOP3.LUT R27, RZ, R4, RZ, 0x33, !PT ;  /* 0x00000004ff1b7212 */ /* 0x000fe200078e33ff */
[----:B------:R-:W-:Y:S01]  /*4200*/  UIADD3 UR56, UR4, 0x4000, URZ ;  /* 0x0000400004387890 */ /* 0x000fe2000fffe03f */
[----:B------:R-:W-:Y:S01]  /*4210*/  LOP3.LUT R49, R6, 0x1f, RZ, 0xc0, !PT ;  /* 0x0000001f06317812 */ /* 0x000fe200078ec0ff */
[----:B------:R-:W1:Y:S01]  /*4220*/  I2F.RP R8, R7 ;  /* 0x0000000700087306 */ /* 0x000e620000209400 */
[----:B------:R-:W-:Y:S01]  /*4230*/  UMOV UR14, 0xfffffe00 ;  /* 0xfffffe00000e7882 */ /* 0x000fe20000000000 */
[----:B------:R-:W-:Y:S01]  /*4240*/  USHF.R.U32.HI UR56, URZ, 0x4, UR56 ;  /* 0x000000043f387899 */ /* 0x000fe20008011638 */
[----:B------:R-:W-:-:S03]  /*4250*/  UMOV UR15, 0x3fffffef ;  /* 0x3fffffef000f7882 */ /* 0x000fc60000000000 */
[----:B------:R-:W-:Y:S02]  /*4260*/  USGXT.U32 UR56, UR56, 0xe ;  /* 0x0000000e3838789a */ /* 0x000fe40008000000 */
[----:B0-----:R-:W0:Y:S08]  /*4270*/  MUFU.RCP R12, R12 ;  /* 0x0000000c000c7308 */ /* 0x001e300000001000 */
[----:B-1----:R-:W1:Y:S01]  /*4280*/  MUFU.RCP R8, R8 ;  /* 0x0000000800087308 */ /* 0x002e620000001000 */
[----:B0-----:R-:W-:-:S07]  /*4290*/  VIADD R9, R12, 0xffffffe ;  /* 0x0ffffffe0c097836 */ /* 0x001fce0000000000 */
[----:B------:R-:W0:Y:S01]  /*42a0*/  F2I.FTZ.U32.TRUNC.NTZ R9, R9 ;  /* 0x0000000900097305 */ /* 0x000e22000021f000 */
[----:B-1----:R-:W-:Y:S02]  /*42b0*/  VIADD R10, R8, 0xffffffe ;  /* 0x0ffffffe080a7836 */ /* 0x002fe40000000000 */
[----:B------:R-:W-:-:S05]  /*42c0*/  IMAD.MOV.U32 R8, RZ, RZ, RZ ;  /* 0x000000ffff087224 */ /* 0x000fca00078e00ff */
[----:B------:R1:W2:Y:S01]  /*42d0*/  F2I.FTZ.U32.TRUNC.NTZ R11, R10 ;  /* 0x0000000a000b7305 */ /* 0x0002a2000021f000 */
[----:B0-----:R-:W-:-:S04]  /*42e0*/  IMAD.MOV R16, RZ, RZ, -R9 ;  /* 0x000000ffff107224 */ /* 0x001fc800078e0a09 */
[----:B------:R-:W-:Y:S01]  /*42f0*/  IMAD R13, R16, R17, RZ ;  /* 0x00000011100d7224 */ /* 0x000fe200078e02ff */
[----:B------:R-:W-:-:S03]  /*4300*/  IABS R16, R2 ;  /* 0x0000000200107213 */ /* 0x000fc60000000000 */
[----:B------:R-:W-:-:S04]  /*4310*/  IMAD.HI.U32 R12, R9, R13, R8 ;  /* 0x0000000d090c7227 */ /* 0x000fc800078e0008 */
[----:B------:R-:W-:Y:S01]  /*4320*/  IMAD.MOV.U32 R9, RZ, RZ, R15 ;  /* 0x000000ffff097224 */ /* 0x000fe200078e000f */
[----:B------:R-:W-:Y:S01]  /*4330*/  SHF.R.S32.HI R15, RZ, 0x1f, R152 ;  /* 0x0000001fff0f7819 */ /* 0x000fe20000011498 */
[----:B------:R-:W-:Y:S02]  /*4340*/  IMAD.MOV.U32 R13, RZ, RZ, R16 ;  /* 0x000000ffff0d7224 */ /* 0x000fe400078e0010 */
[----:B------:R-:W-:Y:S01]  /*4350*/  IMAD.HI.U32 R8, R12, R9, RZ ;  /* 0x000000090c087227 */ /* 0x000fe200078e00ff */
[----:B------:R-:W-:-:S03]  /*4360*/  LEA.HI R152, R15, R152, RZ, 0x5 ;  /* 0x000000980f987211 */ /* 0x000fc600078f28ff */
[----:B------:R-:W-:-:S04]  /*4370*/  IMAD.HI.U32 R12, R12, R13, RZ ;  /* 0x0000000d0c0c7227 */ /* 0x000fc800078e00ff */
[----:B------:R-:W-:Y:S02]  /*4380*/  IMAD.MOV R16, RZ, RZ, -R12 ;  /* 0x000000ffff107224 */ /* 0x000fe400078e0a0c */
[----:B-1----:R-:W-:Y:S01]  /*4390*/  IMAD.MOV R10, RZ, RZ, -R8 ;  /* 0x000000ffff0a7224 */ /* 0x002fe200078e0a08 */
[----:B------:R-:W-:Y:S01]  /*43a0*/  LEA.HI R8, R19, R0, RZ, 0x1b ;  /* 0x0000000013087211 */ /* 0x000fe200078fd8ff */
[C---:B------:R-:W-:Y:S02]  /*43b0*/  IMAD R13, R17.reuse, R16, R13 ;  /* 0x00000010110d7224 */ /* 0x040fe400078e020d */
[----:B--2---:R-:W-:Y:S01]  /*43c0*/  IMAD.MOV R18, RZ, RZ, -R11 ;  /* 0x000000ffff127224 */ /* 0x004fe200078e0a0b */
[----:B------:R-:W-:Y:S01]  /*43d0*/  IABS R32, R8 ;  /* 0x0000000800207213 */ /* 0x000fe20000000000 */
[C---:B------:R-:W-:Y:S01]  /*43e0*/  IMAD R12, R17.reuse, R10, R9 ;  /* 0x0000000a110c7224 */ /* 0x040fe200078e0209 */
[----:B------:R-:W-:Y:S01]  /*43f0*/  ISETP.GT.U32.AND P1, PT, R17, R13, PT ;  /* 0x0000000d1100720c */ /* 0x000fe20003f24070 */
[----:B------:R-:W-:-:S02]  /*4400*/  IMAD R9, R18, R7, RZ ;  /* 0x0000000712097224 */ /* 0x000fc400078e02ff */
[----:B------:R-:W-:Y:S01]  /*4410*/  IMAD.MOV.U32 R10, RZ, RZ, RZ ;  /* 0x000000ffff0a7224 */ /* 0x000fe200078e00ff */
[----:B------:R-:W-:Y:S01]  /*4420*/  ISETP.GT.U32.AND P0, PT, R17, R12, PT ;  /* 0x0000000c1100720c */ /* 0x000fe20003f04070 */
[----:B------:R-:W-:Y:S02]  /*4430*/  VIADD R18, R8, 0x1fc ;  /* 0x000001fc08127836 */ /* 0x000fe40000000000 */
[----:B------:R-:W-:-:S03]  /*4440*/  IMAD.HI.U32 R9, R11, R9, R10 ;  /* 0x000000090b097227 */ /* 0x000fc600078e000a */
[----:B------:R-:W-:Y:S01]  /*4450*/  IABS R40, R18 ;  /* 0x0000001200287213 */ /* 0x000fe20000000000 */
[----:B------:R-:W-:Y:S01]  /*4460*/  VIADD R19, R8, 0x1f8 ;  /* 0x000001f808137836 */ /* 0x000fe20000000000 */
[----:B------:R-:W-:Y:S01]  /*4470*/  ISETP.GE.AND P3, PT, R18, RZ, PT ;  /* 0x000000ff1200720c */ /* 0x000fe20003f66270 */
[--C-:B------:R-:W-:Y:S02]  /*4480*/  @!P1 IMAD.IADD R13, R13, 0x1, -R17.reuse ;  /* 0x000000010d0d9824 */ /* 0x100fe400078e0a11 */
[----:B------:R-:W-:Y:S01]  /*4490*/  IMAD.HI.U32 R10, R9, R32, RZ ;  /* 0x00000020090a7227 */ /* 0x000fe200078e00ff */
[----:B------:R-:W-:Y:S02]  /*44a0*/  IABS R38, R19 ;  /* 0x0000001300267213 */ /* 0x000fe40000000000 */
[----:B------:R-:W-:Y:S01]  /*44b0*/  ISETP.GT.U32.AND P4, PT, R17, R13, PT ;  /* 0x0000000d1100720c */ /* 0x000fe20003f84070 */
[----:B------:R-:W-:Y:S02]  /*44c0*/  IMAD.MOV R16, RZ, RZ, -R10 ;  /* 0x000000ffff107224 */ /* 0x000fe400078e0a0a */
[----:B------:R-:W-:Y:S01]  /*44d0*/  @!P0 IMAD.IADD R12, R12, 0x1, -R17 ;  /* 0x000000010c0c8824 */ /* 0x000fe200078e0a11 */
[----:B------:R-:W-:Y:S01]  /*44e0*/  ISETP.GE.AND P0, PT, R19, RZ, PT ;  /* 0x000000ff1300720c */ /* 0x000fe20003f06270 */
[----:B------:R-:W-:-:S02]  /*44f0*/  IMAD R32, R7, R16, R32 ;  /* 0x0000001007207224 */ /* 0x000fc400078e0220 */
[----:B------:R-:W-:Y:S01]  /*4500*/  IMAD.HI.U32 R10, R9, R40, RZ ;  /* 0x00000028090a7227 */ /* 0x000fe200078e00ff */
[----:B------:R-:W-:Y:S02]  /*4510*/  ISETP.GT.U32.AND P2, PT, R17, R12, PT ;  /* 0x0000000c1100720c */ /* 0x000fe40003f44070 */
[----:B------:R-:W-:Y:S01]  /*4520*/  ISETP.GT.U32.AND P1, PT, R7, R32, PT ;  /* 0x000000200700720c */ /* 0x000fe20003f24070 */
[----:B------:R-:W-:-:S04]  /*4530*/  IMAD.HI.U32 R11, R9, R38, RZ ;  /* 0x00000026090b7227 */ /* 0x000fc800078e00ff */
[----:B------:R-:W-:Y:S01]  /*4540*/  @!P4 IMAD.IADD R13, R13, 0x1, -R17 ;  /* 0x000000010d0dc824 */ /* 0x000fe200078e0a11 */
[----:B------:R-:W-:Y:S01]  /*4550*/  ISETP.GE.AND P4, PT, R3, RZ, PT ;  /* 0x000000ff0300720c */ /* 0x000fe20003f86270 */
[----:B------:R-:W-:Y:S02]  /*4560*/  IMAD.MOV R10, RZ, RZ, -R10 ;  /* 0x000000ffff0a7224 */ /* 0x000fe400078e0a0a */
[----:B------:R-:W-:Y:S02]  /*4570*/  IMAD.MOV R11, RZ, RZ, -R11 ;  /* 0x000000ffff0b7224 */ /* 0x000fe400078e0a0b */
[----:B------:R-:W-:Y:S02]  /*4580*/  VIADD R15, R8, 0x1f0 ;  /* 0x000001f0080f7836 */ /* 0x000fe40000000000 */
[C---:B------:R-:W-:Y:S02]  /*4590*/  IMAD R40, R7.reuse, R10, R40 ;  /* 0x0000000a07287224 */ /* 0x040fe400078e0228 */
[C---:B------:R-:W-:Y:S01]  /*45a0*/  IMAD R38, R7.reuse, R11, R38 ;  /* 0x0000000b07267224 */ /* 0x040fe200078e0226 */
[----:B------:R-:W-:Y:S01]  /*45b0*/  IABS R34, R15 ;  /* 0x0000000f00227213 */ /* 0x000fe20000000000 */
[----:B------:R-:W-:Y:S01]  /*45c0*/  @!P2 IMAD.IADD R12, R12, 0x1, -R17 ;  /* 0x000000010c0ca824 */ /* 0x000fe200078e0a11 */
[----:B------:R-:W-:Y:S01]  /*45d0*/  ISETP.NE.AND P2, PT, R4, RZ, PT ;  /* 0x000000ff0400720c */ /* 0x000fe20003f45270 */
[----:B------:R-:W-:Y:S01]  /*45e0*/  VIADD R10, R8, 0x1f4 ;  /* 0x000001f4080a7836 */ /* 0x000fe20000000000 */
[----:B------:R-:W-:Y:S01]  /*45f0*/  ISETP.GT.U32.AND P5, PT, R7, R40, PT ;  /* 0x000000280700720c */ /* 0x000fe20003fa4070 */
[----:B------:R-:W-:-:S02]  /*4600*/  @!P1 IMAD.IADD R32, R32, 0x1, -R7 ;  /* 0x0000000120209824 */ /* 0x000fc400078e0a07 */
[----:B------:R-:W-:Y:S01]  /*4610*/  @!P4 IMAD.MOV R12, RZ, RZ, -R12 ;  /* 0x000000ffff0cc224 */ /* 0x000fe200078e0a0c */
[----:B------:R-:W-:Y:S01]  /*4620*/  ISETP.GE.AND P1, PT, R10, RZ, PT ;  /* 0x000000ff0a00720c */ /* 0x000fe20003f26270 */
[----:B------:R-:W-:Y:S01]  /*4630*/  @!P6 IMAD.MOV R13, RZ, RZ, -R13 ;  /* 0x000000ffff0de224 */ /* 0x000fe200078e0a0d */
[----:B------:R-:W-:Y:S01]  /*4640*/  IABS R36, R10 ;  /* 0x0000000a00247213 */ /* 0x000fe20000000000 */
[----:B------:R-:W-:Y:S01]  /*4650*/  IMAD.HI.U32 R10, R9, R34, RZ ;  /* 0x00000022090a7227 */ /* 0x000fe200078e00ff */
[C---:B------:R-:W-:Y:S02]  /*4660*/  ISETP.GT.U32.AND P4, PT, R7.reuse, R32, PT ;  /* 0x000000200700720c */ /* 0x040fe40003f84070 */
[----:B------:R-:W-:Y:S01]  /*4670*/  ISETP.GT.U32.AND P6, PT, R7, R38, PT ;  /* 0x000000260700720c */ /* 0x000fe20003fc4070 */
[----:B------:R-:W-:Y:S01]  /*4680*/  IMAD.MOV R10, RZ, RZ, -R10 ;  /* 0x000000ffff0a7224 */ /* 0x000fe200078e0a0a */
[C---:B------:R-:W-:Y:S01]  /*4690*/  SEL R25, R27.reuse, R12, !P2 ;  /* 0x0000000c1b197207 */ /* 0x040fe20005000000 */
[----:B------:R-:W-:Y:S01]  /*46a0*/  VIADD R16, R8, 0x1ec ;  /* 0x000001ec08107836 */ /* 0x000fe20000000000 */
[----:B------:R-:W-:Y:S01]  /*46b0*/  SEL R27, R27, R13, !P2 ;  /* 0x0000000d1b1b7207 */ /* 0x000fe20005000000 */
[----:B------:R-:W-:-:S02]  /*46c0*/  IMAD R34, R7, R10, R34 ;  /* 0x0000000a07227224 */ /* 0x000fc400078e0222 */
[----:B------:R-:W-:Y:S01]  /*46d0*/  IMAD.HI.U32 R4, R9, R36, RZ ;  /* 0x0000002409047227 */ /* 0x000fe200078e00ff */
[----:B------:R-:W-:-:S03]  /*46e0*/  IABS R42, R16 ;  /* 0x00000010002a7213 */ /* 0x000fc60000000000 */
[--C-:B------:R-:W-:Y:S01]  /*46f0*/  @!P4 IMAD.IADD R32, R32, 0x1, -R7.reuse ;  /* 0x000000012020c824 */ /* 0x100fe200078e0a07 */
[----:B------:R-:W-:Y:S01]  /*4700*/  ISETP.GE.AND P4, PT, R8, RZ, PT ;  /* 0x000000ff0800720c */ /* 0x000fe20003f86270 */
[----:B------:R-:W-:Y:S01]  /*4710*/  @!P6 IMAD.IADD R38, R38, 0x1, -R7 ;  /* 0x000000012626e824 */ /* 0x000fe200078e0a07 */
[----:B------:R-:W-:Y:S01]  /*4720*/  ISETP.GT.U32.AND P6, PT, R7, R34, PT ;  /* 0x000000220700720c */ /* 0x000fe20003fc4070 */
[----:B------:R-:W-:Y:S02]  /*4730*/  IMAD.MOV R11, RZ, RZ, -R4 ;  /* 0x000000ffff0b7224 */ /* 0x000fe400078e0a04 */
[----:B------:R-:W-:Y:S02]  /*4740*/  VIADD R12, R8, 0x1e8 ;  /* 0x000001e8080c7836 */ /* 0x000fe40000000000 */
[----:B------:R-:W-:-:S03]  /*4750*/  IMAD.HI.U32 R4, R9, R42, RZ ;  /* 0x0000002a09047227 */ /* 0x000fc600078e00ff */
[----:B------:R-:W-:Y:S01]  /*4760*/  IABS R46, R12 ;  /* 0x0000000c002e7213 */ /* 0x000fe20000000000 */
[----:B------:R-:W-:Y:S02]  /*4770*/  IMAD.MOV R4, RZ, RZ, -R4 ;  /* 0x000000ffff047224 */ /* 0x000fe400078e0a04 */
[----:B------:R-:W-:Y:S01]  /*4780*/  @!P4 IMAD.MOV R32, RZ, RZ, -R32 ;  /* 0x000000ffff20c224 */ /* 0x000fe200078e0a20 */
[C---:B------:R-:W-:Y:S01]  /*4790*/  ISETP.GT.U32.AND P4, PT, R7.reuse, R38, PT ;  /* 0x000000260700720c */ /* 0x040fe20003f84070 */
[----:B------:R-:W-:Y:S02]  /*47a0*/  @!P6 IMAD.IADD R34, R34, 0x1, -R7 ;  /* 0x000000012222e824 */ /* 0x000fe400078e0a07 */
[----:B------:R-:W-:Y:S02]  /*47b0*/  IMAD R42, R7, R4, R42 ;  /* 0x00000004072a7224 */ /* 0x000fe400078e022a */
[----:B------:R-:W-:Y:S01]  /*47c0*/  IMAD.HI.U32 R4, R9, R46, RZ ;  /* 0x0000002e09047227 */ /* 0x000fe200078e00ff */
[----:B------:R-:W-:-:S03]  /*47d0*/  ISETP.GT.U32.AND P6, PT, R7, R34, PT ;  /* 0x000000220700720c */ /* 0x000fc60003fc4070 */
[--C-:B------:R-:W-:Y:S02]  /*47e0*/  @!P5 IMAD.IADD R40, R40, 0x1, -R7.reuse ;  /* 0x000000012828d824 */ /* 0x100fe400078e0a07 */
[----:B------:R-:W-:Y:S02]  /*47f0*/  IMAD.MOV R4, RZ, RZ, -R4 ;  /* 0x000000ffff047224 */ /* 0x000fe400078e0a04 */
[C---:B------:R-:W-:Y:S01]  /*4800*/  IMAD R36, R7.reuse, R11, R36 ;  /* 0x0000000b07247224 */ /* 0x040fe200078e0224 */
[C---:B------:R-:W-:Y:S01]  /*4810*/  ISETP.GT.U32.AND P5, PT, R7.reuse, R40, PT ;  /* 0x000000280700720c */ /* 0x040fe20003fa4070 */
[--C-:B------:R-:W-:Y:S01]  /*4820*/  @!P4 IMAD.IADD R38, R38, 0x1, -R7.reuse ;  /* 0x000000012626c824 */ /* 0x100fe200078e0a07 */
[C---:B------:R-:W-:Y:S01]  /*4830*/  ISETP.GT.U32.AND P4, PT, R7.reuse, R42, PT ;  /* 0x0000002a0700720c */ /* 0x040fe20003f84070 */
[C---:B------:R-:W-:Y:S01]  /*4840*/  IMAD R46, R7.reuse, R4, R46 ;  /* 0x00000004072e7224 */ /* 0x040fe200078e022e */
[----:B------:R-:W-:Y:S01]  /*4850*/  ISETP.GT.U32.AND P2, PT, R7, R36, PT ;  /* 0x000000240700720c */ /* 0x000fe20003f44070 */
[----:B------:R-:W-:-:S02]  /*4860*/  @!P6 IMAD.IADD R34, R34, 0x1, -R7 ;  /* 0x000000012222e824 */ /* 0x000fc400078e0a07 */
[C---:B------:R-:W-:Y:S01]  /*4870*/  VIADD R17, R8.reuse, 0x1dc ;  /* 0x000001dc08117836 */ /* 0x040fe20000000000 */
[----:B------:R-:W-:Y:S01]  /*4880*/  ISETP.GT.U32.AND P6, PT, R7, R46, PT ;  /* 0x0000002e0700720c */ /* 0x000fe20003fc4070 */
[----:B------:R-:W-:Y:S02]  /*4890*/  VIADD R13, R8, 0x1e4 ;  /* 0x000001e4080d7836 */ /* 0x000fe40000000000 */
[----:B------:R-:W-:Y:S01]  /*48a0*/  @!P0 IMAD.MOV R38, RZ, RZ, -R38 ;  /* 0x000000ffff268224 */ /* 0x000fe200078e0a26 */
[----:B------:R-:W-:Y:S01]  /*48b0*/  IABS R48, R17 ;  /* 0x0000001100307213 */ /* 0x000fe20000000000 */
[--C-:B------:R-:W-:Y:S01]  /*48c0*/  @!P5 IMAD.IADD R40, R40, 0x1, -R7.reuse ;  /* 0x000000012828d824 */ /* 0x100fe200078e0a07 */
[----:B------:R-:W-:Y:S01]  /*48d0*/  ISETP.GE.AND P5, PT, R15, RZ, PT ;  /* 0x000000ff0f00720c */ /* 0x000fe20003fa6270 */
[--C-:B------:R-:W-:Y:S01]  /*48e0*/  @!P4 IMAD.IADD R42, R42, 0x1, -R7.reuse ;  /* 0x000000012a2ac824 */ /* 0x100fe200078e0a07 */
[----:B------:R-:W-:Y:S01]  /*48f0*/  IABS R44, R13 ;  /* 0x0000000d002c7213 */ /* 0x000fe20000000000 */
[----:B------:R-:W-:Y:S01]  /*4900*/  VIADD R15, R8, 0x1e0 ;  /* 0x000001e0080f7836 */ /* 0x000fe20000000000 */
[----:B------:R-:W-:Y:S01]  /*4910*/  ISETP.GE.AND P4, PT, R12, RZ, PT ;  /* 0x000000ff0c00720c */ /* 0x000fe20003f86270 */
[----:B------:R-:W-:-:S02]  /*4920*/  @!P2 IMAD.IADD R36, R36, 0x1, -R7 ;  /* 0x000000012424a824 */ /* 0x000fc400078e0a07 */
[----:B------:R-:W-:Y:S01]  /*4930*/  @!P6 IMAD.IADD R46, R46, 0x1, -R7 ;  /* 0x000000012e2ee824 */ /* 0x000fe200078e0a07 */
[----:B------:R-:W-:Y:S01]  /*4940*/  ISETP.GT.U32.AND P6, PT, R7, R42, PT ;  /* 0x0000002a0700720c */ /* 0x000fe20003fc4070 */
[----:B------:R-:W-:Y:S01]  /*4950*/  IMAD.HI.U32 R11, R9, R48, RZ ;  /* 0x00000030090b7227 */ /* 0x000fe200078e00ff */
[----:B------:R-:W-:Y:S02]  /*4960*/  ISETP.GT.U32.AND P2, PT, R7, R36, PT ;  /* 0x000000240700720c */ /* 0x000fe40003f44070 */
[----:B------:R-:W-:Y:S01]  /*4970*/  IABS R50, R15 ;  /* 0x0000000f00327213 */ /* 0x000fe20000000000 */
[----:B------:R-:W-:Y:S01]  /*4980*/  IMAD.HI.U32 R4, R9, R44, RZ ;  /* 0x0000002c09047227 */ /* 0x000fe200078e00ff */
[----:B------:R-:W-:-:S03]  /*4990*/  ISETP.GT.U32.AND P0, PT, R7, R46, PT ;  /* 0x0000002e0700720c */ /* 0x000fc60003f04070 */
[----:B------:R-:W-:Y:S02]  /*49a0*/  IMAD.MOV R11, RZ, RZ, -R11 ;  /* 0x000000ffff0b7224 */ /* 0x000fe400078e0a0b */
[----:B------:R-:W-:-:S04]  /*49b0*/  IMAD.HI.U32 R10, R9, R50, RZ ;  /* 0x00000032090a7227 */ /* 0x000fc800078e00ff */
[----:B------:R-:W-:Y:S02]  /*49c0*/  IMAD.MOV R4, RZ, RZ, -R4 ;  /* 0x000000ffff047224 */ /* 0x000fe400078e0a04 */
[C---:B------:R-:W-:Y:S02]  /*49d0*/  IMAD R48, R7.reuse, R11, R48 ;  /* 0x0000000b07307224 */ /* 0x040fe400078e0230 */
[----:B------:R-:W-:Y:S02]  /*49e0*/  IMAD.MOV R10, RZ, RZ, -R10 ;  /* 0x000000ffff0a7224 */ /* 0x000fe400078e0a0a */
[C---:B------:R-:W-:Y:S02]  /*49f0*/  IMAD R44, R7.reuse, R4, R44 ;  /* 0x00000004072c7224 */ /* 0x040fe400078e022c */
[----:B------:R-:W-:Y:S02]  /*4a00*/  VIADD R12, R8, 0x1d8 ;  /* 0x000001d8080c7836 */ /* 0x000fe40000000000 */
[--C-:B------:R-:W-:Y:S01]  /*4a10*/  @!P6 IMAD.IADD R42, R42, 0x1, -R7.reuse ;  /* 0x000000012a2ae824 */ /* 0x100fe200078e0a07 */
[C---:B------:R-:W-:Y:S01]  /*4a20*/  ISETP.GT.U32.AND P6, PT, R7.reuse, R48, PT ;  /* 0x000000300700720c */ /* 0x040fe20003fc4070 */
[----:B------:R-:W-:Y:S01]  /*4a30*/  @!P2 IMAD.IADD R36, R36, 0x1, -R7 ;  /* 0x000000012424a824 */ /* 0x000fe200078e0a07 */
[----:B------:R-:W-:Y:S01]  /*4a40*/  IABS R126, R12 ;  /* 0x0000000c007e7213 */ /* 0x000fe20000000000 */
[C---:B------:R-:W-:Y:S01]  /*4a50*/  IMAD R50, R7.reuse, R10, R50 ;  /* 0x0000000a07327224 */ /* 0x040fe200078e0232 */
[----:B------:R-:W-:Y:S01]  /*4a60*/  ISETP.GE.AND P2, PT, R16, RZ, PT ;  /* 0x000000ff1000720c */ /* 0x000fe20003f46270 */
[----:B------:R-:W-:Y:S01]  /*4a70*/  @!P3 IMAD.MOV R40, RZ, RZ, -R40 ;  /* 0x000000ffff28b224 */ /* 0x000fe200078e0a28 */
[C---:B------:R-:W-:Y:S01]  /*4a80*/  ISETP.GT.U32.AND P3, PT, R7.reuse, R44, PT ;  /* 0x0000002c0700720c */ /* 0x040fe20003f64070 */
[----:B------:R-:W-:Y:S01]  /*4a90*/  @!P1 IMAD.MOV R36, RZ, RZ, -R36 ;  /* 0x000000ffff249224 */ /* 0x000fe200078e0a24 */
[----:B------:R-:W-:Y:S01]  /*4aa0*/  ISETP.GT.U32.AND P1, PT, R7, R50, PT ;  /* 0x000000320700720c */ /* 0x000fe20003f24070 */
[----:B------:R-:W-:-:S04]  /*4ab0*/  IMAD.HI.U32 R4, R9, R126, RZ ;  /* 0x0000007e09047227 */ /* 0x000fc800078e00ff */
[----:B------:R-:W-:Y:S02]  /*4ac0*/  IMAD.MOV R10, RZ, RZ, -R4 ;  /* 0x000000ffff0a7224 */ /* 0x000fe400078e0a04 */
[--C-:B------:R-:W-:Y:S02]  /*4ad0*/  @!P6 IMAD.IADD R48, R48, 0x1, -R7.reuse ;  /* 0x000000013030e824 */ /* 0x100fe400078e0a07 */
[----:B------:R-:W-:Y:S02]  /*4ae0*/  VIADD R11, R8, 0x1d4 ;  /* 0x000001d4080b7836 */ /* 0x000fe40000000000 */
[--C-:B------:R-:W-:Y:S01]  /*4af0*/  @!P0 IMAD.IADD R46, R46, 0x1, -R7.reuse ;  /* 0x000000012e2e8824 */ /* 0x100fe200078e0a07 */
[----:B------:R-:W-:Y:S01]  /*4b00*/  ISETP.GE.AND P0, PT, R15, RZ, PT ;  /* 0x000000ff0f00720c */ /* 0x000fe20003f06270 */
[--C-:B------:R-:W-:Y:S01]  /*4b10*/  @!P3 IMAD.IADD R44, R44, 0x1, -R7.reuse ;  /* 0x000000012c2cb824 */ /* 0x100fe200078e0a07 */
[----:B------:R-:W-:Y:S01]  /*4b20*/  IABS R52, R11 ;  /* 0x0000000b00347213 */ /* 0x000fe20000000000 */
[----:B------:R-:W-:Y:S01]  /*4b30*/  IMAD R126, R7, R10, R126 ;  /* 0x0000000a077e7224 */ /* 0x000fe200078e027e */
[----:B------:R-:W-:Y:S01]  /*4b40*/  ISETP.GE.AND P3, PT, R17, RZ, PT ;  /* 0x000000ff1100720c */ /* 0x000fe20003f66270 */
[----:B------:R-:W-:Y:S01]  /*4b50*/  @!P2 IMAD.MOV R42, RZ, RZ, -R42 ;  /* 0x000000ffff2aa224 */ /* 0x000fe200078e0a2a */
[C---:B------:R-:W-:Y:S01]  /*4b60*/  ISETP.GT.U32.AND P2, PT, R7.reuse, R48, PT ;  /* 0x000000300700720c */ /* 0x040fe20003f44070 */
[----:B------:R-:W-:Y:S01]  /*4b70*/  @!P1 IMAD.IADD R50, R50, 0x1, -R7 ;  /* 0x0000000132329824 */ /* 0x000fe200078e0a07 */
[C---:B------:R-:W-:Y:S01]  /*4b80*/  ISETP.GT.U32.AND P1, PT, R7.reuse, R44, PT ;  /* 0x0000002c0700720c */ /* 0x040fe20003f24070 */
[----:B------:R-:W-:Y:S01]  /*4b90*/  @!P4 IMAD.MOV R46, RZ, RZ, -R46 ;  /* 0x000000ffff2ec224 */ /* 0x000fe200078e0a2e */
[----:B------:R-:W-:Y:S01]  /*4ba0*/  ISETP.GT.U32.AND P4, PT, R7, R126, PT ;  /* 0x0000007e0700720c */ /* 0x000fe20003f84070 */
[----:B------:R-:W-:Y:S01]  /*4bb0*/  @!P5 IMAD.MOV R34, RZ, RZ, -R34 ;  /* 0x000000ffff22d224 */ /* 0x000fe200078e0a22 */
[----:B------:R-:W-:Y:S01]  /*4bc0*/  ISETP.GE.AND P5, PT, R13, RZ, PT ;  /* 0x000000ff0d00720c */ /* 0x000fe20003fa6270 */
[----:B------:R-:W-:Y:S01]  /*4bd0*/  VIADD R13, R8, 0x1d0 ;  /* 0x000001d0080d7836 */ /* 0x000fe20000000000 */
[----:B------:R-:W-:Y:S01]  /*4be0*/  ISETP.GT.U32.AND P6, PT, R7, R50, PT ;  /* 0x000000320700720c */ /* 0x000fe20003fc4070 */
[----:B------:R-:W-:-:S03]  /*4bf0*/  IMAD.HI.U32 R4, R9, R52, RZ ;  /* 0x0000003409047227 */ /* 0x000fc600078e00ff */
[----:B------:R-:W-:Y:S01]  /*4c00*/  IABS R124, R13 ;  /* 0x0000000d007c7213 */ /* 0x000fe20000000000 */
[----:B------:R-:W-:Y:S02]  /*4c10*/  IMAD.MOV R4, RZ, RZ, -R4 ;  /* 0x000000ffff047224 */ /* 0x000fe400078e0a04 */
[--C-:B------:R-:W-:Y:S01]  /*4c20*/  @!P2 IMAD.IADD R48, R48, 0x1, -R7.reuse ;  /* 0x000000013030a824 */ /* 0x100fe200078e0a07 */
[----:B------:R-:W-:Y:S01]  /*4c30*/  ISETP.GE.AND P2, PT, R11, RZ, PT ;  /* 0x000000ff0b00720c */ /* 0x000fe20003f46270 */
[----:B------:R-:W-:Y:S02]  /*4c40*/  IMAD R52, R7, R4, R52 ;  /* 0x0000000407347224 */ /* 0x000fe400078e0234 */
[--C-:B------:R-:W-:Y:S01]  /*4c50*/  @!P1 IMAD.IADD R44, R44, 0x1, -R7.reuse ;  /* 0x000000012c2c9824 */ /* 0x100fe200078e0a07 */
[----:B------:R-:W-:Y:S01]  /*4c60*/  ISETP.GE.AND P1, PT, R12, RZ, PT ;  /* 0x000000ff0c00720c */ /* 0x000fe20003f26270 */
[----:B------:R-:W-:Y:S02]  /*4c70*/  VIADD R11, R8, 0x1c8 ;  /* 0x000001c8080b7836 */ /* 0x000fe40000000000 */
[----:B------:R-:W-:Y:S01]  /*4c80*/  @!P4 IMAD.IADD R126, R126, 0x1, -R7 ;  /* 0x000000017e7ec824 */ /* 0x000fe200078e0a07 */
[----:B------:R-:W-:Y:S01]  /*4c90*/  ISETP.GE.AND P4, PT, R13, RZ, PT ;  /* 0x000000ff0d00720c */ /* 0x000fe20003f86270 */
[----:B------:R-:W-:Y:S01]  /*4ca0*/  IMAD.HI.U32 R4, R9, R124, RZ ;  /* 0x0000007c09047227 */ /* 0x000fe200078e00ff */
[----:B------:R-:W-:-:S03]  /*4cb0*/  IABS R122, R11 ;  /* 0x0000000b007a7213 */ /* 0x000fc60000000000 */
[----:B------:R-:W-:Y:S01]  /*4cc0*/  @!P6 IMAD.IADD R50, R50, 0x1, -R7 ;  /* 0x000000013232e824 */ /* 0x000fe200078e0a07 */
[C---:B------:R-:W-:Y:S01]  /*4cd0*/  ISETP.GT.U32.AND P6, PT, R7.reuse, R52, PT ;  /* 0x000000340700720c */ /* 0x040fe20003fc4070 */
[----:B------:R-:W-:Y:S01]  /*4ce0*/  @!P5 IMAD.MOV R44, RZ, RZ, -R44 ;  /* 0x000000ffff2cd224 */ /* 0x000fe200078e0a2c */
[C---:B------:R-:W-:Y:S01]  /*4cf0*/  ISETP.GT.U32.AND P5, PT, R7.reuse, R126, PT ;  /* 0x0000007e0700720c */ /* 0x040fe20003fa4070 */
[----:B------:R-:W-:Y:S02]  /*4d00*/  IMAD.MOV R4, RZ, RZ, -R4 ;  /* 0x000000ffff047224 */ /* 0x000fe400078e0a04 */
[----:B------:R-:W-:Y:S02]  /*4d10*/  VIADD R15, R8, 0x1cc ;  /* 0x000001cc080f7836 */ /* 0x000fe40000000000 */
[----:B------:R-:W-:Y:S02]  /*4d20*/  IMAD R124, R7, R4, R124 ;  /* 0x00000004077c7224 */ /* 0x000fe400078e027c */
[----:B------:R-:W-:Y:S01]  /*4d30*/  IMAD.HI.U32 R4, R9, R122, RZ ;  /* 0x0000007a09047227 */ /* 0x000fe200078e00ff */
[----:B------:R-:W-:-:S03]  /*4d40*/  IABS R54, R15 ;  /* 0x0000000f00367213 */ /* 0x000fc60000000000 */
[----:B------:R-:W-:Y:S02]  /*4d50*/  IMAD.MOV R4, RZ, RZ, -R4 ;  /* 0x000000ffff047224 */ /* 0x000fe400078e0a04 */
[----:B------:R-:W-:-:S04]  /*4d60*/  IMAD.HI.U32 R10, R9, R54, RZ ;  /* 0x00000036090a7227 */ /* 0x000fc800078e00ff */
[--C-:B------:R-:W-:Y:S02]  /*4d70*/  @!P6 IMAD.IADD R52, R52, 0x1, -R7.reuse ;  /* 0x000000013434e824 */ /* 0x100fe400078e0a07 */
[----:B------:R-:W-:Y:S02]  /*4d80*/  @!P5 IMAD.IADD R126, R126, 0x1, -R7 ;  /* 0x000000017e7ed824 */ /* 0x000fe400078e0a07 */
[C---:B------:R-:W-:Y:S01]  /*4d90*/  IMAD R122, R7.reuse, R4, R122 ;  /* 0x00000004077a7224 */ /* 0x040fe200078e027a */
[C---:B------:R-:W-:Y:S01]  /*4da0*/  ISETP.GT.U32.AND P6, PT, R7.reuse, R52, PT ;  /* 0x000000340700720c */ /* 0x040fe20003fc4070 */
[----:B------:R-:W-:Y:S02]  /*4db0*/  IMAD.MOV R10, RZ, RZ, -R10 ;  /* 0x000000ffff0a7224 */ /* 0x000fe400078e0a0a */
[----:B------:R-:W-:Y:S01]  /*4dc0*/  @!P1 IMAD.MOV R126, RZ, RZ, -R126 ;  /* 0x000000ffff7e9224 */ /* 0x000fe200078e0a7e */
[C---:B------:R-:W-:Y:S01]  /*4dd0*/  ISETP.GT.U32.AND P1, PT, R7.reuse, R122, PT ;  /* 0x0000007a0700720c */ /* 0x040fe20003f24070 */
[----:B------:R-:W-:-:S02]  /*4de0*/  IMAD R54, R7, R10, R54 ;  /* 0x0000000a07367224 */ /* 0x000fc400078e0236 */
[----:B------:R-:W-:Y:S01]  /*4df0*/  @!P0 IMAD.MOV R50, RZ, RZ, -R50 ;  /* 0x000000ffff328224 */ /* 0x000fe200078e0a32 */
[C---:B------:R-:W-:Y:S01]  /*4e00*/  ISETP.GT.U32.AND P0, PT, R7.reuse, R124, PT ;  /* 0x0000007c0700720c */ /* 0x040fe20003f04070 */
[C---:B------:R-:W-:Y:S01]  /*4e10*/  VIADD R12, R8.reuse, 0x1c0 ;  /* 0x000001c0080c7836 */ /* 0x040fe20000000000 */
[----:B------:R-:W-:Y:S01]  /*4e20*/  ISETP.GT.U32.AND P5, PT, R7, R54, PT ;  /* 0x000000360700720c */ /* 0x000fe20003fa4070 */
[----:B------:R-:W-:Y:S02]  /*4e30*/  VIADD R10, R8, 0x1c4 ;  /* 0x000001c4080a7836 */ /* 0x000fe40000000000 */
[--C-:B------:R-:W-:Y:S01]  /*4e40*/  @!P6 IMAD.IADD R52, R52, 0x1, -R7.reuse ;  /* 0x000000013434e824 */ /* 0x100fe200078e0a07 */
[----:B------:R-:W-:Y:S01]  /*4e50*/  IABS R120, R12 ;  /* 0x0000000c00787213 */ /* 0x000fe20000000000 */
[----:B------:R-:W-:Y:S01]  /*4e60*/  VIADD R13, R8, 0x1bc ;  /* 0x000001bc080d7836 */ /* 0x000fe20000000000 */
[----:B------:R-:W-:Y:S01]  /*4e70*/  IABS R56, R10 ;  /* 0x0000000a00387213 */ /* 0x000fe20000000000 */
[--C-:B------:R-:W-:Y:S01]  /*4e80*/  @!P1 IMAD.IADD R122, R122, 0x1, -R7.reuse ;  /* 0x000000017a7a9824 */ /* 0x100fe200078e0a07 */
[----:B------:R-:W-:Y:S01]  /*4e90*/  ISETP.GE.AND P6, PT, R11, RZ, PT ;  /* 0x000000ff0b00720c */ /* 0x000fe20003fc6270 */
[----:B------:R-:W-:Y:S01]  /*4ea0*/  @!P2 IMAD.MOV R52, RZ, RZ, -R52 ;  /* 0x000000ffff34a224 */ /* 0x000fe200078e0a34 */
[----:B------:R-:W-:Y:S01]  /*4eb0*/  ISETP.GE.AND P2, PT, R10, RZ, PT ;  /* 0x000000ff0a00720c */ /* 0x000fe20003f46270 */
[----:B------:R-:W-:Y:S01]  /*4ec0*/  @!P0 IMAD.IADD R124, R124, 0x1, -R7 ;  /* 0x000000017c7c8824 */ /* 0x000fe200078e0a07 */
[----:B------:R-:W-:Y:S01]  /*4ed0*/  ISETP.GT.U32.AND P1, PT, R7, R122, PT ;  /* 0x0000007a0700720c */ /* 0x000fe20003f24070 */
[----:B------:R-:W-:Y:S01]  /*4ee0*/  IMAD.HI.U32 R10, R9, R120, RZ ;  /* 0x00000078090a7227 */ /* 0x000fe200078e00ff */
[----:B------:R-:W-:-:S02]  /*4ef0*/  IABS R58, R13 ;  /* 0x0000000d003a7213 */ /* 0x000fc40000000000 */
[----:B------:R-:W-:Y:S01]  /*4f00*/  ISETP.GT.U32.AND P0, PT, R7, R124, PT ;  /* 0x0000007c0700720c */ /* 0x000fe20003f04070 */
[----:B------:R-:W-:Y:S02]  /*4f10*/  @!P5 IMAD.IADD R54, R54, 0x1, -R7 ;  /* 0x000000013636d824 */ /* 0x000fe400078e0a07 */
[----:B------:R-:W-:Y:S02]  /*4f20*/  IMAD.MOV R10, RZ, RZ, -R10 ;  /* 0x000000ffff0a7224 */ /* 0x000fe400078e0a0a */
[----:B------:R-:W-:Y:S01]  /*4f30*/  IMAD.HI.U32 R4, R9, R56, RZ ;  /* 0x0000003809047227 */ /* 0x000fe200078e00ff */
[----:B------:R-:W-:-:S03]  /*4f40*/  ISETP.GT.U32.AND P5, PT, R7, R54, PT ;  /* 0x000000360700720c */ /* 0x000fc60003fa4070 */
[C---:B------:R-:W-:Y:S02]  /*4f50*/  IMAD R120, R7.reuse, R10, R120 ;  /* 0x0000000a07787224 */ /* 0x040fe400078e0278 */
[----:B------:R-:W-:Y:S02]  /*4f60*/  IMAD.MOV R4, RZ, RZ, -R4 ;  /* 0x000000ffff047224 */ /* 0x000fe400078e0a04 */
[--C-:B------:R-:W-:Y:S01]  /*4f70*/  @!P1 IMAD.IADD R122, R122, 0x1, -R7.reuse ;  /* 0x000000017a7a9824 */ /* 0x100fe200078e0a07 */
[----:B------:R-:W-:Y:S01]  /*4f80*/  ISETP.GT.U32.AND P1, PT, R7, R120, PT ;  /* 0x000000780700720c */ /* 0x000fe20003f24070 */
[----:B------:R-:W-:Y:S01]  /*4f90*/  @!P3 IMAD.MOV R48, RZ, RZ, -R48 ;  /* 0x000000ffff30b224 */ /* 0x000fe200078e0a30 */
[----:B------:R-:W-:Y:S01]  /*4fa0*/  ISETP.GE.AND P3, PT, R15, RZ, PT ;  /* 0x000000ff0f00720c */ /* 0x000fe20003f66270 */
[----:B------:R-:W-:Y:S01]  /*4fb0*/  @!P0 IMAD.IADD R124, R124, 0x1, -R7 ;  /* 0x000000017c7c8824 */ /* 0x000fe200078e0a07 */
[----:B------:R-:W-:Y:S01]  /*4fc0*/  ISETP.GE.AND P0, PT, R12, RZ, PT ;  /* 0x000000ff0c00720c */ /* 0x000fe20003f06270 */
[----:B------:R-:W-:-:S02]  /*4fd0*/  IMAD R56, R7, R4, R56 ;  /* 0x0000000407387224 */ /* 0x000fc400078e0238 */
[----:B------:R-:W-:-:S04]  /*4fe0*/  IMAD.HI.U32 R11, R9, R58, RZ ;  /* 0x0000003a090b7227 */ /* 0x000fc800078e00ff */
[----:B------:R-:W-:Y:S01]  /*4ff0*/  @!P5 IMAD.IADD R54, R54, 0x1, -R7 ;  /* 0x000000013636d824 */ /* 0x000fe200078e0a07 */
[----:B------:R-:W-:Y:S01]  /*5000*/  ISETP.GE.AND P5, PT, R13, RZ, PT ;  /* 0x000000ff0d00720c */ /* 0x000fe20003fa6270 */
[----:B------:R-:W-:Y:S01]  /*5010*/  @!P4 IMAD.MOV R124, RZ, RZ, -R124 ;  /* 0x000000ffff7cc224 */ /* 0x000fe200078e0a7c */
[C---:B------:R-:W-:Y:S01]  /*5020*/  ISETP.GT.U32.AND P4, PT, R7.reuse, R56, PT ;  /* 0x000000380700720c */ /* 0x040fe20003f84070 */
[----:B------:R-:W-:Y:S02]  /*5030*/  IMAD.MOV R11, RZ, RZ, -R11 ;  /* 0x000000ffff0b7224 */ /* 0x000fe400078e0a0b */
[C---:B------:R-:W-:Y:S02]  /*5040*/  VIADD R4, R8.reuse, 0x1b8 ;  /* 0x000001b808047836 */ /* 0x040fe40000000000 */
[----:B------:R-:W-:Y:S02]  /*5050*/  VIADD R13, R8, 0x1b4 ;  /* 0x000001b4080d7836 */ /* 0x000fe40000000000 */
[C---:B------:R-:W-:Y:S01]  /*5060*/  IMAD R58, R7.reuse, R11, R58 ;  /* 0x0000000b073a7224 */ /* 0x040fe200078e023a */
[----:B------:R-:W-:Y:S01]  /*5070*/  IABS R118, R4 ;  /* 0x0000000400767213 */ /* 0x000fe20000000000 */
[----:B------:R-:W-:Y:S01]  /*5080*/  @!P1 IMAD.IADD R120, R120, 0x1, -R7 ;  /* 0x0000000178789824 */ /* 0x000fe200078e0a07 */
[----:B------:R-:W-:Y:S01]  /*5090*/  IABS R60, R13 ;  /* 0x0000000d003c7213 */ /* 0x000fe20000000000 */
[----:B------:R-:W-:Y:S01]  /*50a0*/  @!P3 IMAD.MOV R54, RZ, RZ, -R54 ;  /* 0x000000ffff36b224 */ /* 0x000fe200078e0a36 */
[----:B------:R-:W-:Y:S01]  /*50b0*/  ISETP.GE.AND P3, PT, R4, RZ, PT ;  /* 0x000000ff0400720c */ /* 0x000fe20003f66270 */
[----:B------:R-:W-:Y:S01]  /*50c0*/  @!P6 IMAD.MOV R122, RZ, RZ, -R122 ;  /* 0x000000ffff7ae224 */ /* 0x000fe200078e0a7a */
[----:B------:R-:W-:Y:S01]  /*50d0*/  ISETP.GT.U32.AND P1, PT, R7, R120, PT ;  /* 0x000000780700720c */ /* 0x000fe20003f24070 */
[----:B------:R-:W-:Y:S01]  /*50e0*/  IMAD.HI.U32 R4, R9, R118, RZ ;  /* 0x0000007609047227 */ /* 0x000fe200078e00ff */
[----:B------:R-:W-:-:S03]  /*50f0*/  ISETP.GT.U32.AND P6, PT, R7, R58, PT ;  /* 0x0000003a0700720c */ /* 0x000fc60003fc4070 */
[----:B------:R-:W-:-:S04]  /*5100*/  IMAD.HI.U32 R10, R9, R60, RZ ;  /* 0x0000003c090a7227 */ /* 0x000fc800078e00ff */
[----:B------:R-:W-:Y:S02]  /*5110*/  @!P4 IMAD.IADD R56, R56, 0x1, -R7 ;  /* 0x000000013838c824 */ /* 0x000fe400078e0a07 */
[----:B------:R-:W-:Y:S02]  /*5120*/  VIADD R16, R8, 0x1ac ;  /* 0x000001ac08107836 */ /* 0x000fe40000000000 */
[----:B------:R-:W-:Y:S01]  /*5130*/  IMAD.MOV R4, RZ, RZ, -R4 ;  /* 0x000000ffff047224 */ /* 0x000fe200078e0a04 */
[C---:B------:R-:W-:Y:S01]  /*5140*/  ISETP.GT.U32.AND P4, PT, R7.reuse, R56, PT ;  /* 0x000000380700720c */ /* 0x040fe20003f84070 */
[----:B------:R-:W-:Y:S01]  /*5150*/  IMAD.MOV R10, RZ, RZ, -R10 ;  /* 0x000000ffff0a7224 */ /* 0x000fe200078e0a0a */
[----:B------:R-:W-:Y:S01]  /*5160*/  IABS R62, R16 ;  /* 0x00000010003e7213 */ /* 0x000fe20000000000 */
[C---:B------:R-:W-:Y:S02]  /*5170*/  IMAD R118, R7.reuse, R4, R118 ;  /* 0x0000000407767224 */ /* 0x040fe400078e0276 */
[----:B------:R-:W-:-:S02]  /*5180*/  IMAD R60, R7, R10, R60 ;  /* 0x0000000a073c7224 */ /* 0x000fc400078e023c */
[--C-:B------:R-:W-:Y:S01]  /*5190*/  @!P1 IMAD.IADD R120, R120, 0x1, -R7.reuse ;  /* 0x0000000178789824 */ /* 0x100fe200078e0a07 */
[C---:B------:R-:W-:Y:S01]  /*51a0*/  ISETP.GT.U32.AND P1, PT, R7.reuse, R118, PT ;  /* 0x000000760700720c */ /* 0x040fe20003f24070 */
[----:B------:R-:W-:Y:S01]  /*51b0*/  @!P6 IMAD.IADD R58, R58, 0x1, -R7 ;  /* 0x000000013a3ae824 */ /* 0x000fe200078e0a07 */
[----:B------:R-:W-:Y:S01]  /*51c0*/  ISETP.GT.U32.AND P6, PT, R7, R60, PT ;  /* 0x0000003c0700720c */ /* 0x000fe20003fc4070 */
[----:B------:R-:W-:-:S04]  /*51d0*/  IMAD.HI.U32 R12, R9, R62, RZ ;  /* 0x0000003e090c7227 */ /* 0x000fc800078e00ff */
[----:B------:R-:W-:Y:S02]  /*51e0*/  VIADD R15, R8, 0x1b0 ;  /* 0x000001b0080f7836 */ /* 0x000fe40000000000 */
[----:B------:R-:W-:Y:S02]  /*51f0*/  IMAD.MOV R12, RZ, RZ, -R12 ;  /* 0x000000ffff0c7224 */ /* 0x000fe400078e0a0c */
[----:B------:R-:W-:Y:S01]  /*5200*/  @!P4 IMAD.IADD R56, R56, 0x1, -R7 ;  /* 0x000000013838c824 */ /* 0x000fe200078e0a07 */
[----:B------:R-:W-:Y:S01]  /*5210*/  ISETP.GE.AND P4, PT, R13, RZ, PT ;  /* 0x000000ff0d00720c */ /* 0x000fe20003f86270 */
[----:B------:R-:W-:Y:S01]  /*5220*/  IMAD R62, R7, R12, R62 ;  /* 0x0000000c073e7224 */ /* 0x000fe200078e023e */
[----:B------:R-:W-:Y:S01]  /*5230*/  IABS R116, R15 ;  /* 0x0000000f00747213 */ /* 0x000fe20000000000 */
[C---:B------:R-:W-:Y:S02]  /*5240*/  VIADD R12, R8.reuse, 0x1a8 ;  /* 0x000001a8080c7836 */ /* 0x040fe40000000000 */
[----:B------:R-:W-:-:S02]  /*5250*/  VIADD R13, R8, 0x1a4 ;  /* 0x000001a4080d7836 */ /* 0x000fc40000000000 */
[--C-:B------:R-:W-:Y:S01]  /*5260*/  @!P1 IMAD.IADD R118, R118, 0x1, -R7.reuse ;  /* 0x0000000176769824 */ /* 0x100fe200078e0a07 */
[----:B------:R-:W-:Y:S01]  /*5270*/  IABS R114, R12 ;  /* 0x0000000c00727213 */ /* 0x000fe20000000000 */
[----:B------:R-:W-:Y:S01]  /*5280*/  @!P6 IMAD.IADD R60, R60, 0x1, -R7 ;  /* 0x000000013c3ce824 */ /* 0x000fe200078e0a07 */
[----:B------:R-:W-:Y:S01]  /*5290*/  IABS R64, R13 ;  /* 0x0000000d00407213 */ /* 0x000fe20000000000 */
[----:B------:R-:W-:Y:S01]  /*52a0*/  IMAD.HI.U32 R11, R9, R116, RZ ;  /* 0x00000074090b7227 */ /* 0x000fe200078e00ff */
[C---:B------:R-:W-:Y:S02]  /*52b0*/  ISETP.GT.U32.AND P1, PT, R7.reuse, R58, PT ;  /* 0x0000003a0700720c */ /* 0x040fe40003f24070 */
[C---:B------:R-:W-:Y:S01]  /*52c0*/  ISETP.GT.U32.AND P6, PT, R7.reuse, R60, PT ;  /* 0x0000003c0700720c */ /* 0x040fe20003fc4070 */
[----:B------:R-:W-:Y:S01]  /*52d0*/  @!P2 IMAD.MOV R56, RZ, RZ, -R56 ;  /* 0x000000ffff38a224 */ /* 0x000fe200078e0a38 */
[----:B------:R-:W-:Y:S01]  /*52e0*/  ISETP.GT.U32.AND P2, PT, R7, R118, PT ;  /* 0x000000760700720c */ /* 0x000fe20003f44070 */
[----:B------:R-:W-:-:S02]  /*52f0*/  IMAD.MOV R11, RZ, RZ, -R11 ;  /* 0x000000ffff0b7224 */ /* 0x000fc400078e0a0b */
[----:B------:R-:W-:-:S04]  /*5300*/  IMAD.HI.U32 R4, R9, R114, RZ ;  /* 0x0000007209047227 */ /* 0x000fc800078e00ff */
[----:B------:R-:W-:-:S04]  /*5310*/  IMAD.HI.U32 R10, R9, R64, RZ ;  /* 0x00000040090a7227 */ /* 0x000fc800078e00ff */
[C---:B------:R-:W-:Y:S02]  /*5320*/  IMAD R116, R7.reuse, R11, R116 ;  /* 0x0000000b07747224 */ /* 0x040fe400078e0274 */
[----:B------:R-:W-:Y:S02]  /*5330*/  IMAD.MOV R4, RZ, RZ, -R4 ;  /* 0x000000ffff047224 */ /* 0x000fe400078e0a04 */
[----:B------:R-:W-:Y:S02]  /*5340*/  IMAD.MOV R11, RZ, RZ, -R10 ;  /* 0x000000ffff0b7224 */ /* 0x000fe400078e0a0a */
[----:B------:R-:W-:Y:S01]  /*5350*/  @!P0 IMAD.MOV R120, RZ, RZ, -R120 ;  /* 0x000000ffff788224 */ /* 0x000fe200078e0a78 */
[C---:B------:R-:W-:Y:S01]  /*5360*/  ISETP.GT.U32.AND P0, PT, R7.reuse, R116, PT ;  /* 0x000000740700720c */ /* 0x040fe20003f04070 */
[----:B------:R-:W-:Y:S01]  /*5370*/  @!P1 IMAD.IADD R58, R58, 0x1, -R7 ;  /* 0x000000013a3a9824 */ /* 0x000fe200078e0a07 */
[C---:B------:R-:W-:Y:S01]  /*5380*/  ISETP.GT.U32.AND P1, PT, R7.reuse, R62, PT ;  /* 0x0000003e0700720c */ /* 0x040fe20003f24070 */
[----:B------:R-:W-:-:S02]  /*5390*/  IMAD R114, R7, R4, R114 ;  /* 0x0000000407727224 */ /* 0x000fc400078e0272 */
[C---:B------:R-:W-:Y:S02]  /*53a0*/  IMAD R64, R7.reuse, R11, R64 ;  /* 0x0000000b07407224 */ /* 0x040fe400078e0240 */
[--C-:B------:R-:W-:Y:S01]  /*53b0*/  @!P2 IMAD.IADD R118, R118, 0x1, -R7.reuse ;  /* 0x000000017676a824 */ /* 0x100fe200078e0a07 */
[C---:B------:R-:W-:Y:S01]  /*53c0*/  ISETP.GT.U32.AND P2, PT, R7.reuse, R114, PT ;  /* 0x000000720700720c */ /* 0x040fe20003f44070 */
[--C-:B------:R-:W-:Y:S01]  /*53d0*/  @!P6 IMAD.IADD R60, R60, 0x1, -R7.reuse ;  /* 0x000000013c3ce824 */ /* 0x100fe200078e0a07 */
[----:B------:R-:W-:Y:S01]  /*53e0*/  ISETP.GT.U32.AND P6, PT, R7, R64, PT ;  /* 0x000000400700720c */ /* 0x000fe20003fc4070 */
[----:B------:R-:W-:Y:S02]  /*53f0*/  VIADD R18, R8, 0x19c ;  /* 0x0000019c08127836 */ /* 0x000fe40000000000 */
[--C-:B------:R-:W-:Y:S01]  /*5400*/  @!P0 IMAD.IADD R116, R116, 0x1, -R7.reuse ;  /* 0x0000000174748824 */ /* 0x100fe200078e0a07 */
[----:B------:R-:W-:Y:S01]  /*5410*/  ISETP.GE.AND P0, PT, R15, RZ, PT ;  /* 0x000000ff0f00720c */ /* 0x000fe20003f06270 */
[----:B------:R-:W-:Y:S01]  /*5420*/  @!P1 IMAD.IADD R62, R62, 0x1, -R7 ;  /* 0x000000013e3e9824 */ /* 0x000fe200078e0a07 */
[----:B------:R-:W-:Y:S01]  /*5430*/  IABS R66, R18 ;  /* 0x0000001200427213 */ /* 0x000fe20000000000 */
[----:B------:R-:W-:Y:S01]  /*5440*/  VIADD R17, R8, 0x1a0 ;  /* 0x000001a008117836 */ /* 0x000fe20000000000 */
[----:B------:R-:W-:Y:S01]  /*5450*/  ISETP.GE.AND P1, PT, R16, RZ, PT ;  /* 0x000000ff1000720c */ /* 0x000fe20003f26270 */
[----:B------:R-:W-:-:S02]  /*5460*/  @!P5 IMAD.MOV R58, RZ, RZ, -R58 ;  /* 0x000000ffff3ad224 */ /* 0x000fc400078e0a3a */
[--C-:B------:R-:W-:Y:S01]  /*5470*/  @!P2 IMAD.IADD R114, R114, 0x1, -R7.reuse ;  /* 0x000000017272a824 */ /* 0x100fe200078e0a07 */
[C---:B------:R-:W-:Y:S01]  /*5480*/  ISETP.GT.U32.AND P2, PT, R7.reuse, R116, PT ;  /* 0x000000740700720c */ /* 0x040fe20003f44070 */
[----:B------:R-:W-:Y:S01]  /*5490*/  @!P6 IMAD.IADD R64, R64, 0x1, -R7 ;  /* 0x000000014040e824 */ /* 0x000fe200078e0a07 */
[----:B------:R-:W-:Y:S01]  /*54a0*/  ISETP.GT.U32.AND P6, PT, R7, R62, PT ;  /* 0x0000003e0700720c */ /* 0x000fe20003fc4070 */
[----:B------:R-:W-:Y:S01]  /*54b0*/  IMAD.HI.U32 R10, R9, R66, RZ ;  /* 0x00000042090a7227 */ /* 0x000fe200078e00ff */
[----:B------:R-:W-:Y:S02]  /*54c0*/  IABS R112, R17 ;  /* 0x0000001100707213 */ /* 0x000fe40000000000 */
[----:B------:R-:W-:Y:S01]  /*54d0*/  ISETP.GT.U32.AND P5, PT, R7, R114, PT ;  /* 0x000000720700720c */ /* 0x000fe20003fa4070 */
[----:B------:R-:W-:Y:S02]  /*54e0*/  IMAD.MOV R10, RZ, RZ, -R10 ;  /* 0x000000ffff0a7224 */ /* 0x000fe400078e0a0a */
[----:B------:R-:W-:-:S02]  /*54f0*/  VIADD R11, R8, 0x198 ;  /* 0x00000198080b7836 */ /* 0x000fc40000000000 */
[----:B------:R-:W-:-:S03]  /*5500*/  IMAD.HI.U32 R4, R9, R112, RZ ;  /* 0x0000007009047227 */ /* 0x000fc600078e00ff */
[----:B------:R-:W-:Y:S01]  /*5510*/  IABS R110, R11 ;  /* 0x0000000b006e7213 */ /* 0x000fe20000000000 */
[C---:B------:R-:W-:Y:S02]  /*5520*/  IMAD R66, R7.reuse, R10, R66 ;  /* 0x0000000a07427224 */ /* 0x040fe400078e0242 */
[----:B------:R-:W-:Y:S02]  /*5530*/  VIADD R15, R8, 0x194 ;  /* 0x00000194080f7836 */ /* 0x000fe40000000000 */
[----:B------:R-:W-:Y:S02]  /*5540*/  IMAD.MOV R4, RZ, RZ, -R4 ;  /* 0x000000ffff047224 */ /* 0x000fe400078e0a04 */
[----:B------:R-:W-:Y:S01]  /*5550*/  @!P3 IMAD.MOV R118, RZ, RZ, -R118 ;  /* 0x000000ffff76b224 */ /* 0x000fe200078e0a76 */
[C---:B------:R-:W-:Y:S01]  /*5560*/  ISETP.GT.U32.AND P3, PT, R7.reuse, R64, PT ;  /* 0x000000400700720c */ /* 0x040fe20003f64070 */
[--C-:B------:R-:W-:Y:S01]  /*5570*/  @!P2 IMAD.IADD R116, R116, 0x1, -R7.reuse ;  /* 0x000000017474a824 */ /* 0x100fe200078e0a07 */
[----:B------:R-:W-:Y:S01]  /*5580*/  IABS R68, R15 ;  /* 0x0000000f00447213 */ /* 0x000fe20000000000 */
[----:B------:R-:W-:Y:S01]  /*5590*/  @!P6 IMAD.IADD R62, R62, 0x1, -R7 ;  /* 0x000000013e3ee824 */ /* 0x000fe200078e0a07 */
[----:B------:R-:W-:Y:S01]  /*55a0*/  ISETP.GE.AND P2, PT, R12, RZ, PT ;  /* 0x000000ff0c00720c */ /* 0x000fe20003f46270 */
[C---:B------:R-:W-:Y:S01]  /*55b0*/  IMAD R112, R7.reuse, R4, R112 ;  /* 0x0000000407707224 */ /* 0x040fe200078e0270 */
[----:B------:R-:W-:Y:S01]  /*55c0*/  ISETP.GT.U32.AND P6, PT, R7, R66, PT ;  /* 0x000000420700720c */ /* 0x000fe20003fc4070 */
[----:B------:R-:W-:-:S04]  /*55d0*/  IMAD.HI.U32 R4, R9, R110, RZ ;  /* 0x0000006e09047227 */ /* 0x000fc800078e00ff */
[----:B------:R-:W-:Y:S01]  /*55e0*/  @!P5 IMAD.IADD R114, R114, 0x1, -R7 ;  /* 0x000000017272d824 */ /* 0x000fe200078e0a07 */
[----:B------:R-:W-:Y:S01]  /*55f0*/  ISETP.GE.AND P5, PT, R13, RZ, PT ;  /* 0x000000ff0d00720c */ /* 0x000fe20003fa6270 */
[----:B------:R-:W-:-:S04]  /*5600*/  IMAD.HI.U32 R10, R9, R68, RZ ;  /* 0x00000044090a7227 */ /* 0x000fc800078e00ff */
[----:B------:R-:W-:Y:S02]  /*5610*/  IMAD.MOV R4, RZ, RZ, -R4 ;  /* 0x000000ffff047224 */ /* 0x000fe400078e0a04 */
[----:B------:R-:W-:Y:S01]  /*5620*/  @!P4 IMAD.MOV R60, RZ, RZ, -R60 ;  /* 0x000000ffff3cc224 */ /* 0x000fe200078e0a3c */
[C---:B------:R-:W-:Y:S01]  /*5630*/  ISETP.GT.U32.AND P4, PT, R7.reuse, R112, PT ;  /* 0x000000700700720c */ /* 0x040fe20003f84070 */
[----:B------:R-:W-:Y:S02]  /*5640*/  IMAD.MOV R10, RZ, RZ, -R10 ;  /* 0x000000ffff0a7224 */ /* 0x000fe400078e0a0a */
[----:B------:R-:W-:Y:S02]  /*5650*/  IMAD R110, R7, R4, R110 ;  /* 0x00000004076e7224 */ /* 0x000fe400078e026e */
[--C-:B------:R-:W-:Y:S01]  /*5660*/  @!P3 IMAD.IADD R64, R64, 0x1, -R7.reuse ;  /* 0x000000014040b824 */ /* 0x100fe200078e0a07 */
[----:B------:R-:W-:Y:S01]  /*5670*/  ISETP.GE.AND P3, PT, R17, RZ, PT ;  /* 0x000000ff1100720c */ /* 0x000fe20003f66270 */
[----:B------:R-:W-:Y:S01]  /*5680*/  @!P6 IMAD.IADD R66, R66, 0x1, -R7 ;  /* 0x000000014242e824 */ /* 0x000fe200078e0a07 */
[----:B------:R-:W-:Y:S01]  /*5690*/  ISETP.GE.AND P6, PT, R11, RZ, PT ;  /* 0x000000ff0b00720c */ /* 0x000fe20003fc6270 */
[----:B------:R-:W-:-:S02]  /*56a0*/  IMAD R68, R7, R10, R68 ;  /* 0x0000000a07447224 */ /* 0x000fc400078e0244 */
[----:B------:R-:W-:Y:S01]  /*56b0*/  @!P2 IMAD.MOV R114, RZ, RZ, -R114 ;  /* 0x000000ffff72a224 */ /* 0x000fe200078e0a72 */
[C---:B------:R-:W-:Y:S01]  /*56c0*/  ISETP.GT.U32.AND P2, PT, R7.reuse, R110, PT ;  /* 0x0000006e0700720c */ /* 0x040fe20003f44070 */
[----:B------:R-:W-:Y:S01]  /*56d0*/  @!P1 IMAD.MOV R62, RZ, RZ, -R62 ;  /* 0x000000ffff3e9224 */ /* 0x000fe200078e0a3e */
[C---:B------:R-:W-:Y:S01]  /*56e0*/  ISETP.GT.U32.AND P1, PT, R7.reuse, R66, PT ;  /* 0x000000420700720c */ /* 0x040fe20003f24070 */
[----:B------:R-:W-:Y:S01]  /*56f0*/  @!P5 IMAD.MOV R64, RZ, RZ, -R64 ;  /* 0x000000ffff40d224 */ /* 0x000fe200078e0a40 */
[C---:B------:R-:W-:Y:S01]  /*5700*/  ISETP.GT.U32.AND P5, PT, R7.reuse, R68, PT ;  /* 0x000000440700720c */ /* 0x040fe20003fa4070 */
[--C-:B------:R-:W-:Y:S01]  /*5710*/  @!P4 IMAD.IADD R112, R112, 0x1, -R7.reuse ;  /* 0x000000017070c824 */ /* 0x100fe200078e0a07 */
[----:B------:R-:W-:Y:S01]  /*5720*/  ISETP.GE.AND P4, PT, R18, RZ, PT ;  /* 0x000000ff1200720c */ /* 0x000fe20003f86270 */
[C---:B------:R-:W-:Y:S02]  /*5730*/  VIADD R4, R8.reuse, 0x190 ;  /* 0x0000019008047836 */ /* 0x040fe40000000000 */
[----:B------:R-:W-:Y:S01]  /*5740*/  @!P0 IMAD.MOV R116, RZ, RZ, -R116 ;  /* 0x000000ffff748224 */ /* 0x000fe200078e0a74 */
[----:B------:R-:W-:Y:S01]  /*5750*/  ISETP.GT.U32.AND P0, PT, R7, R112, PT ;  /* 0x000000700700720c */ /* 0x000fe20003f04070 */
[----:B------:R-:W-:Y:S01]  /*5760*/  VIADD R10, R8, 0x18c ;  /* 0x0000018c080a7836 */ /* 0x000fe20000000000 */
[----:B------:R-:W-:Y:S01]  /*5770*/  IABS R108, R4 ;  /* 0x00000004006c7213 */ /* 0x000fe20000000000 */
[----:B------:R-:W-:-:S02]  /*5780*/  @!P2 IMAD.IADD R110, R110, 0x1, -R7 ;  /* 0x000000016e6ea824 */ /* 0x000fc400078e0a07 */
[--C-:B------:R-:W-:Y:S01]  /*5790*/  @!P1 IMAD.IADD R66, R66, 0x1, -R7.reuse ;  /* 0x0000000142429824 */ /* 0x100fe200078e0a07 */
[----:B------:R-:W-:Y:S01]  /*57a0*/  ISETP.GE.AND P1, PT, R4, RZ, PT ;  /* 0x000000ff0400720c */ /* 0x000fe20003f26270 */
[--C-:B------:R-:W-:Y:S01]  /*57b0*/  @!P5 IMAD.IADD R68, R68, 0x1, -R7.reuse ;  /* 0x000000014444d824 */ /* 0x100fe200078e0a07 */
[----:B------:R-:W-:Y:S01]  /*57c0*/  ISETP.GT.U32.AND P5, PT, R7, R110, PT ;  /* 0x0000006e0700720c */ /* 0x000fe20003fa4070 */
[----:B------:R-:W-:Y:S01]  /*57d0*/  IMAD.HI.U32 R4, R9, R108, RZ ;  /* 0x0000006c09047227 */ /* 0x000fe200078e00ff */
[----:B------:R-:W-:Y:S02]  /*57e0*/  IABS R70, R10 ;  /* 0x0000000a00467213 */ /* 0x000fe40000000000 */
[----:B------:R-:W-:Y:S01]  /*57f0*/  ISETP.GE.AND P2, PT, R10, RZ, PT ;  /* 0x000000ff0a00720c */ /* 0x000fe20003f46270 */
[----:B------:R-:W-:Y:S02]  /*5800*/  IMAD.MOV R4, RZ, RZ, -R4 ;  /* 0x000000ffff047224 */ /* 0x000fe400078e0a04 */
[----:B------:R-:W-:Y:S01]  /*5810*/  @!P0 IMAD.IADD R112, R112, 0x1, -R7 ;  /* 0x0000000170708824 */ /* 0x000fe200078e0a07 */
[----:B------:R-:W-:Y:S01]  /*5820*/  ISETP.GE.AND P0, PT, R15, RZ, PT ;  /* 0x000000ff0f00720c */ /* 0x000fe20003f06270 */
[----:B------:R-:W-:-:S02]  /*5830*/  IMAD R108, R7, R4, R108 ;  /* 0x00000004076c7224 */ /* 0x000fc400078e026c */
[----:B------:R-:W-:-:S04]  /*5840*/  IMAD.HI.U32 R10, R9, R70, RZ ;  /* 0x00000046090a7227 */ /* 0x000fc800078e00ff */
[----:B------:R-:W-:Y:S01]  /*5850*/  @!P3 IMAD.MOV R112, RZ, RZ, -R112 ;  /* 0x000000ffff70b224 */ /* 0x000fe200078e0a70 */
[C---:B------:R-:W-:Y:S01]  /*5860*/  ISETP.GT.U32.AND P3, PT, R7.reuse, R68, PT ;  /* 0x000000440700720c */ /* 0x040fe20003f64070 */
[--C-:B------:R-:W-:Y:S01]  /*5870*/  @!P5 IMAD.IADD R110, R110, 0x1, -R7.reuse ;  /* 0x000000016e6ed824 */ /* 0x100fe200078e0a07 */
[C---:B------:R-:W-:Y:S01]  /*5880*/  ISETP.GT.U32.AND P5, PT, R7.reuse, R108, PT ;  /* 0x0000006c0700720c */ /* 0x040fe20003fa4070 */
[----:B------:R-:W-:Y:S02]  /*5890*/  IMAD.MOV R10, RZ, RZ, -R10 ;  /* 0x000000ffff0a7224 */ /* 0x000fe400078e0a0a */
[C---:B------:R-:W-:Y:S02]  /*58a0*/  VIADD R11, R8.reuse, 0x188 ;  /* 0x00000188080b7836 */ /* 0x040fe40000000000 */
[C---:B------:R-:W-:Y:S02]  /*58b0*/  IMAD R70, R7.reuse, R10, R70 ;  /* 0x0000000a07467224 */ /* 0x040fe400078e0246 */
[----:B------:R-:W-:Y:S01]  /*58c0*/  VIADD R4, R8, 0x184 ;  /* 0x0000018408047836 */ /* 0x000fe20000000000 */
[----:B------:R-:W-:Y:S01]  /*58d0*/  IABS R106, R11 ;  /* 0x0000000b006a7213 */ /* 0x000fe20000000000 */
[----:B------:R-:W-:Y:S01]  /*58e0*/  @!P6 IMAD.MOV R110, RZ, RZ, -R110 ;  /* 0x000000ffff6ee224 */ /* 0x000fe200078e0a6e */
[----:B------:R-:W-:Y:S01]  /*58f0*/  ISETP.GT.U32.AND P6, PT, R7, R70, PT ;  /* 0x000000460700720c */ /* 0x000fe20003fc4070 */
[--C-:B------:R-:W-:Y:S01]  /*5900*/  @!P3 IMAD.IADD R68, R68, 0x1, -R7.reuse ;  /* 0x000000014444b824 */ /* 0x100fe200078e0a07 */
[----:B------:R-:W-:Y:S01]  /*5910*/  ISETP.GE.AND P3, PT, R4, RZ, PT ;  /* 0x000000ff0400720c */ /* 0x000fe20003f66270 */
[----:B------:R-:W-:Y:S01]  /*5920*/  @!P5 IMAD.IADD R108, R108, 0x1, -R7 ;  /* 0x000000016c6cd824 */ /* 0x000fe200078e0a07 */
[----:B------:R-:W-:Y:S01]  /*5930*/  IABS R72, R4 ;  /* 0x0000000400487213 */ /* 0x000fe20000000000 */
[----:B------:R-:W-:-:S03]  /*5940*/  IMAD.HI.U32 R4, R9, R106, RZ ;  /* 0x0000006a09047227 */ /* 0x000fc600078e00ff */
[----:B------:R-:W-:Y:S01]  /*5950*/  ISETP.GT.U32.AND P5, PT, R7, R108, PT ;  /* 0x0000006c0700720c */ /* 0x000fe20003fa4070 */
[----:B------:R-:W-:Y:S01]  /*5960*/  @!P4 IMAD.MOV R66, RZ, RZ, -R66 ;  /* 0x000000ffff42c224 */ /* 0x000fe200078e0a42 */
[----:B------:R-:W-:Y:S01]  /*5970*/  ISETP.GE.AND P4, PT, R11, RZ, PT ;  /* 0x000000ff0b00720c */ /* 0x000fe20003f86270 */
[----:B------:R-:W-:Y:S02]  /*5980*/  VIADD R10, R8, 0x180 ;  /* 0x00000180080a7836 */ /* 0x000fe40000000000 */
[----:B------:R-:W-:Y:S02]  /*5990*/  IMAD.MOV R11, RZ, RZ, -R4 ;  /* 0x000000ffff0b7224 */ /* 0x000fe400078e0a04 */
[----:B------:R-:W-:Y:S01]  /*59a0*/  IMAD.HI.U32 R4, R9, R72, RZ ;  /* 0x0000004809047227 */ /* 0x000fe200078e00ff */
[----:B------:R-:W-:-:S03]  /*59b0*/  IABS R104, R10 ;  /* 0x0000000a00687213 */ /* 0x000fc60000000000 */
[----:B------:R-:W-:Y:S02]  /*59c0*/  VIADD R12, R8, 0x17c ;  /* 0x0000017c080c7836 */ /* 0x000fe40000000000 */
[----:B------:R-:W-:Y:S02]  /*59d0*/  @!P6 IMAD.IADD R70, R70, 0x1, -R7 ;  /* 0x000000014646e824 */ /* 0x000fe400078e0a07 */
[----:B------:R-:W-:Y:S01]  /*59e0*/  IMAD.MOV R4, RZ, RZ, -R4 ;  /* 0x000000ffff047224 */ /* 0x000fe200078e0a04 */
[----:B------:R-:W-:Y:S01]  /*59f0*/  IABS R74, R12 ;  /* 0x0000000c004a7213 */ /* 0x000fe20000000000 */
[C---:B------:R-:W-:Y:S01]  /*5a00*/  IMAD R106, R7.reuse, R11, R106 ;  /* 0x0000000b076a7224 */ /* 0x040fe200078e026a */
[C---:B------:R-:W-:Y:S01]  /*5a10*/  ISETP.GT.U32.AND P6, PT, R7.reuse, R70, PT ;  /* 0x000000460700720c */ /* 0x040fe20003fc4070 */
[----:B------:R-:W-:Y:S02]  /*5a20*/  IMAD R72, R7, R4, R72 ;  /* 0x0000000407487224 */ /* 0x000fe400078e0248 */
[----:B------:R-:W-:-:S04]  /*5a30*/  IMAD.HI.U32 R4, R9, R104, RZ ;  /* 0x0000006809047227 */ /* 0x000fc800078e00ff */
[----:B------:R-:W-:Y:S01]  /*5a40*/  @!P0 IMAD.MOV R68, RZ, RZ, -R68 ;  /* 0x000000ffff448224 */ /* 0x000fe200078e0a44 */
[----:B------:R-:W-:Y:S01]  /*5a50*/  ISETP.GE.AND P0, PT, R10, RZ, PT ;  /* 0x000000ff0a00720c */ /* 0x000fe20003f06270 */
[----:B------:R-:W-:Y:S01]  /*5a60*/  @!P5 IMAD.IADD R108, R108, 0x1, -R7 ;  /* 0x000000016c6cd824 */ /* 0x000fe200078e0a07 */
[----:B------:R-:W-:Y:S01]  /*5a70*/  ISETP.GT.U32.AND P5, PT, R7, R106, PT ;  /* 0x0000006a0700720c */ /* 0x000fe20003fa4070 */
[----:B------:R-:W-:-:S04]  /*5a80*/  IMAD.HI.U32 R10, R9, R74, RZ ;  /* 0x0000004a090a7227 */ /* 0x000fc800078e00ff */
[----:B------:R-:W-:Y:S02]  /*5a90*/  IMAD.MOV R4, RZ, RZ, -R4 ;  /* 0x000000ffff047224 */ /* 0x000fe400078e0a04 */
[----:B------:R-:W-:Y:S02]  /*5aa0*/  IMAD.MOV R10, RZ, RZ, -R10 ;  /* 0x000000ffff0a7224 */ /* 0x000fe400078e0a0a */
[C---:B------:R-:W-:Y:S02]  /*5ab0*/  IMAD R104, R7.reuse, R4, R104 ;  /* 0x0000000407687224 */ /* 0x040fe400078e0268 */
[C---:B------:R-:W-:Y:S02]  /*5ac0*/  IMAD R74, R7.reuse, R10, R74 ;  /* 0x0000000a074a7224 */ /* 0x040fe400078e024a */
[----:B------:R-:W-:Y:S01]  /*5ad0*/  @!P6 IMAD.IADD R70, R70, 0x1, -R7 ;  /* 0x000000014646e824 */ /* 0x000fe200078e0a07 */
[----:B------:R-:W-:Y:S01]  /*5ae0*/  ISETP.GT.U32.AND P6, PT, R7, R104, PT ;  /* 0x000000680700720c */ /* 0x000fe20003fc4070 */
[----:B------:R-:W-:-:S02]  /*5af0*/  VIADD R11, R8, 0x178 ;  /* 0x00000178080b7836 */ /* 0x000fc40000000000 */
[--C-:B------:R-:W-:Y:S01]  /*5b00*/  @!P5 IMAD.IADD R106, R106, 0x1, -R7.reuse ;  /* 0x000000016a6ad824 */ /* 0x100fe200078e0a07 */
[C---:B------:R-:W-:Y:S01]  /*5b10*/  ISETP.GT.U32.AND P5, PT, R7.reuse, R74, PT ;  /* 0x0000004a0700720c */ /* 0x040fe20003fa4070 */
[----:B------:R-:W-:Y:S01]  /*5b20*/  @!P1 IMAD.MOV R108, RZ, RZ, -R108 ;  /* 0x000000ffff6c9224 */ /* 0x000fe200078e0a6c */
[----:B------:R-:W-:Y:S01]  /*5b30*/  IABS R102, R11 ;  /* 0x0000000b00667213 */ /* 0x000fe20000000000 */
[C---:B------:R-:W-:Y:S01]  /*5b40*/  VIADD R13, R8.reuse, 0x174 ;  /* 0x00000174080d7836 */ /* 0x040fe20000000000 */
[----:B------:R-:W-:Y:S01]  /*5b50*/  ISETP.GT.U32.AND P1, PT, R7, R72, PT ;  /* 0x000000480700720c */ /* 0x000fe20003f24070 */
[----:B------:R-:W-:Y:S02]  /*5b60*/  VIADD R15, R8, 0x170 ;  /* 0x00000170080f7836 */ /* 0x000fe40000000000 */
[----:B------:R-:W-:Y:S01]  /*5b70*/  IMAD.HI.U32 R4, R9, R102, RZ ;  /* 0x0000006609047227 */ /* 0x000fe200078e00ff */
[----:B------:R-:W-:Y:S02]  /*5b80*/  IABS R76, R13 ;  /* 0x0000000d004c7213 */ /* 0x000fe40000000000 */
[----:B------:R-:W-:Y:S01]  /*5b90*/  IABS R100, R15 ;  /* 0x0000000f00647213 */ /* 0x000fe20000000000 */
[----:B------:R-:W-:-:S02]  /*5ba0*/  @!P6 IMAD.IADD R104, R104, 0x1, -R7 ;  /* 0x000000016868e824 */ /* 0x000fc400078e0a07 */
[----:B------:R-:W-:Y:S02]  /*5bb0*/  IMAD.MOV R4, RZ, RZ, -R4 ;  /* 0x000000ffff047224 */ /* 0x000fe400078e0a04 */
[----:B------:R-:W-:Y:S01]  /*5bc0*/  @!P5 IMAD.IADD R74, R74, 0x1, -R7 ;  /* 0x000000014a4ad824 */ /* 0x000fe200078e0a07 */
[C---:B------:R-:W-:Y:S01]  /*5bd0*/  ISETP.GT.U32.AND P5, PT, R7.reuse, R104, PT ;  /* 0x000000680700720c */ /* 0x040fe20003fa4070 */
[----:B------:R-:W-:Y:S02]  /*5be0*/  IMAD R102, R7, R4, R102 ;  /* 0x0000000407667224 */ /* 0x000fe400078e0266 */
[----:B------:R-:W-:-:S04]  /*5bf0*/  IMAD.HI.U32 R4, R9, R76, RZ ;  /* 0x0000004c09047227 */ /* 0x000fc800078e00ff */
[--C-:B------:R-:W-:Y:S01]  /*5c00*/  @!P1 IMAD.IADD R72, R72, 0x1, -R7.reuse ;  /* 0x0000000148489824 */ /* 0x100fe200078e0a07 */
[C---:B------:R-:W-:Y:S01]  /*5c10*/  ISETP.GT.U32.AND P1, PT, R7.reuse, R106, PT ;  /* 0x0000006a0700720c */ /* 0x040fe20003f24070 */
[----:B------:R-:W-:Y:S02]  /*5c20*/  IMAD.MOV R4, RZ, RZ, -R4 ;  /* 0x000000ffff047224 */ /* 0x000fe400078e0a04 */
[----:B------:R-:W-:Y:S01]  /*5c30*/  VIADD R16, R8, 0x16c ;  /* 0x0000016c08107836 */ /* 0x000fe20000000000 */
[C---:B------:R-:W-:Y:S01]  /*5c40*/  ISETP.GT.U32.AND P6, PT, R7.reuse, R72, PT ;  /* 0x000000480700720c */ /* 0x040fe20003fc4070 */
[----:B------:R-:W-:Y:S02]  /*5c50*/  IMAD R76, R7, R4, R76 ;  /* 0x00000004074c7224 */ /* 0x000fe400078e024c */
[----:B------:R-:W-:Y:S01]  /*5c60*/  @!P5 IMAD.IADD R104, R104, 0x1, -R7 ;  /* 0x000000016868d824 */ /* 0x000fe200078e0a07 */
[----:B------:R-:W-:Y:S01]  /*5c70*/  IABS R78, R16 ;  /* 0x00000010004e7213 */ /* 0x000fe20000000000 */
[----:B------:R-:W-:Y:S01]  /*5c80*/  IMAD.HI.U32 R4, R9, R100, RZ ;  /* 0x0000006409047227 */ /* 0x000fe200078e00ff */
[----:B------:R-:W-:-:S03]  /*5c90*/  ISETP.GT.U32.AND P5, PT, R7, R76, PT ;  /* 0x0000004c0700720c */ /* 0x000fc60003fa4070 */
[----:B------:R-:W-:Y:S02]  /*5ca0*/  IMAD.MOV R4, RZ, RZ, -R4 ;  /* 0x000000ffff047224 */ /* 0x000fe400078e0a04 */
[----:B------:R-:W-:Y:S01]  /*5cb0*/  @!P2 IMAD.MOV R70, RZ, RZ, -R70 ;  /* 0x000000ffff46a224 */ /* 0x000fe200078e0a46 */
[C---:B------:R-:W-:Y:S01]  /*5cc0*/  ISETP.GT.U32.AND P2, PT, R7.reuse, R74, PT ;  /* 0x0000004a0700720c */ /* 0x040fe20003f44070 */
[--C-:B------:R-:W-:Y:S01]  /*5cd0*/  @!P6 IMAD.IADD R72, R72, 0x1, -R7.reuse ;  /* 0x000000014848e824 */ /* 0x100fe200078e0a07 */
[----:B------:R-:W-:Y:S01]  /*5ce0*/  ISETP.GE.AND P6, PT, R12, RZ, PT ;  /* 0x000000ff0c00720c */ /* 0x000fe20003fc6270 */
[----:B------:R-:W-:Y:S02]  /*5cf0*/  VIADD R12, R8, 0x168 ;  /* 0x00000168080c7836 */ /* 0x000fe40000000000 */
[----:B------:R-:W-:Y:S02]  /*5d00*/  @!P3 IMAD.MOV R72, RZ, RZ, -R72 ;  /* 0x000000ffff48b224 */ /* 0x000fe400078e0a48 */
[----:B------:R-:W-:Y:S01]  /*5d10*/  @!P5 IMAD.IADD R76, R76, 0x1, -R7 ;  /* 0x000000014c4cd824 */ /* 0x000fe200078e0a07 */
[----:B------:R-:W-:Y:S01]  /*5d20*/  IABS R98, R12 ;  /* 0x0000000c00627213 */ /* 0x000fe20000000000 */
[----:B------:R-:W-:-:S02]  /*5d30*/  IMAD R100, R7, R4, R100 ;  /* 0x0000000407647224 */ /* 0x000fc400078e0264 */
[----:B------:R-:W-:Y:S01]  /*5d40*/  @!P1 IMAD.IADD R106, R106, 0x1, -R7 ;  /* 0x000000016a6a9824 */ /* 0x000fe200078e0a07 */
[----:B------:R-:W-:Y:S01]  /*5d50*/  ISETP.GT.U32.AND P3, PT, R7, R76, PT ;  /* 0x0000004c0700720c */ /* 0x000fe20003f64070 */
[----:B------:R-:W-:Y:S01]  /*5d60*/  IMAD.HI.U32 R4, R9, R98, RZ ;  /* 0x0000006209047227 */ /* 0x000fe200078e00ff */
[C---:B------:R-:W-:Y:S02]  /*5d70*/  ISETP.GT.U32.AND P1, PT, R7.reuse, R102, PT ;  /* 0x000000660700720c */ /* 0x040fe40003f24070 */
[----:B------:R-:W-:Y:S01]  /*5d80*/  ISETP.GT.U32.AND P5, PT, R7, R100, PT ;  /* 0x000000640700720c */ /* 0x000fe20003fa4070 */
[----:B------:R-:W-:Y:S02]  /*5d90*/  IMAD.MOV R4, RZ, RZ, -R4 ;  /* 0x000000ffff047224 */ /* 0x000fe400078e0a04 */
[----:B------:R-:W-:-:S04]  /*5da0*/  IMAD.HI.U32 R10, R9, R78, RZ ;  /* 0x0000004e090a7227 */ /* 0x000fc800078e00ff */
[C---:B------:R-:W-:Y:S02]  /*5db0*/  IMAD R98, R7.reuse, R4, R98 ;  /* 0x0000000407627224 */ /* 0x040fe400078e0262 */
[----:B------:R-:W-:Y:S02]  /*5dc0*/  IMAD.MOV R10, RZ, RZ, -R10 ;  /* 0x000000ffff0a7224 */ /* 0x000fe400078e0a0a */
[--C-:B------:R-:W-:Y:S01]  /*5dd0*/  @!P3 IMAD.IADD R76, R76, 0x1, -R7.reuse ;  /* 0x000000014c4cb824 */ /* 0x100fe200078e0a07 */
[----:B------:R-:W-:Y:S01]  /*5de0*/  ISETP.GT.U32.AND P3, PT, R7, R98, PT ;  /* 0x000000620700720c */ /* 0x000fe20003f64070 */
[--C-:B------:R-:W-:Y:S01]  /*5df0*/  @!P2 IMAD.IADD R74, R74, 0x1, -R7.reuse ;  /* 0x000000014a4aa824 */ /* 0x100fe200078e0a07 */
[----:B------:R-:W-:Y:S01]  /*5e00*/  ISETP.GE.AND P2, PT, R11, RZ, PT ;  /* 0x000000ff0b00720c */ /* 0x000fe20003f46270 */
[----:B------:R-:W-:Y:S01]  /*5e10*/  @!P1 IMAD.IADD R102, R102, 0x1, -R7 ;  /* 0x0000000166669824 */ /* 0x000fe200078e0a07 */
[----:B------:R-:W-:Y:S01]  /*5e20*/  ISETP.GE.AND P1, PT, R13, RZ, PT ;  /* 0x000000ff0d00720c */ /* 0x000fe20003f26270 */
[----:B------:R-:W-:-:S02]  /*5e30*/  IMAD R78, R7, R10, R78 ;  /* 0x0000000a074e7224 */ /* 0x000fc400078e024e */
[C---:B------:R-:W-:Y:S02]  /*5e40*/  VIADD R11, R8.reuse, 0x164 ;  /* 0x00000164080b7836 */ /* 0x040fe40000000000 */
[----:B------:R-:W-:Y:S01]  /*5e50*/  @!P4 IMAD.MOV R106, RZ, RZ, -R106 ;  /* 0x000000ffff6ac224 */ /* 0x000fe200078e0a6a */
[C---:B------:R-:W-:Y:S01]  /*5e60*/  ISETP.GT.U32.AND P4, PT, R7.reuse, R102, PT ;  /* 0x000000660700720c */ /* 0x040fe20003f84070 */
[----:B------:R-:W-:Y:S01]  /*5e70*/  @!P6 IMAD.MOV R74, RZ, RZ, -R74 ;  /* 0x000000ffff4ae224 */ /* 0x000fe200078e0a4a */
[----:B------:R-:W-:Y:S01]  /*5e80*/  ISETP.GT.U32.AND P6, PT, R7, R78, PT ;  /* 0x0000004e0700720c */ /* 0x000fe20003fc4070 */
[----:B------:R-:W-:Y:S01]  /*5e90*/  VIADD R13, R8, 0x160 ;  /* 0x00000160080d7836 */ /* 0x000fe20000000000 */
[----:B------:R-:W-:Y:S01]  /*5ea0*/  IABS R80, R11 ;  /* 0x0000000b00507213 */ /* 0x000fe20000000000 */
[--C-:B------:R-:W-:Y:S02]  /*5eb0*/  @!P3 IMAD.IADD R98, R98, 0x1, -R7.reuse ;  /* 0x000000016262b824 */ /* 0x100fe400078e0a07 */
[----:B------:R-:W-:Y:S01]  /*5ec0*/  @!P5 IMAD.IADD R100, R100, 0x1, -R7 ;  /* 0x000000016464d824 */ /* 0x000fe200078e0a07 */
[----:B------:R-:W-:Y:S01]  /*5ed0*/  IABS R96, R13 ;  /* 0x0000000d00607213 */ /* 0x000fe20000000000 */
[----:B------:R-:W-:Y:S01]  /*5ee0*/  IMAD.HI.U32 R4, R9, R80, RZ ;  /* 0x0000005009047227 */ /* 0x000fe200078e00ff */
[----:B------:R-:W-:-:S02]  /*5ef0*/  ISETP.GT.U32.AND P3, PT, R7, R98, PT ;  /* 0x000000620700720c */ /* 0x000fc40003f64070 */
[----:B------:R-:W-:Y:S01]  /*5f00*/  ISETP.GE.AND P5, PT, R12, RZ, PT ;  /* 0x000000ff0c00720c */ /* 0x000fe20003fa6270 */
[----:B------:R-:W-:Y:S02]  /*5f10*/  IMAD.MOV R10, RZ, RZ, -R4 ;  /* 0x000000ffff0a7224 */ /* 0x000fe400078e0a04 */
[----:B------:R-:W-:-:S04]  /*5f20*/  IMAD.HI.U32 R4, R9, R96, RZ ;  /* 0x0000006009047227 */ /* 0x000fc800078e00ff */
[--C-:B------:R-:W-:Y:S01]  /*5f30*/  @!P4 IMAD.IADD R102, R102, 0x1, -R7.reuse ;  /* 0x000000016666c824 */ /* 0x100fe200078e0a07 */
[----:B------:R-:W-:Y:S01]  /*5f40*/  ISETP.GE.AND P4, PT, R16, RZ, PT ;  /* 0x000000ff1000720c */ /* 0x000fe20003f86270 */
[----:B------:R-:W-:Y:S01]  /*5f50*/  @!P6 IMAD.IADD R78, R78, 0x1, -R7 ;  /* 0x000000014e4ee824 */ /* 0x000fe200078e0a07 */
[C---:B------:R-:W-:Y:S01]  /*5f60*/  ISETP.GT.U32.AND P6, PT, R7.reuse, R100, PT ;  /* 0x000000640700720c */ /* 0x040fe20003fc4070 */
[----:B------:R-:W-:Y:S02]  /*5f70*/  IMAD.MOV R4, RZ, RZ, -R4 ;  /* 0x000000ffff047224 */ /* 0x000fe400078e0a04 */
[----:B------:R-:W-:Y:S01]  /*5f80*/  @!P2 IMAD.MOV R102, RZ, RZ, -R102 ;  /* 0x000000ffff66a224 */ /* 0x000fe200078e0a66 */
[C---:B------:R-:W-:Y:S01]  /*5f90*/  ISETP.GT.U32.AND P2, PT, R7.reuse, R78, PT ;  /* 0x0000004e0700720c */ /* 0x040fe20003f44070 */
[----:B------:R-:W-:Y:S02]  /*5fa0*/  IMAD R96, R7, R4, R96 ;  /* 0x0000000407607224 */ /* 0x000fe400078e0260 */
[----:B------:R-:W-:-:S02]  /*5fb0*/  VIADD R12, R8, 0x15c ;  /* 0x0000015c080c7836 */ /* 0x000fc40000000000 */
[----:B------:R-:W-:Y:S01]  /*5fc0*/  @!P0 IMAD.MOV R104, RZ, RZ, -R104 ;  /* 0x000000ffff688224 */ /* 0x000fe200078e0a68 */
[----:B------:R-:W-:Y:S01]  /*5fd0*/  ISETP.GE.AND P0, PT, R15, RZ, PT ;  /* 0x000000ff0f00720c */ /* 0x000fe20003f06270 */
[--C-:B------:R-:W-:Y:S01]  /*5fe0*/  @!P3 IMAD.IADD R98, R98, 0x1, -R7.reuse ;  /* 0x000000016262b824 */ /* 0x100fe200078e0a07 */
[C---:B------:R-:W-:Y:S01]  /*5ff0*/  ISETP.GT.U32.AND P3, PT, R7.reuse, R96, PT ;  /* 0x000000600700720c */ /* 0x040fe20003f64070 */
[----:B------:R-:W-:Y:S01]  /*6000*/  VIADD R15, R8, 0x158 ;  /* 0x00000158080f7836 */ /* 0x000fe20000000000 */
[----:B------:R-:W-:Y:S01]  /*6010*/  IABS R82, R12 ;  /* 0x0000000c00527213 */ /* 0x000fe20000000000 */
[----:B------:R-:W-:Y:S02]  /*6020*/  IMAD R80, R7, R10, R80 ;  /* 0x0000000a07507224 */ /* 0x000fe400078e0250 */
[----:B------:R-:W-:Y:S01]  /*6030*/  @!P2 IMAD.IADD R78, R78, 0x1, -R7 ;  /* 0x000000014e4ea824 */ /* 0x000fe200078e0a07 */
[----:B------:R-:W-:Y:S01]  /*6040*/  IABS R94, R15 ;  /* 0x0000000f005e7213 */ /* 0x000fe20000000000 */
[----:B------:R-:W-:Y:S01]  /*6050*/  IMAD.HI.U32 R4, R9, R82, RZ ;  /* 0x0000005209047227 */ /* 0x000fe200078e00ff */
[----:B------:R-:W-:-:S03]  /*6060*/  ISETP.GE.AND P2, PT, R11, RZ, PT ;  /* 0x000000ff0b00720c */ /* 0x000fc60003f46270 */
[----:B------:R-:W-:Y:S02]  /*6070*/  VIADD R11, R8, 0x154 ;  /* 0x00000154080b7836 */ /* 0x000fe40000000000 */
[----:B------:R-:W-:-:S03]  /*6080*/  IMAD.HI.U32 R10, R9, R94, RZ ;  /* 0x0000005e090a7227 */ /* 0x000fc600078e00ff */
[----:B------:R-:W-:Y:S01]  /*6090*/  IABS R84, R11 ;  /* 0x0000000b00547213 */ /* 0x000fe20000000000 */
[----:B------:R-:W-:Y:S02]  /*60a0*/  IMAD.MOV R4, RZ, RZ, -R4 ;  /* 0x000000ffff047224 */ /* 0x000fe400078e0a04 */
[--C-:B------:R-:W-:Y:S01]  /*60b0*/  @!P6 IMAD.IADD R100, R100, 0x1, -R7.reuse ;  /* 0x000000016464e824 */ /* 0x100fe200078e0a07 */
[C---:B------:R-:W-:Y:S01]  /*60c0*/  ISETP.GT.U32.AND P6, PT, R7.reuse, R80, PT ;  /* 0x000000500700720c */ /* 0x040fe20003fc4070 */
[----:B------:R-:W-:Y:S02]  /*60d0*/  @!P3 IMAD.IADD R96, R96, 0x1, -R7 ;  /* 0x000000016060b824 */ /* 0x000fe400078e0a07 */
[----:B------:R-:W-:Y:S02]  /*60e0*/  IMAD.MOV R10, RZ, RZ, -R10 ;  /* 0x000000ffff0a7224 */ /* 0x000fe400078e0a0a */
[C---:B------:R-:W-:Y:S02]  /*60f0*/  IMAD R82, R7.reuse, R4, R82 ;  /* 0x0000000407527224 */ /* 0x040fe400078e0252 */
[----:B------:R-:W-:Y:S01]  /*6100*/  @!P0 IMAD.MOV R100, RZ, RZ, -R100 ;  /* 0x000000ffff648224 */ /* 0x000fe200078e0a64 */
[C---:B------:R-:W-:Y:S01]  /*6110*/  ISETP.GT.U32.AND P0, PT, R7.reuse, R96, PT ;  /* 0x000000600700720c */ /* 0x040fe20003f04070 */
[C---:B------:R-:W-:Y:S01]  /*6120*/  IMAD R94, R7.reuse, R10, R94 ;  /* 0x0000000a075e7224 */ /* 0x040fe200078e025e */
[----:B------:R-:W-:Y:S01]  /*6130*/  ISETP.GT.U32.AND P3, PT, R7, R82, PT ;  /* 0x000000520700720c */ /* 0x000fe20003f64070 */
[----:B------:R-:W-:-:S04]  /*6140*/  IMAD.HI.U32 R4, R9, R84, RZ ;  /* 0x0000005409047227 */ /* 0x000fc800078e00ff */
[----:B------:R-:W-:Y:S02]  /*6150*/  IMAD.MOV R4, RZ, RZ, -R4 ;  /* 0x000000ffff047224 */ /* 0x000fe400078e0a04 */
[----:B------:R-:W-:Y:S01]  /*6160*/  @!P5 IMAD.MOV R98, RZ, RZ, -R98 ;  /* 0x000000ffff62d224 */ /* 0x000fe200078e0a62 */
[----:B------:R-:W-:Y:S01]  /*6170*/  ISETP.GT.U32.AND P5, PT, R7, R94, PT ;  /* 0x0000005e0700720c */ /* 0x000fe20003fa4070 */
[--C-:B------:R-:W-:Y:S01]  /*6180*/  @!P6 IMAD.IADD R80, R80, 0x1, -R7.reuse ;  /* 0x000000015050e824 */ /* 0x100fe200078e0a07 */
[----:B------:R-:W-:Y:S01]  /*6190*/  ISETP.GE.AND P6, PT, R13, RZ, PT ;  /* 0x000000ff0d00720c */ /* 0x000fe20003fc6270 */
[C---:B------:R-:W-:Y:S02]  /*61a0*/  IMAD R84, R7.reuse, R4, R84 ;  /* 0x0000000407547224 */ /* 0x040fe400078e0254 */
[----:B------:R-:W-:Y:S02]  /*61b0*/  VIADD R13, R8, 0x150 ;  /* 0x00000150080d7836 */ /* 0x000fe40000000000 */
[--C-:B------:R-:W-:Y:S01]  /*61c0*/  @!P0 IMAD.IADD R96, R96, 0x1, -R7.reuse ;  /* 0x0000000160608824 */ /* 0x100fe200078e0a07 */
[C---:B------:R-:W-:Y:S01]  /*61d0*/  ISETP.GT.U32.AND P0, PT, R7.reuse, R84, PT ;  /* 0x000000540700720c */ /* 0x040fe20003f04070 */
[--C-:B------:R-:W-:Y:S01]  /*61e0*/  @!P3 IMAD.IADD R82, R82, 0x1, -R7.reuse ;  /* 0x000000015252b824 */ /* 0x100fe200078e0a07 */
[----:B------:R-:W-:Y:S01]  /*61f0*/  IABS R92, R13 ;  /* 0x0000000d005c7213 */ /* 0x000fe20000000000 */
[----:B------:R-:W-:Y:S01]  /*6200*/  @!P1 IMAD.MOV R76, RZ, RZ, -R76 ;  /* 0x000000ffff4c9224 */ /* 0x000fe200078e0a4c */
[C---:B------:R-:W-:Y:S01]  /*6210*/  ISETP.GT.U32.AND P1, PT, R7.reuse, R80, PT ;  /* 0x000000500700720c */ /* 0x040fe20003f24070 */
[----:B------:R-:W-:Y:S01]  /*6220*/  @!P5 IMAD.IADD R94, R94, 0x1, -R7 ;  /* 0x000000015e5ed824 */ /* 0x000fe200078e0a07 */
[----:B------:R-:W-:Y:S01]  /*6230*/  ISETP.GT.U32.AND P5, PT, R7, R82, PT ;  /* 0x000000520700720c */ /* 0x000fe20003fa4070 */
[----:B------:R-:W-:Y:S01]  /*6240*/  IMAD.HI.U32 R4, R9, R92, RZ ;  /* 0x0000005c09047227 */ /* 0x000fe200078e00ff */
[----:B------:R-:W-:-:S03]  /*6250*/  ISETP.GE.AND P3, PT, R11, RZ, PT ;  /* 0x000000ff0b00720c */ /* 0x000fc60003f66270 */
[----:B------:R-:W-:Y:S02]  /*6260*/  VIADD R10, R8, 0x14c ;  /* 0x0000014c080a7836 */ /* 0x000fe40000000000 */
[----:B------:R-:W-:Y:S02]  /*6270*/  IMAD.MOV R4, RZ, RZ, -R4 ;  /* 0x000000ffff047224 */ /* 0x000fe400078e0a04 */
[--C-:B------:R-:W-:Y:S01]  /*6280*/  @!P0 IMAD.IADD R84, R84, 0x1, -R7.reuse ;  /* 0x0000000154548824 */ /* 0x100fe200078e0a07 */
[----:B------:R-:W-:Y:S01]  /*6290*/  IABS R86, R10 ;  /* 0x0000000a00567213 */ /* 0x000fe20000000000 */
[C---:B------:R-:W-:Y:S02]  /*62a0*/  IMAD R92, R7.reuse, R4, R92 ;  /* 0x00000004075c7224 */ /* 0x040fe400078e025c */
[----:B------:R-:W-:Y:S01]  /*62b0*/  @!P5 IMAD.IADD R82, R82, 0x1, -R7 ;  /* 0x000000015252d824 */ /* 0x000fe200078e0a07 */
[----:B------:R-:W-:Y:S01]  /*62c0*/  ISETP.GT.U32.AND P0, PT, R7, R84, PT ;  /* 0x000000540700720c */ /* 0x000fe20003f04070 */
[----:B------:R-:W-:Y:S01]  /*62d0*/  IMAD.HI.U32 R4, R9, R86, RZ ;  /* 0x0000005609047227 */ /* 0x000fe200078e00ff */
[----:B------:R-:W-:-:S03]  /*62e0*/  ISETP.GT.U32.AND P5, PT, R7, R92, PT ;  /* 0x0000005c0700720c */ /* 0x000fc60003fa4070 */
[----:B------:R-:W-:Y:S01]  /*62f0*/  @!P4 IMAD.MOV R78, RZ, RZ, -R78 ;  /* 0x000000ffff4ec224 */ /* 0x000fe200078e0a4e */
[----:B------:R-:W-:Y:S01]  /*6300*/  ISETP.GE.AND P4, PT, R12, RZ, PT ;  /* 0x000000ff0c00720c */ /* 0x000fe20003f86270 */
[--C-:B------:R-:W-:Y:S01]  /*6310*/  @!P1 IMAD.IADD R80, R80, 0x1, -R7.reuse ;  /* 0x0000000150509824 */ /* 0x100fe200078e0a07 */
[----:B------:R-:W-:Y:S01]  /*6320*/  ISETP.GE.AND P1, PT, R15, RZ, PT ;  /* 0x000000ff0f00720c */ /* 0x000fe20003f26270 */
[----:B------:R-:W-:Y:S02]  /*6330*/  VIADD R11, R8, 0x148 ;  /* 0x00000148080b7836 */ /* 0x000fe40000000000 */
[----:B------:R-:W-:Y:S02]  /*6340*/  IMAD.MOV R4, RZ, RZ, -R4 ;  /* 0x000000ffff047224 */ /* 0x000fe400078e0a04 */
[----:B------:R-:W-:Y:S01]  /*6350*/  @!P2 IMAD.MOV R80, RZ, RZ, -R80 ;  /* 0x000000ffff50a224 */ /* 0x000fe200078e0a50 */
[C---:B------:R-:W-:Y:S01]  /*6360*/  ISETP.GT.U32.AND P2, PT, R7.reuse, R94, PT ;  /* 0x0000005e0700720c */ /* 0x040fe20003f44070 */
[----:B------:R-:W-:Y:S01]  /*6370*/  IMAD R86, R7, R4, R86 ;  /* 0x0000000407567224 */ /* 0x000fe200078e0256 */
[----:B------:R-:W-:Y:S01]  /*6380*/  IABS R90, R11 ;  /* 0x0000000b005a7213 */ /* 0x000fe20000000000 */
[----:B------:R-:W-:Y:S01]  /*6390*/  @!P6 IMAD.MOV R96, RZ, RZ, -R96 ;  /* 0x000000ffff60e224 */ /* 0x000fe200078e0a60 */
[----:B------:R-:W-:Y:S01]  /*63a0*/  ISETP.GE.AND P6, PT, R13, RZ, PT ;  /* 0x000000ff0d00720c */ /* 0x000fe20003fc6270 */
[----:B------:R-:W-:Y:S01]  /*63b0*/  @!P0 IMAD.IADD R84, R84, 0x1, -R7 ;  /* 0x0000000154548824 */ /* 0x000fe200078e0a07 */
[----:B------:R-:W-:Y:S01]  /*63c0*/  ISETP.GT.U32.AND P0, PT, R7, R86, PT ;  /* 0x000000560700720c */ /* 0x000fe20003f04070 */
[----:B------:R-:W-:-:S02]  /*63d0*/  VIADD R13, R8, 0x140 ;  /* 0x00000140080d7836 */ /* 0x000fc40000000000 */
[----:B------:R-:W-:-:S03]  /*63e0*/  IMAD.HI.U32 R4, R9, R90, RZ ;  /* 0x0000005a09047227 */ /* 0x000fc600078e00ff */
[----:B------:R-:W-:Y:S01]  /*63f0*/  IABS R154, R13 ;  /* 0x0000000d009a7213 */ /* 0x000fe20000000000 */
[--C-:B------:R-:W-:Y:S01]  /*6400*/  @!P5 IMAD.IADD R92, R92, 0x1, -R7.reuse ;  /* 0x000000015c5cd824 */ /* 0x100fe200078e0a07 */
[----:B------:R-:W-:Y:S01]  /*6410*/  ISETP.GE.AND P5, PT, R11, RZ, PT ;  /* 0x000000ff0b00720c */ /* 0x000fe20003fa6270 */
[----:B------:R-:W-:Y:S02]  /*6420*/  IMAD.MOV R4, RZ, RZ, -R4 ;  /* 0x000000ffff047224 */ /* 0x000fe400078e0a04 */
[----:B------:R-:W-:Y:S01]  /*6430*/  @!P4 IMAD.MOV R82, RZ, RZ, -R82 ;  /* 0x000000ffff52c224 */ /* 0x000fe200078e0a52 */
[C---:B------:R-:W-:Y:S01]  /*6440*/  ISETP.GT.U32.AND P4, PT, R7.reuse, R92, PT ;  /* 0x0000005c0700720c */ /* 0x040fe20003f84070 */
[----:B------:R-:W-:Y:S01]  /*6450*/  @!P2 IMAD.IADD R94, R94, 0x1, -R7 ;  /* 0x000000015e5ea824 */ /* 0x000fe200078e0a07 */
[----:B------:R-:W-:Y:S01]  /*6460*/  ISETP.GE.AND P2, PT, R10, RZ, PT ;  /* 0x000000ff0a00720c */ /* 0x000fe20003f46270 */
[----:B------:R-:W-:Y:S02]  /*6470*/  VIADD R12, R8, 0x144 ;  /* 0x00000144080c7836 */ /* 0x000fe40000000000 */
[----:B------:R-:W-:-:S02]  /*6480*/  IMAD R90, R7, R4, R90 ;  /* 0x00000004075a7224 */ /* 0x000fc400078e025a */
[----:B------:R-:W-:Y:S01]  /*6490*/  IMAD.HI.U32 R10, R9, R154, RZ ;  /* 0x0000009a090a7227 */ /* 0x000fe200078e00ff */
[----:B------:R-:W-:-:S03]  /*64a0*/  IABS R88, R12 ;  /* 0x0000000c00587213 */ /* 0x000fc60000000000 */
[----:B------:R-:W-:Y:S02]  /*64b0*/  @!P0 IMAD.IADD R86, R86, 0x1, -R7 ;  /* 0x0000000156568824 */ /* 0x000fe400078e0a07 */
[----:B------:R-:W-:Y:S01]  /*64c0*/  @!P1 IMAD.MOV R94, RZ, RZ, -R94 ;  /* 0x000000ffff5e9224 */ /* 0x000fe200078e0a5e */
[C---:B------:R-:W-:Y:S01]  /*64d0*/  ISETP.GT.U32.AND P1, PT, R7.reuse, R90, PT ;  /* 0x0000005a0700720c */ /* 0x040fe20003f24070 */
[----:B------:R-:W-:Y:S01]  /*64e0*/  IMAD.MOV R10, RZ, RZ, -R10 ;  /* 0x000000ffff0a7224 */ /* 0x000fe200078e0a0a */
[----:B------:R-:W-:Y:S01]  /*64f0*/  ISETP.GT.U32.AND P0, PT, R7, R86, PT ;  /* 0x000000560700720c */ /* 0x000fe20003f04070 */
[----:B------:R-:W-:-:S04]  /*6500*/  IMAD.HI.U32 R4, R9, R88, RZ ;  /* 0x0000005809047227 */ /* 0x000fc800078e00ff */
[--C-:B------:R-:W-:Y:S01]  /*6510*/  @!P4 IMAD.IADD R92, R92, 0x1, -R7.reuse ;  /* 0x000000015c5cc824 */ /* 0x100fe200078e0a07 */
[----:B------:R-:W-:Y:S01]  /*6520*/  ISETP.GE.AND P4, PT, R13, RZ, PT ;  /* 0x000000ff0d00720c */ /* 0x000fe20003f86270 */
[C---:B------:R-:W-:Y:S02]  /*6530*/  IMAD R154, R7.reuse, R10, R154 ;  /* 0x0000000a079a7224 */ /* 0x040fe400078e029a */
[----:B------:R-:W-:Y:S02]  /*6540*/  IMAD.MOV R4, RZ, RZ, -R4 ;  /* 0x000000ffff047224 */ /* 0x000fe400078e0a04 */
[----:B------:R-:W-:Y:S01]  /*6550*/  @!P6 IMAD.MOV R92, RZ, RZ, -R92 ;  /* 0x000000ffff5ce224 */ /* 0x000fe200078e0a5c */
[C---:B------:R-:W-:Y:S01]  /*6560*/  ISETP.GT.U32.AND P6, PT, R7.reuse, R154, PT ;  /* 0x0000009a0700720c */ /* 0x040fe20003fc4070 */
[----:B------:R-:W-:Y:S02]  /*6570*/  IMAD R88, R7, R4, R88 ;  /* 0x0000000407587224 */ /* 0x000fe400078e0258 */
[----:B------:R-:W-:-:S02]  /*6580*/  @!P1 IMAD.IADD R90, R90, 0x1, -R7 ;  /* 0x000000015a5a9824 */ /* 0x000fc400078e0a07 */
[--C-:B------:R-:W-:Y:S01]  /*6590*/  @!P0 IMAD.IADD R86, R86, 0x1, -R7.reuse ;  /* 0x0000000156568824 */ /* 0x100fe200078e0a07 */
[C---:B------:R-:W-:Y:S01]  /*65a0*/  ISETP.GT.U32.AND P0, PT, R7.reuse, R88, PT ;  /* 0x000000580700720c */ /* 0x040fe20003f04070 */
[----:B------:R-:W-:Y:S01]  /*65b0*/  @!P3 IMAD.MOV R84, RZ, RZ, -R84 ;  /* 0x000000ffff54b224 */ /* 0x000fe200078e0a54 */
[C---:B------:R-:W-:Y:S01]  /*65c0*/  ISETP.GT.U32.AND P1, PT, R7.reuse, R90, PT ;  /* 0x0000005a0700720c */ /* 0x040fe20003f24070 */
[----:B------:R-:W-:Y:S01]  /*65d0*/  VIADD R11, R8, 0x13c ;  /* 0x0000013c080b7836 */ /* 0x000fe20000000000 */
[----:B------:R-:W-:Y:S01]  /*65e0*/  ISETP.GE.AND P3, PT, R12, RZ, PT ;  /* 0x000000ff0c00720c */ /* 0x000fe20003f66270 */
[----:B------:R-:W-:Y:S02]  /*65f0*/  VIADD R12, R8, 0x134 ;  /* 0x00000134080c7836 */ /* 0x000fe40000000000 */
[--C-:B------:R-:W-:Y:S01]  /*6600*/  @!P6 IMAD.IADD R154, R154, 0x1, -R7.reuse ;  /* 0x000000019a9ae824 */ /* 0x100fe200078e0a07 */
[----:B------:R-:W-:Y:S01]  /*6610*/  IABS R156, R11 ;  /* 0x0000000b009c7213 */ /* 0x000fe20000000000 */
[----:B------:R-:W-:Y:S01]  /*6620*/  VIADD R10, R8, 0x138 ;  /* 0x00000138080a7836 */ /* 0x000fe20000000000 */
[----:B------:R-:W-:Y:S01]  /*6630*/  IABS R160, R12 ;  /* 0x0000000c00a07213 */ /* 0x000fe20000000000 */
[----:B------:R-:W-:Y:S01]  /*6640*/  @!P2 IMAD.MOV R86, RZ, RZ, -R86 ;  /* 0x000000ffff56a224 */ /* 0x000fe200078e0a56 */
[----:B------:R-:W-:Y:S01]  /*6650*/  ISETP.GT.U32.AND P6, PT, R7, R154, PT ;  /* 0x0000009a0700720c */ /* 0x000fe20003fc4070 */
[--C-:B------:R-:W-:Y:S01]  /*6660*/  @!P0 IMAD.IADD R88, R88, 0x1, -R7.reuse ;  /* 0x0000000158588824 */ /* 0x100fe200078e0a07 */
[----:B------:R-:W-:Y:S01]  /*6670*/  IABS R158, R10 ;  /* 0x0000000a009e7213 */ /* 0x000fe20000000000 */
[----:B------:R-:W-:Y:S01]  /*6680*/  @!P1 IMAD.IADD R90, R90, 0x1, -R7 ;  /* 0x000000015a5a9824 */ /* 0x000fe200078e0a07 */
[----:B------:R-:W-:Y:S01]  /*6690*/  ISETP.GE.AND P1, PT, R10, RZ, PT ;  /* 0x000000ff0a00720c */ /* 0x000fe20003f26270 */
[----:B------:R-:W-:Y:S01]  /*66a0*/  IMAD.HI.U32 R10, R9, R160, RZ ;  /* 0x000000a0090a7227 */ /* 0x000fe200078e00ff */
[----:B------:R-:W-:-:S02]  /*66b0*/  ISETP.GT.U32.AND P0, PT, R7, R88, PT ;  /* 0x000000580700720c */ /* 0x000fc40003f04070 */
[----:B------:R-:W-:Y:S01]  /*66c0*/  ISETP.GE.AND P2, PT, R11, RZ, PT ;  /* 0x000000ff0b00720c */ /* 0x000fe20003f46270 */
[----:B------:R-:W-:-:S04]  /*66d0*/  IMAD.HI.U32 R4, R9, R156, RZ ;  /* 0x0000009c09047227 */ /* 0x000fc800078e00ff */
[----:B------:R-:W-:Y:S02]  /*66e0*/  IMAD.MOV R10, RZ, RZ, -R10 ;  /* 0x000000ffff0a7224 */ /* 0x000fe400078e0a0a */
[----:B------:R-:W-:Y:S02]  /*66f0*/  IMAD.MOV R11, RZ, RZ, -R4 ;  /* 0x000000ffff0b7224 */ /* 0x000fe400078e0a04 */
[C---:B------:R-:W-:Y:S02]  /*6700*/  IMAD R160, R7.reuse, R10, R160 ;  /* 0x0000000a07a07224 */ /* 0x040fe400078e02a0 */
[----:B------:R-:W-:Y:S02]  /*6710*/  @!P6 IMAD.IADD R154, R154, 0x1, -R7 ;  /* 0x000000019a9ae824 */ /* 0x000fe400078e0a07 */
[C---:B------:R-:W-:Y:S02]  /*6720*/  IMAD R156, R7.reuse, R11, R156 ;  /* 0x0000000b079c7224 */ /* 0x040fe400078e029c */
[----:B------:R-:W-:Y:S01]  /*6730*/  @!P4 IMAD.MOV R154, RZ, RZ, -R154 ;  /* 0x000000ffff9ac224 */ /* 0x000fe200078e0a9a */
[----:B------:R-:W-:Y:S01]  /*6740*/  ISETP.GT.U32.AND P4, PT, R7, R160, PT ;  /* 0x000000a00700720c */ /* 0x000fe20003f84070 */
[----:B------:R-:W-:Y:S01]  /*6750*/  @!P5 IMAD.MOV R90, RZ, RZ, -R90 ;  /* 0x000000ffff5ad224 */ /* 0x000fe200078e0a5a */
[----:B------:R-:W-:Y:S01]  /*6760*/  ISETP.GE.AND P5, PT, R12, RZ, PT ;  /* 0x000000ff0c00720c */ /* 0x000fe20003fa6270 */
[----:B------:R-:W-:-:S04]  /*6770*/  IMAD.HI.U32 R4, R9, R158, RZ ;  /* 0x0000009e09047227 */ /* 0x000fc800078e00ff */
[--C-:B------:R-:W-:Y:S01]  /*6780*/  @!P0 IMAD.IADD R88, R88, 0x1, -R7.reuse ;  /* 0x0000000158588824 */ /* 0x100fe200078e0a07 */
[C---:B------:R-:W-:Y:S01]  /*6790*/  ISETP.GT.U32.AND P0, PT, R7.reuse, R156, PT ;  /* 0x0000009c0700720c */ /* 0x040fe20003f04070 */
[C---:B------:R-:W-:Y:S02]  /*67a0*/  VIADD R12, R8.reuse, 0x12c ;  /* 0x0000012c080c7836 */ /* 0x040fe40000000000 */
[----:B------:R-:W-:Y:S02]  /*67b0*/  IMAD.MOV R4, RZ, RZ, -R4 ;  /* 0x000000ffff047224 */ /* 0x000fe400078e0a04 */
[----:B------:R-:W-:Y:S01]  /*67c0*/  VIADD R15, R8, 0x124 ;  /* 0x00000124080f7836 */ /* 0x000fe20000000000 */
[----:B------:R-:W-:Y:S01]  /*67d0*/  IABS R164, R12 ;  /* 0x0000000c00a47213 */ /* 0x000fe20000000000 */
[----:B------:R-:W-:Y:S02]  /*67e0*/  IMAD R158, R7, R4, R158 ;  /* 0x00000004079e7224 */ /* 0x000fe400078e029e */
[----:B------:R-:W-:Y:S01]  /*67f0*/  @!P4 IMAD.IADD R160, R160, 0x1, -R7 ;  /* 0x00000001a0a0c824 */ /* 0x000fe200078e0a07 */
[----:B------:R-:W-:Y:S01]  /*6800*/  IABS R168, R15 ;  /* 0x0000000f00a87213 */ /* 0x000fe20000000000 */
[----:B------:R-:W-:-:S03]  /*6810*/  IMAD.HI.U32 R10, R9, R164, RZ ;  /* 0x000000a4090a7227 */ /* 0x000fc600078e00ff */
[C---:B------:R-:W-:Y:S01]  /*6820*/  ISETP.GT.U32.AND P4, PT, R7.reuse, R160, PT ;  /* 0x000000a00700720c */ /* 0x040fe20003f84070 */
[----:B------:R-:W-:Y:S01]  /*6830*/  @!P3 IMAD.MOV R88, RZ, RZ, -R88 ;  /* 0x000000ffff58b224 */ /* 0x000fe200078e0a58 */
[C---:B------:R-:W-:Y:S01]  /*6840*/  ISETP.GT.U32.AND P3, PT, R7.reuse, R158, PT ;  /* 0x0000009e0700720c */ /* 0x040fe20003f64070 */
[----:B------:R-:W-:Y:S02]  /*6850*/  VIADD R4, R8, 0x130 ;  /* 0x0000013008047836 */ /* 0x000fe40000000000 */
[----:B------:R-:W-:Y:S02]  /*6860*/  @!P0 IMAD.IADD R156, R156, 0x1, -R7 ;  /* 0x000000019c9c8824 */ /* 0x000fe400078e0a07 */
[----:B------:R-:W-:Y:S01]  /*6870*/  IMAD.MOV R10, RZ, RZ, -R10 ;  /* 0x000000ffff0a7224 */ /* 0x000fe200078e0a0a */
[----:B------:R-:W-:Y:S01]  /*6880*/  IABS R162, R4 ;  /* 0x0000000400a27213 */ /* 0x000fe20000000000 */
[----:B------:R-:W-:Y:S01]  /*6890*/  VIADD R13, R8, 0x128 ;  /* 0x00000128080d7836 */ /* 0x000fe20000000000 */
[C---:B------:R-:W-:Y:S01]  /*68a0*/  ISETP.GT.U32.AND P0, PT, R7.reuse, R156, PT ;  /* 0x0000009c0700720c */ /* 0x040fe20003f04070 */
[----:B------:R-:W-:Y:S01]  /*68b0*/  IMAD R164, R7, R10, R164 ;  /* 0x0000000a07a47224 */ /* 0x000fe200078e02a4 */
[----:B------:R-:W-:Y:S01]  /*68c0*/  ISETP.GE.AND P6, PT, R4, RZ, PT ;  /* 0x000000ff0400720c */ /* 0x000fe20003fc6270 */
[----:B------:R-:W-:Y:S01]  /*68d0*/  IMAD.HI.U32 R10, R9, R168, RZ ;  /* 0x000000a8090a7227 */ /* 0x000fe200078e00ff */
[----:B------:R-:W-:-:S03]  /*68e0*/  IABS R166, R13 ;  /* 0x0000000d00a67213 */ /* 0x000fc60000000000 */
[----:B------:R-:W-:-:S04]  /*68f0*/  IMAD.HI.U32 R4, R9, R162, RZ ;  /* 0x000000a209047227 */ /* 0x000fc800078e00ff */
[----:B------:R-:W-:Y:S02]  /*6900*/  IMAD.MOV R10, RZ, RZ, -R10 ;  /* 0x000000ffff0a7224 */ /* 0x000fe400078e0a0a */
[--C-:B------:R-:W-:Y:S02]  /*6910*/  @!P3 IMAD.IADD R158, R158, 0x1, -R7.reuse ;  /* 0x000000019e9eb824 */ /* 0x100fe400078e0a07 */
[----:B------:R-:W-:Y:S02]  /*6920*/  IMAD.MOV R11, RZ, RZ, -R4 ;  /* 0x000000ffff0b7224 */ /* 0x000fe400078e0a04 */
[C---:B------:R-:W-:Y:S01]  /*6930*/  IMAD R168, R7.reuse, R10, R168 ;  /* 0x0000000a07a87224 */ /* 0x040fe200078e02a8 */
[C---:B------:R-:W-:Y:S01]  /*6940*/  ISETP.GT.U32.AND P3, PT, R7.reuse, R158, PT ;  /* 0x0000009e0700720c */ /* 0x040fe20003f64070 */
[--C-:B------:R-:W-:Y:S02]  /*6950*/  @!P4 IMAD.IADD R160, R160, 0x1, -R7.reuse ;  /* 0x00000001a0a0c824 */ /* 0x100fe400078e0a07 */
[----:B------:R-:W-:Y:S01]  /*6960*/  @!P0 IMAD.IADD R156, R156, 0x1, -R7 ;  /* 0x000000019c9c8824 */ /* 0x000fe200078e0a07 */
[----:B------:R-:W-:Y:S01]  /*6970*/  ISETP.GE.AND P0, PT, R12, RZ, PT ;  /* 0x000000ff0c00720c */ /* 0x000fe20003f06270 */
[----:B------:R-:W-:-:S02]  /*6980*/  IMAD R162, R7, R11, R162 ;  /* 0x0000000b07a27224 */ /* 0x000fc400078e02a2 */
[----:B------:R-:W-:Y:S01]  /*6990*/  @!P5 IMAD.MOV R160, RZ, RZ, -R160 ;  /* 0x000000ffffa0d224 */ /* 0x000fe200078e0aa0 */
[----:B------:R-:W-:Y:S01]  /*69a0*/  ISETP.GT.U32.AND P5, PT, R7, R168, PT ;  /* 0x000000a80700720c */ /* 0x000fe20003fa4070 */
[----:B------:R-:W-:Y:S02]  /*69b0*/  VIADD R11, R8, 0x120 ;  /* 0x00000120080b7836 */ /* 0x000fe40000000000 */
[----:B------:R-:W-:-:S03]  /*69c0*/  IMAD.HI.U32 R4, R9, R166, RZ ;  /* 0x000000a609047227 */ /* 0x000fc600078e00ff */
[----:B------:R-:W-:Y:S01]  /*69d0*/  IABS R170, R11 ;  /* 0x0000000b00aa7213 */ /* 0x000fe20000000000 */
[----:B------:R-:W-:Y:S01]  /*69e0*/  @!P2 IMAD.MOV R156, RZ, RZ, -R156 ;  /* 0x000000ffff9ca224 */ /* 0x000fe200078e0a9c */
[C---:B------:R-:W-:Y:S01]  /*69f0*/  ISETP.GT.U32.AND P2, PT, R7.reuse, R164, PT ;  /* 0x000000a40700720c */ /* 0x040fe20003f44070 */
[----:B------:R-:W-:Y:S02]  /*6a00*/  IMAD.MOV R4, RZ, RZ, -R4 ;  /* 0x000000ffff047224 */ /* 0x000fe400078e0a04 */
[----:B------:R-:W-:Y:S02]  /*6a10*/  VIADD R12, R8, 0x11c ;  /* 0x0000011c080c7836 */ /* 0x000fe40000000000 */
[----:B------:R-:W-:Y:S02]  /*6a20*/  IMAD R166, R7, R4, R166 ;  /* 0x0000000407a67224 */ /* 0x000fe400078e02a6 */
[----:B------:R-:W-:Y:S01]  /*6a30*/  IMAD.HI.U32 R4, R9, R170, RZ ;  /* 0x000000aa09047227 */ /* 0x000fe200078e00ff */
[----:B------:R-:W-:-:S02]  /*6a40*/  IABS R172, R12 ;  /* 0x0000000c00ac7213 */ /* 0x000fc40000000000 */
[C---:B------:R-:W-:Y:S01]  /*6a50*/  ISETP.GT.U32.AND P4, PT, R7.reuse, R166, PT ;  /* 0x000000a60700720c */ /* 0x040fe20003f84070 */
[--C-:B------:R-:W-:Y:S01]  /*6a60*/  @!P3 IMAD.IADD R158, R158, 0x1, -R7.reuse ;  /* 0x000000019e9eb824 */ /* 0x100fe200078e0a07 */
[C---:B------:R-:W-:Y:S01]  /*6a70*/  ISETP.GT.U32.AND P3, PT, R7.reuse, R162, PT ;  /* 0x000000a20700720c */ /* 0x040fe20003f64070 */
[--C-:B------:R-:W-:Y:S02]  /*6a80*/  @!P5 IMAD.IADD R168, R168, 0x1, -R7.reuse ;  /* 0x00000001a8a8d824 */ /* 0x100fe400078e0a07 */
[----:B------:R-:W-:Y:S02]  /*6a90*/  IMAD.MOV R4, RZ, RZ, -R4 ;  /* 0x000000ffff047224 */ /* 0x000fe400078e0a04 */
[----:B------:R-:W-:Y:S01]  /*6aa0*/  @!P2 IMAD.IADD R164, R164, 0x1, -R7 ;  /* 0x00000001a4a4a824 */ /* 0x000fe200078e0a07 */
[C---:B------:R-:W-:Y:S01]  /*6ab0*/  ISETP.GT.U32.AND P5, PT, R7.reuse, R168, PT ;  /* 0x000000a80700720c */ /* 0x040fe20003fa4070 */
[----:B------:R-:W-:Y:S02]  /*6ac0*/  IMAD R170, R7, R4, R170 ;  /* 0x0000000407aa7224 */ /* 0x000fe400078e02aa */
[----:B------:R-:W-:Y:S01]  /*6ad0*/  IMAD.HI.U32 R4, R9, R172, RZ ;  /* 0x000000ac09047227 */ /* 0x000fe200078e00ff */
[----:B------:R-:W-:-:S03]  /*6ae0*/  ISETP.GT.U32.AND P2, PT, R7, R164, PT ;  /* 0x000000a40700720c */ /* 0x000fc60003f44070 */
[----:B------:R-:W-:Y:S02]  /*6af0*/  IMAD.MOV R4, RZ, RZ, -R4 ;  /* 0x000000ffff047224 */ /* 0x000fe400078e0a04 */
[--C-:B------:R-:W-:Y:S02]  /*6b00*/  @!P3 IMAD.IADD R162, R162, 0x1, -R7.reuse ;  /* 0x00000001a2a2b824 */ /* 0x100fe400078e0a07 */
[--C-:B------:R-:W-:Y:S02]  /*6b10*/  @!P4 IMAD.IADD R166, R166, 0x1, -R7.reuse ;  /* 0x00000001a6a6c824 */ /* 0x100fe400078e0a07 */
[C---:B------:R-:W-:Y:S01]  /*6b20*/  IMAD R172, R7.reuse, R4, R172 ;  /* 0x0000000407ac7224 */ /* 0x040fe200078e02ac */
[----:B------:R-:W-:Y:S01]  /*6b30*/  ISETP.GT.U32.AND P3, PT, R7, R162, PT ;  /* 0x000000a20700720c */ /* 0x000fe20003f64070 */
[----:B------:R-:W-:Y:S01]  /*6b40*/  @!P1 IMAD.MOV R158, RZ, RZ, -R158 ;  /* 0x000000ffff9e9224 */ /* 0x000fe200078e0a9e */
[----:B------:R-:W-:Y:S01]  /*6b50*/  ISETP.GE.AND P1, PT, R13, RZ, PT ;  /* 0x000000ff0d00720c */ /* 0x000fe20003f26270 */
[----:B------:R-:W-:Y:S01]  /*6b60*/  VIADD R13, R8, 0x118 ;  /* 0x00000118080d7836 */ /* 0x000fe20000000000 */
[C---:B------:R-:W-:Y:S01]  /*6b70*/  ISETP.GT.U32.AND P4, PT, R7.reuse, R166, PT ;  /* 0x000000a60700720c */ /* 0x040fe20003f84070 */
[--C-:B------:R-:W-:Y:S01]  /*6b80*/  @!P5 IMAD.IADD R168, R168, 0x1, -R7.reuse ;  /* 0x00000001a8a8d824 */ /* 0x100fe200078e0a07 */
[C---:B------:R-:W-:Y:S01]  /*6b90*/  ISETP.GT.U32.AND P5, PT, R7.reuse, R172, PT ;  /* 0x000000ac0700720c */ /* 0x040fe20003fa4070 */
[----:B------:R-:W-:Y:S01]  /*6ba0*/  @!P2 IMAD.IADD R164, R164, 0x1, -R7 ;  /* 0x00000001a4a4a824 */ /* 0x000fe200078e0a07 */
[----:B------:R-:W-:Y:S01]  /*6bb0*/  IABS R174, R13 ;  /* 0x0000000d00ae7213 */ /* 0x000fe20000000000 */
[----:B------:R-:W-:Y:S01]  /*6bc0*/  VIADD R4, R8, 0x114 ;  /* 0x0000011408047836 */ /* 0x000fe20000000000 */
[----:B------:R-:W-:Y:S01]  /*6bd0*/  ISETP.GT.U32.AND P2, PT, R7, R170, PT ;  /* 0x000000aa0700720c */ /* 0x000fe20003f44070 */
[----:B------:R-:W-:Y:S01]  /*6be0*/  @!P0 IMAD.MOV R164, RZ, RZ, -R164 ;  /* 0x000000ffffa48224 */ /* 0x000fe200078e0aa4 */
[----:B------:R-:W-:Y:S01]  /*6bf0*/  ISETP.GE.AND P0, PT, R12, RZ, PT ;  /* 0x000000ff0c00720c */ /* 0x000fe20003f06270 */
[----:B------:R-:W-:Y:S01]  /*6c00*/  IMAD.HI.U32 R10, R9, R174, RZ ;  /* 0x000000ae090a7227 */ /* 0x000fe200078e00ff */
[----:B------:R-:W-:-:S03]  /*6c10*/  IABS R176, R4 ;  /* 0x0000000400b07213 */ /* 0x000fc60000000000 */
[--C-:B------:R-:W-:Y:S01]  /*6c20*/  @!P3 IMAD.IADD R162, R162, 0x1, -R7.reuse ;  /* 0x00000001a2a2b824 */ /* 0x100fe200078e0a07 */
[----:B------:R-:W-:Y:S01]  /*6c30*/  ISETP.GE.AND P3, PT, R15, RZ, PT ;  /* 0x000000ff0f00720c */ /* 0x000fe20003f66270 */
[----:B------:R-:W-:Y:S02]  /*6c40*/  IMAD.MOV R10, RZ, RZ, -R10 ;  /* 0x000000ffff0a7224 */ /* 0x000fe400078e0a0a */
[--C-:B------:R-:W-:Y:S01]  /*6c50*/  @!P4 IMAD.IADD R166, R166, 0x1, -R7.reuse ;  /* 0x00000001a6a6c824 */ /* 0x100fe200078e0a07 */
[----:B------:R-:W-:Y:S01]  /*6c60*/  ISETP.GE.AND P4, PT, R13, RZ, PT ;  /* 0x000000ff0d00720c */ /* 0x000fe20003f86270 */
[--C-:B------:R-:W-:Y:S02]  /*6c70*/  @!P5 IMAD.IADD R172, R172, 0x1, -R7.reuse ;  /* 0x00000001acacd824 */ /* 0x100fe400078e0a07 */
[C---:B------:R-:W-:Y:S02]  /*6c80*/  IMAD R174, R7.reuse, R10, R174 ;  /* 0x0000000a07ae7224 */ /* 0x040fe400078e02ae */
[----:B------:R-:W-:Y:S01]  /*6c90*/  @!P2 IMAD.IADD R170, R170, 0x1, -R7 ;  /* 0x00000001aaaaa824 */ /* 0x000fe200078e0a07 */
[----:B------:R-:W-:Y:S01]  /*6ca0*/  ISETP.GT.U32.AND P5, PT, R7, R172, PT ;  /* 0x000000ac0700720c */ /* 0x000fe20003fa4070 */
[----:B------:R-:W-:-:S02]  /*6cb0*/  VIADD R10, R8, 0x110 ;  /* 0x00000110080a7836 */ /* 0x000fc40000000000 */
[----:B------:R-:W-:Y:S01]  /*6cc0*/  @!P1 IMAD.MOV R166, RZ, RZ, -R166 ;  /* 0x000000ffffa69224 */ /* 0x000fe200078e0aa6 */
[----:B------:R-:W-:Y:S01]  /*6cd0*/  ISETP.GE.AND P1, PT, R4, RZ, PT ;  /* 0x000000ff0400720c */ /* 0x000fe20003f26270 */
[----:B------:R-:W-:Y:S01]  /*6ce0*/  IMAD.HI.U32 R4, R9, R176, RZ ;  /* 0x000000b009047227 */ /* 0x000fe200078e00ff */
[----:B------:R-:W-:Y:S02]  /*6cf0*/  ISETP.GT.U32.AND P2, PT, R7, R170, PT ;  /* 0x000000aa0700720c */ /* 0x000fe40003f44070 */
[----:B------:R-:W-:Y:S01]  /*6d00*/  IABS R178, R10 ;  /* 0x0000000a00b27213 */ /* 0x000fe20000000000 */
[----:B------:R-:W-:Y:S02]  /*6d10*/  IMAD.MOV R4, RZ, RZ, -R4 ;  /* 0x000000ffff047224 */ /* 0x000fe400078e0a04 */
[----:B------:R-:W-:Y:S01]  /*6d20*/  @!P6 IMAD.MOV R162, RZ, RZ, -R162 ;  /* 0x000000ffffa2e224 */ /* 0x000fe200078e0aa2 */
[----:B------:R-:W-:Y:S01]  /*6d30*/  ISETP.GE.AND P6, PT, R11, RZ, PT ;  /* 0x000000ff0b00720c */ /* 0x000fe20003fc6270 */
[----:B------:R-:W-:Y:S01]  /*6d40*/  @!P3 IMAD.MOV R168, RZ, RZ, -R168 ;  /* 0x000000ffffa8b224 */ /* 0x000fe200078e0aa8 */
[----:B------:R-:W-:Y:S01]  /*6d50*/  ISETP.GE.AND P3, PT, R10, RZ, PT ;  /* 0x000000ff0a00720c */ /* 0x000fe20003f66270 */
[----:B------:R-:W-:-:S04]  /*6d60*/  IMAD.HI.U32 R10, R9, R178, RZ ;  /* 0x000000b2090a7227 */ /* 0x000fc800078e00ff */
[C---:B------:R-:W-:Y:S02]  /*6d70*/  IMAD R176, R7.reuse, R4, R176 ;  /* 0x0000000407b07224 */ /* 0x040fe400078e02b0 */
[----:B------:R-:W-:Y:S02]  /*6d80*/  IMAD.MOV R10, RZ, RZ, -R10 ;  /* 0x000000ffff0a7224 */ /* 0x000fe400078e0a0a */
[--C-:B------:R-:W-:Y:S01]  /*6d90*/  @!P5 IMAD.IADD R172, R172, 0x1, -R7.reuse ;  /* 0x00000001acacd824 */ /* 0x100fe200078e0a07 */
[C---:B------:R-:W-:Y:S01]  /*6da0*/  ISETP.GT.U32.AND P5, PT, R7.reuse, R176, PT ;  /* 0x000000b00700720c */ /* 0x040fe20003fa4070 */
[----:B------:R-:W-:Y:S01]  /*6db0*/  @!P2 IMAD.IADD R170, R170, 0x1, -R7 ;  /* 0x00000001aaaaa824 */ /* 0x000fe200078e0a07 */
[C---:B------:R-:W-:Y:S01]  /*6dc0*/  ISETP.GT.U32.AND P2, PT, R7.reuse, R174, PT ;  /* 0x000000ae0700720c */ /* 0x040fe20003f44070 */
[----:B------:R-:W-:Y:S02]  /*6dd0*/  IMAD R178, R7, R10, R178 ;  /* 0x0000000a07b27224 */ /* 0x000fe400078e02b2 */
[----:B------:R-:W-:-:S02]  /*6de0*/  @!P6 IMAD.MOV R170, RZ, RZ, -R170 ;  /* 0x000000ffffaae224 */ /* 0x000fc400078e0aaa */
[C---:B------:R-:W-:Y:S01]  /*6df0*/  VIADD R11, R8.reuse, 0x10c ;  /* 0x0000010c080b7836 */ /* 0x040fe20000000000 */
[----:B------:R-:W-:Y:S01]  /*6e00*/  ISETP.GT.U32.AND P6, PT, R7, R178, PT ;  /* 0x000000b20700720c */ /* 0x000fe20003fc4070 */
[C---:B------:R-:W-:Y:S02]  /*6e10*/  VIADD R12, R8.reuse, 0x108 ;  /* 0x00000108080c7836 */ /* 0x040fe40000000000 */
[----:B------:R-:W-:Y:S01]  /*6e20*/  VIADD R13, R8, 0x104 ;  /* 0x00000104080d7836 */ /* 0x000fe20000000000 */
[----:B------:R-:W-:Y:S01]  /*6e30*/  IABS R180, R11 ;  /* 0x0000000b00b47213 */ /* 0x000fe20000000000 */
[--C-:B------:R-:W-:Y:S01]  /*6e40*/  @!P5 IMAD.IADD R176, R176, 0x1, -R7.reuse ;  /* 0x00000001b0b0d824 */ /* 0x100fe200078e0a07 */
[----:B------:R-:W-:Y:S01]  /*6e50*/  IABS R182, R12 ;  /* 0x0000000c00b67213 */ /* 0x000fe20000000000 */
[----:B------:R-:W-:Y:S01]  /*6e60*/  @!P2 IMAD.IADD R174, R174, 0x1, -R7 ;  /* 0x00000001aeaea824 */ /* 0x000fe200078e0a07 */
[----:B------:R-:W-:Y:S01]  /*6e70*/  IABS R184, R13 ;  /* 0x0000000d00b87213 */ /* 0x000fe20000000000 */
[----:B------:R-:W-:Y:S01]  /*6e80*/  IMAD.HI.U32 R4, R9, R180, RZ ;  /* 0x000000b409047227 */ /* 0x000fe200078e00ff */
[----:B------:R-:W-:-:S02]  /*6e90*/  ISETP.GT.U32.AND P5, PT, R7, R176, PT ;  /* 0x000000b00700720c */ /* 0x000fc40003fa4070 */
[----:B------:R-:W-:Y:S01]  /*6ea0*/  ISETP.GT.U32.AND P2, PT, R7, R174, PT ;  /* 0x000000ae0700720c */ /* 0x000fe20003f44070 */
[----:B------:R-:W-:Y:S02]  /*6eb0*/  @!P6 IMAD.IADD R178, R178, 0x1, -R7 ;  /* 0x00000001b2b2e824 */ /* 0x000fe400078e0a07 */
[----:B------:R-:W-:Y:S02]  /*6ec0*/  IMAD.MOV R4, RZ, RZ, -R4 ;  /* 0x000000ffff047224 */ /* 0x000fe400078e0a04 */
[----:B------:R-:W-:Y:S01]  /*6ed0*/  IMAD.HI.U32 R10, R9, R182, RZ ;  /* 0x000000b6090a7227 */ /* 0x000fe200078e00ff */
[----:B------:R-:W-:-:S03]  /*6ee0*/  ISETP.GT.U32.AND P6, PT, R7, R178, PT ;  /* 0x000000b20700720c */ /* 0x000fc60003fc4070 */
[C---:B------:R-:W-:Y:S02]  /*6ef0*/  IMAD R180, R7.reuse, R4, R180 ;  /* 0x0000000407b47224 */ /* 0x040fe400078e02b4 */
[----:B------:R-:W-:Y:S02]  /*6f00*/  IMAD.MOV R10, RZ, RZ, -R10 ;  /* 0x000000ffff0a7224 */ /* 0x000fe400078e0a0a */
[----:B------:R-:W-:Y:S02]  /*6f10*/  VIADD R15, R8, 0x100 ;  /* 0x00000100080f7836 */ /* 0x000fe40000000000 */
[----:B------:R-:W-:Y:S01]  /*6f20*/  @!P5 IMAD.IADD R176, R176, 0x1, -R7 ;  /* 0x00000001b0b0d824 */ /* 0x000fe200078e0a07 */
[----:B------:R-:W-:Y:S01]  /*6f30*/  ISETP.GT.U32.AND P5, PT, R7, R180, PT ;  /* 0x000000b40700720c */ /* 0x000fe20003fa4070 */
[----:B------:R-:W-:Y:S01]  /*6f40*/  IMAD.HI.U32 R4, R9, R184, RZ ;  /* 0x000000b809047227 */ /* 0x000fe200078e00ff */
[----:B------:R-:W-:-:S03]  /*6f50*/  IABS R186, R15 ;  /* 0x0000000f00ba7213 */ /* 0x000fc60000000000 */
[----:B------:R-:W-:Y:S01]  /*6f60*/  @!P0 IMAD.MOV R172, RZ, RZ, -R172 ;  /* 0x000000ffffac8224 */ /* 0x000fe200078e0aac */
[----:B------:R-:W-:Y:S01]  /*6f70*/  ISETP.GE.AND P0, PT, R11, RZ, PT ;  /* 0x000000ff0b00720c */ /* 0x000fe20003f06270 */
[C---:B------:R-:W-:Y:S02]  /*6f80*/  IMAD R182, R7.reuse, R10, R182 ;  /* 0x0000000a07b67224 */ /* 0x040fe400078e02b6 */
[----:B------:R-:W-:Y:S02]  /*6f90*/  IMAD.MOV R11, RZ, RZ, -R4 ;  /* 0x000000ffff0b7224 */ /* 0x000fe400078e0a04 */
[----:B------:R-:W-:Y:S01]  /*6fa0*/  @!P6 IMAD.IADD R178, R178, 0x1, -R7 ;  /* 0x00000001b2b2e824 */ /* 0x000fe200078e0a07 */
[----:B------:R-:W-:Y:S01]  /*6fb0*/  ISETP.GT.U32.AND P6, PT, R7, R182, PT ;  /* 0x000000b60700720c */ /* 0x000fe20003fc4070 */
[----:B------:R-:W-:-:S04]  /*6fc0*/  IMAD.HI.U32 R4, R9, R186, RZ ;  /* 0x000000ba09047227 */ /* 0x000fc800078e00ff */
[C---:B------:R-:W-:Y:S02]  /*6fd0*/  IMAD R184, R7.reuse, R11, R184 ;  /* 0x0000000b07b87224 */ /* 0x040fe400078e02b8 */
[--C-:B------:R-:W-:Y:S01]  /*6fe0*/  @!P2 IMAD.IADD R174, R174, 0x1, -R7.reuse ;  /* 0x00000001aeaea824 */ /* 0x100fe200078e0a07 */
[----:B------:R-:W-:Y:S01]  /*6ff0*/  ISETP.GE.AND P2, PT, R12, RZ, PT ;  /* 0x000000ff0c00720c */ /* 0x000fe20003f46270 */
[----:B------:R-:W-:Y:S02]  /*7000*/  VIADD R16, R8, 0xfc ;  /* 0x000000fc08107836 */ /* 0x000fe40000000000 */
[----:B------:R-:W-:Y:S02]  /*7010*/  IMAD.MOV R12, RZ, RZ, -R4 ;  /* 0x000000ffff0c7224 */ /* 0x000fe400078e0a04 */
[--C-:B------:R-:W-:Y:S01]  /*7020*/  @!P5 IMAD.IADD R180, R180, 0x1, -R7.reuse ;  /* 0x00000001b4b4d824 */ /* 0x100fe200078e0a07 */
[C---:B------:R-:W-:Y:S01]  /*7030*/  ISETP.GT.U32.AND P5, PT, R7.reuse, R184, PT ;  /* 0x000000b80700720c */ /* 0x040fe20003fa4070 */
[----:B------:R-:W-:Y:S01]  /*7040*/  IMAD R186, R7, R12, R186 ;  /* 0x0000000c07ba7224 */ /* 0x000fe200078e02ba */
[----:B------:R-:W-:Y:S01]  /*7050*/  IABS R188, R16 ;  /* 0x0000001000bc7213 */ /* 0x000fe20000000000 */
[----:B------:R-:W-:-:S02]  /*7060*/  @!P6 IMAD.IADD R182, R182, 0x1, -R7 ;  /* 0x00000001b6b6e824 */ /* 0x000fc400078e0a07 */
[C---:B------:R-:W-:Y:S01]  /*7070*/  VIADD R17, R8.reuse, 0xf8 ;  /* 0x000000f808117836 */ /* 0x040fe20000000000 */
[----:B------:R-:W-:Y:S01]  /*7080*/  ISETP.GT.U32.AND P6, PT, R7, R186, PT ;  /* 0x000000ba0700720c */ /* 0x000fe20003fc4070 */
[----:B------:R-:W-:Y:S02]  /*7090*/  VIADD R18, R8, 0xf4 ;  /* 0x000000f408127836 */ /* 0x000fe40000000000 */
[----:B------:R-:W-:Y:S01]  /*70a0*/  IMAD.HI.U32 R10, R9, R188, RZ ;  /* 0x000000bc090a7227 */ /* 0x000fe200078e00ff */
[----:B------:R-:W-:Y:S02]  /*70b0*/  IABS R190, R17 ;  /* 0x0000001100be7213 */ /* 0x000fe40000000000 */
[----:B------:R-:W-:Y:S01]  /*70c0*/  IABS R192, R18 ;  /* 0x0000001200c07213 */ /* 0x000fe20000000000 */
[----:B------:R-:W-:Y:S02]  /*70d0*/  IMAD.MOV R10, RZ, RZ, -R10 ;  /* 0x000000ffff0a7224 */ /* 0x000fe400078e0a0a */
[----:B------:R-:W-:Y:S01]  /*70e0*/  @!P5 IMAD.IADD R184, R184, 0x1, -R7 ;  /* 0x00000001b8b8d824 */ /* 0x000fe200078e0a07 */
[C---:B------:R-:W-:Y:S01]  /*70f0*/  ISETP.GT.U32.AND P5, PT, R7.reuse, R182, PT ;  /* 0x000000b60700720c */ /* 0x040fe20003fa4070 */
[----:B------:R-:W-:-:S02]  /*7100*/  IMAD R188, R7, R10, R188 ;  /* 0x0000000a07bc7224 */ /* 0x000fc400078e02bc */
[----:B------:R-:W-:Y:S01]  /*7110*/  @!P1 IMAD.MOV R176, RZ, RZ, -R176 ;  /* 0x000000ffffb09224 */ /* 0x000fe200078e0ab0 */
[----:B------:R-:W-:Y:S01]  /*7120*/  ISETP.GT.U32.AND P1, PT, R7, R184, PT ;  /* 0x000000b80700720c */ /* 0x000fe20003f24070 */
[----:B------:R-:W-:-:S04]  /*7130*/  IMAD.HI.U32 R11, R9, R190, RZ ;  /* 0x000000be090b7227 */ /* 0x000fc800078e00ff */
[----:B------:R-:W-:-:S04]  /*7140*/  IMAD.HI.U32 R4, R9, R192, RZ ;  /* 0x000000c009047227 */ /* 0x000fc800078e00ff */
[----:B------:R-:W-:Y:S01]  /*7150*/  @!P4 IMAD.MOV R174, RZ, RZ, -R174 ;  /* 0x000000ffffaec224 */ /* 0x000fe200078e0aae */
[C---:B------:R-:W-:Y:S01]  /*7160*/  ISETP.GT.U32.AND P4, PT, R7.reuse, R180, PT ;  /* 0x000000b40700720c */ /* 0x040fe20003f84070 */
[----:B------:R-:W-:Y:S02]  /*7170*/  @!P6 IMAD.IADD R186, R186, 0x1, -R7 ;  /* 0x00000001babae824 */ /* 0x000fe400078e0a07 */
[----:B------:R-:W-:Y:S01]  /*7180*/  @!P3 IMAD.MOV R178, RZ, RZ, -R178 ;  /* 0x000000ffffb2b224 */ /* 0x000fe200078e0ab2 */
[C---:B------:R-:W-:Y:S01]  /*7190*/  ISETP.GT.U32.AND P3, PT, R7.reuse, R188, PT ;  /* 0x000000bc0700720c */ /* 0x040fe20003f64070 */
[----:B------:R-:W-:Y:S01]  /*71a0*/  IMAD.MOV R11, RZ, RZ, -R11 ;  /* 0x000000ffff0b7224 */ /* 0x000fe200078e0a0b */
[C---:B------:R-:W-:Y:S01]  /*71b0*/  ISETP.GT.U32.AND P6, PT, R7.reuse, R186, PT ;  /* 0x000000ba0700720c */ /* 0x040fe20003fc4070 */
[----:B------:R-:W-:Y:S02]  /*71c0*/  IMAD.MOV R4, RZ, RZ, -R4 ;  /* 0x000000ffff047224 */ /* 0x000fe400078e0a04 */
[----:B------:R-:W-:-:S02]  /*71d0*/  IMAD R190, R7, R11, R190 ;  /* 0x0000000b07be7224 */ /* 0x000fc400078e02be */
[C---:B------:R-:W-:Y:S02]  /*71e0*/  VIADD R12, R8.reuse, 0xec ;  /* 0x000000ec080c7836 */ /* 0x040fe40000000000 */
[----:B------:R-:W-:Y:S02]  /*71f0*/  VIADD R11, R8, 0xf0 ;  /* 0x000000f0080b7836 */ /* 0x000fe40000000000 */
[C---:B------:R-:W-:Y:S01]  /*7200*/  IMAD R192, R7.reuse, R4, R192 ;  /* 0x0000000407c07224 */ /* 0x040fe200078e02c0 */
[----:B------:R-:W-:Y:S01]  /*7210*/  IABS R196, R12 ;  /* 0x0000000c00c47213 */ /* 0x000fe20000000000 */
[--C-:B------:R-:W-:Y:S01]  /*7220*/  @!P1 IMAD.IADD R184, R184, 0x1, -R7.reuse ;  /* 0x00000001b8b89824 */ /* 0x100fe200078e0a07 */
[----:B------:R-:W-:Y:S01]  /*7230*/  IABS R194, R11 ;  /* 0x0000000b00c27213 */ /* 0x000fe20000000000 */
[--C-:B------:R-:W-:Y:S01]  /*7240*/  @!P4 IMAD.IADD R180, R180, 0x1, -R7.reuse ;  /* 0x00000001b4b4c824 */ /* 0x100fe200078e0a07 */
[----:B------:R-:W-:Y:S01]  /*7250*/  ISETP.GT.U32.AND P1, PT, R7, R192, PT ;  /* 0x000000c00700720c */ /* 0x000fe20003f24070 */
[--C-:B------:R-:W-:Y:S01]  /*7260*/  @!P5 IMAD.IADD R182, R182, 0x1, -R7.reuse ;  /* 0x00000001b6b6d824 */ /* 0x100fe200078e0a07 */
[----:B------:R-:W-:Y:S01]  /*7270*/  ISETP.GE.AND P5, PT, R13, RZ, PT ;  /* 0x000000ff0d00720c */ /* 0x000fe20003fa6270 */
[----:B------:R-:W-:Y:S01]  /*7280*/  @!P3 IMAD.IADD R188, R188, 0x1, -R7 ;  /* 0x00000001bcbcb824 */ /* 0x000fe200078e0a07 */
[----:B------:R-:W-:Y:S01]  /*7290*/  ISETP.GT.U32.AND P4, PT, R7, R190, PT ;  /* 0x000000be0700720c */ /* 0x000fe20003f84070 */
[----:B------:R-:W-:Y:S01]  /*72a0*/  IMAD.HI.U32 R10, R9, R196, RZ ;  /* 0x000000c4090a7227 */ /* 0x000fe200078e00ff */
[----:B------:R-:W-:-:S03]  /*72b0*/  ISETP.GE.AND P3, PT, R16, RZ, PT ;  /* 0x000000ff1000720c */ /* 0x000fc60003f66270 */
[----:B------:R-:W-:-:S04]  /*72c0*/  IMAD.HI.U32 R4, R9, R194, RZ ;  /* 0x000000c209047227 */ /* 0x000fc800078e00ff */
[----:B------:R-:W-:Y:S01]  /*72d0*/  @!P6 IMAD.IADD R186, R186, 0x1, -R7 ;  /* 0x00000001babae824 */ /* 0x000fe200078e0a07 */
[----:B------:R-:W-:Y:S01]  /*72e0*/  ISETP.GE.AND P6, PT, R15, RZ, PT ;  /* 0x000000ff0f00720c */ /* 0x000fe20003fc6270 */
[----:B------:R-:W-:Y:S01]  /*72f0*/  @!P0 IMAD.MOV R180, RZ, RZ, -R180 ;  /* 0x000000ffffb48224 */ /* 0x000fe200078e0ab4 */
[C---:B------:R-:W-:Y:S01]  /*7300*/  ISETP.GT.U32.AND P0, PT, R7.reuse, R188, PT ;  /* 0x000000bc0700720c */ /* 0x040fe20003f04070 */
[----:B------:R-:W-:Y:S02]  /*7310*/  IMAD.MOV R10, RZ, RZ, -R10 ;  /* 0x000000ffff0a7224 */ /* 0x000fe400078e0a0a */
[----:B------:R-:W-:Y:S02]  /*7320*/  IMAD.MOV R4, RZ, RZ, -R4 ;  /* 0x000000ffff047224 */ /* 0x000fe400078e0a04 */
[C---:B------:R-:W-:Y:S02]  /*7330*/  IMAD R196, R7.reuse, R10, R196 ;  /* 0x0000000a07c47224 */ /* 0x040fe400078e02c4 */
[----:B------:R-:W-:-:S02]  /*7340*/  IMAD R194, R7, R4, R194 ;  /* 0x0000000407c27224 */ /* 0x000fc400078e02c2 */
[----:B------:R-:W-:Y:S02]  /*7350*/  VIADD R10, R8, 0xe8 ;  /* 0x000000e8080a7836 */ /* 0x000fe40000000000 */
[--C-:B------:R-:W-:Y:S02]  /*7360*/  @!P1 IMAD.IADD R192, R192, 0x1, -R7.reuse ;  /* 0x00000001c0c09824 */ /* 0x100fe400078e0a07 */
[----:B------:R-:W-:Y:S01]  /*7370*/  @!P5 IMAD.MOV R184, RZ, RZ, -R184 ;  /* 0x000000ffffb8d224 */ /* 0x000fe200078e0ab8 */
[C---:B------:R-:W-:Y:S01]  /*7380*/  ISETP.GT.U32.AND P5, PT, R7.reuse, R194, PT ;  /* 0x000000c20700720c */ /* 0x040fe20003fa4070 */
[--C-:B------:R-:W-:Y:S01]  /*7390*/  @!P4 IMAD.IADD R190, R190, 0x1, -R7.reuse ;  /* 0x00000001bebec824 */ /* 0x100fe200078e0a07 */
[C---:B------:R-:W-:Y:S01]  /*73a0*/  ISETP.GT.U32.AND P1, PT, R7.reuse, R192, PT ;  /* 0x000000c00700720c */ /* 0x040fe20003f24070 */
[----:B------:R-:W-:Y:S01]  /*73b0*/  @!P6 IMAD.MOV R186, RZ, RZ, -R186 ;  /* 0x000000ffffbae224 */ /* 0x000fe200078e0aba */
[----:B------:R-:W-:Y:S01]  /*73c0*/  IABS R198, R10 ;  /* 0x0000000a00c67213 */ /* 0x000fe20000000000 */
[----:B------:R-:W-:Y:S01]  /*73d0*/  @!P0 IMAD.IADD R188, R188, 0x1, -R7 ;  /* 0x00000001bcbc8824 */ /* 0x000fe200078e0a07 */
[----:B------:R-:W-:Y:S01]  /*73e0*/  ISETP.GE.AND P6, PT, R18, RZ, PT ;  /* 0x000000ff1200720c */ /* 0x000fe20003fc6270 */
[----:B------:R-:W-:Y:S01]  /*73f0*/  @!P2 IMAD.MOV R182, RZ, RZ, -R182 ;  /* 0x000000ffffb6a224 */ /* 0x000fe200078e0ab6 */
[----:B------:R-:W-:Y:S01]  /*7400*/  ISETP.GT.U32.AND P0, PT, R7, R196, PT ;  /* 0x000000c40700720c */ /* 0x000fe20003f04070 */
[----:B------:R-:W-:Y:S01]  /*7410*/  IMAD.HI.U32 R4, R9, R198, RZ ;  /* 0x000000c609047227 */ /* 0x000fe200078e00ff */
[----:B------:R-:W-:-:S02]  /*7420*/  ISETP.GT.U32.AND P2, PT, R7, R190, PT ;  /* 0x000000be0700720c */ /* 0x000fc40003f44070 */
[----:B------:R-:W-:Y:S01]  /*7430*/  ISETP.GE.AND P4, PT, R17, RZ, PT ;  /* 0x000000ff1100720c */ /* 0x000fe20003f86270 */
[----:B------:R-:W-:Y:S02]  /*7440*/  IMAD.MOV R4, RZ, RZ, -R4 ;  /* 0x000000ffff047224 */ /* 0x000fe400078e0a04 */
[--C-:B------:R-:W-:Y:S01]  /*7450*/  @!P1 IMAD.IADD R192, R192, 0x1, -R7.reuse ;  /* 0x00000001c0c09824 */ /* 0x100fe200078e0a07 */
[----:B------:R-:W-:Y:S01]  /*7460*/  ISETP.GE.AND P1, PT, R12, RZ, PT ;  /* 0x000000ff0c00720c */ /* 0x000fe20003f26270 */
[--C-:B------:R-:W-:Y:S01]  /*7470*/  @!P5 IMAD.IADD R194, R194, 0x1, -R7.reuse ;  /* 0x00000001c2c2d824 */ /* 0x100fe200078e0a07 */
[----:B------:R-:W-:Y:S01]  /*7480*/  ISETP.GE.AND P5, PT, R10, RZ, PT ;  /* 0x000000ff0a00720c */ /* 0x000fe20003fa6270 */
[C---:B------:R-:W-:Y:S02]  /*7490*/  IMAD R198, R7.reuse, R4, R198 ;  /* 0x0000000407c67224 */ /* 0x040fe400078e02c6 */
[----:B------:R-:W-:Y:S01]  /*74a0*/  @!P0 IMAD.IADD R196, R196, 0x1, -R7 ;  /* 0x00000001c4c48824 */ /* 0x000fe200078e0a07 */
[C---:B------:R-:W-:Y:S01]  /*74b0*/  ISETP.GT.U32.AND P0, PT, R7.reuse, R194, PT ;  /* 0x000000c20700720c */ /* 0x040fe20003f04070 */
[----:B------:R-:W-:Y:S01]  /*74c0*/  @!P6 IMAD.MOV R192, RZ, RZ, -R192 ;  /* 0x000000ffffc0e224 */ /* 0x000fe200078e0ac0 */
[----:B------:R-:W-:Y:S01]  /*74d0*/  ISETP.GT.U32.AND P6, PT, R7, R198, PT ;  /* 0x000000c60700720c */ /* 0x000fe20003fc4070 */
[----:B------:R-:W-:-:S02]  /*74e0*/  VIADD R13, R8, 0xe4 ;  /* 0x000000e4080d7836 */ /* 0x000fc40000000000 */
[----:B------:R-:W-:Y:S01]  /*74f0*/  @!P2 IMAD.IADD R190, R190, 0x1, -R7 ;  /* 0x00000001bebea824 */ /* 0x000fe200078e0a07 */
[----:B------:R-:W-:Y:S01]  /*7500*/  ISETP.GE.AND P2, PT, R11, RZ, PT ;  /* 0x000000ff0b00720c */ /* 0x000fe20003f46270 */
[C---:B------:R-:W-:Y:S01]  /*7510*/  VIADD R4, R8.reuse, 0xe0 ;  /* 0x000000e008047836 */ /* 0x040fe20000000000 */
[----:B------:R-:W-:Y:S01]  /*7520*/  IABS R200, R13 ;  /* 0x0000000d00c87213 */ /* 0x000fe20000000000 */
[----:B------:R-:W-:Y:S01]  /*7530*/  @!P4 IMAD.MOV R190, RZ, RZ, -R190 ;  /* 0x000000ffffbec224 */ /* 0x000fe200078e0abe */
[----:B------:R-:W-:Y:S01]  /*7540*/  ISETP.GT.U32.AND P4, PT, R7, R196, PT ;  /* 0x000000c40700720c */ /* 0x000fe20003f84070 */
[----:B------:R-:W-:Y:S01]  /*7550*/  VIADD R12, R8, 0xd8 ;  /* 0x000000d8080c7836 */ /* 0x000fe20000000000 */
[----:B------:R-:W-:Y:S01]  /*7560*/  IABS R202, R4 ;  /* 0x0000000400ca7213 */ /* 0x000fe20000000000 */
[----:B------:R-:W-:-:S03]  /*7570*/  IMAD.HI.U32 R10, R9, R200, RZ ;  /* 0x000000c8090a7227 */ /* 0x000fc600078e00ff */
[----:B------:R-:W-:Y:S01]  /*7580*/  IABS R206, R12 ;  /* 0x0000000c00ce7213 */ /* 0x000fe20000000000 */
[--C-:B------:R-:W-:Y:S01]  /*7590*/  @!P0 IMAD.IADD R194, R194, 0x1, -R7.reuse ;  /* 0x00000001c2c28824 */ /* 0x100fe200078e0a07 */
[----:B------:R-:W-:Y:S01]  /*75a0*/  ISETP.GE.AND P0, PT, R4, RZ, PT ;  /* 0x000000ff0400720c */ /* 0x000fe20003f06270 */
[----:B------:R-:W-:Y:S02]  /*75b0*/  @!P6 IMAD.IADD R198, R198, 0x1, -R7 ;  /* 0x00000001c6c6e824 */ /* 0x000fe400078e0a07 */
[----:B------:R-:W-:Y:S02]  /*75c0*/  IMAD.MOV R10, RZ, RZ, -R10 ;  /* 0x000000ffff0a7224 */ /* 0x000fe400078e0a0a */
[----:B------:R-:W-:Y:S01]  /*75d0*/  @!P2 IMAD.MOV R194, RZ, RZ, -R194 ;  /* 0x000000ffffc2a224 */ /* 0x000fe200078e0ac2 */
[----:B------:R-:W-:Y:S01]  /*75e0*/  ISETP.GT.U32.AND P2, PT, R7, R198, PT ;  /* 0x000000c60700720c */ /* 0x000fe20003f44070 */
[----:B------:R-:W-:-:S04]  /*75f0*/  IMAD.HI.U32 R4, R9, R202, RZ ;  /* 0x000000ca09047227 */ /* 0x000fc800078e00ff */
[C---:B------:R-:W-:Y:S02]  /*7600*/  IMAD R200, R7.reuse, R10, R200 ;  /* 0x0000000a07c87224 */ /* 0x040fe400078e02c8 */
[----:B------:R-:W-:Y:S02]  /*7610*/  VIADD R10, R8, 0xdc ;  /* 0x000000dc080a7836 */ /* 0x000fe40000000000 */
[----:B------:R-:W-:Y:S02]  /*7620*/  IMAD.MOV R4, RZ, RZ, -R4 ;  /* 0x000000ffff047224 */ /* 0x000fe400078e0a04 */
[--C-:B------:R-:W-:Y:S01]  /*7630*/  @!P4 IMAD.IADD R196, R196, 0x1, -R7.reuse ;  /* 0x00000001c4c4c824 */ /* 0x100fe200078e0a07 */
[----:B------:R-:W-:Y:S01]  /*7640*/  IABS R204, R10 ;  /* 0x0000000a00cc7213 */ /* 0x000fe20000000000 */
[C---:B------:R-:W-:Y:S01]  /*7650*/  IMAD R202, R7.reuse, R4, R202 ;  /* 0x0000000407ca7224 */ /* 0x040fe200078e02ca */
[----:B------:R-:W-:Y:S01]  /*7660*/  ISETP.GE.AND P6, PT, R10, RZ, PT ;  /* 0x000000ff0a00720c */ /* 0x000fe20003fc6270 */
[----:B------:R-:W-:Y:S01]  /*7670*/  @!P2 IMAD.IADD R198, R198, 0x1, -R7 ;  /* 0x00000001c6c6a824 */ /* 0x000fe200078e0a07 */
[----:B------:R-:W-:Y:S01]  /*7680*/  ISETP.GT.U32.AND P4, PT, R7, R200, PT ;  /* 0x000000c80700720c */ /* 0x000fe20003f84070 */
[----:B------:R-:W-:Y:S01]  /*7690*/  IMAD.HI.U32 R10, R9, R204, RZ ;  /* 0x000000cc090a7227 */ /* 0x000fe200078e00ff */
[----:B------:R-:W-:-:S03]  /*76a0*/  ISETP.GT.U32.AND P2, PT, R7, R202, PT ;  /* 0x000000ca0700720c */ /* 0x000fc60003f44070 */
[----:B------:R-:W-:Y:S02]  /*76b0*/  IMAD.MOV R10, RZ, RZ, -R10 ;  /* 0x000000ffff0a7224 */ /* 0x000fe400078e0a0a */
[----:B------:R-:W-:-:S04]  /*76c0*/  IMAD.HI.U32 R11, R9, R206, RZ ;  /* 0x000000ce090b7227 */ /* 0x000fc800078e00ff */
[C---:B------:R-:W-:Y:S02]  /*76d0*/  IMAD R204, R7.reuse, R10, R204 ;  /* 0x0000000a07cc7224 */ /* 0x040fe400078e02cc */
[----:B------:R-:W-:Y:S02]  /*76e0*/  IMAD.MOV R11, RZ, RZ, -R11 ;  /* 0x000000ffff0b7224 */ /* 0x000fe400078e0a0b */
[----:B------:R-:W-:Y:S02]  /*76f0*/  VIADD R10, R8, 0xd4 ;  /* 0x000000d4080a7836 */ /* 0x000fe40000000000 */
[--C-:B------:R-:W-:Y:S02]  /*7700*/  @!P4 IMAD.IADD R200, R200, 0x1, -R7.reuse ;  /* 0x00000001c8c8c824 */ /* 0x100fe400078e0a07 */
[C---:B------:R-:W-:Y:S01]  /*7710*/  IMAD R206, R7.reuse, R11, R206 ;  /* 0x0000000b07ce7224 */ /* 0x040fe200078e02ce */
[----:B------:R-:W-:Y:S01]  /*7720*/  IABS R208, R10 ;  /* 0x0000000a00d07213 */ /* 0x000fe20000000000 */
[----:B------:R-:W-:Y:S01]  /*7730*/  @!P2 IMAD.IADD R202, R202, 0x1, -R7 ;  /* 0x00000001cacaa824 */ /* 0x000fe200078e0a07 */
[C---:B------:R-:W-:Y:S01]  /*7740*/  ISETP.GT.U32.AND P4, PT, R7.reuse, R200, PT ;  /* 0x000000c80700720c */ /* 0x040fe20003f84070 */
[----:B------:R-:W-:Y:S01]  /*7750*/  @!P5 IMAD.MOV R198, RZ, RZ, -R198 ;  /* 0x000000ffffc6d224 */ /* 0x000fe200078e0ac6 */
[----:B------:R-:W-:Y:S01]  /*7760*/  ISETP.GT.U32.AND P2, PT, R7, R206, PT ;  /* 0x000000ce0700720c */ /* 0x000fe20003f44070 */
[----:B------:R-:W-:Y:S01]  /*7770*/  IMAD.HI.U32 R4, R9, R208, RZ ;  /* 0x000000d009047227 */ /* 0x000fe200078e00ff */
[----:B------:R-:W-:-:S03]  /*7780*/  ISETP.GT.U32.AND P5, PT, R7, R202, PT ;  /* 0x000000ca0700720c */ /* 0x000fc60003fa4070 */
[----:B------:R-:W-:Y:S01]  /*7790*/  @!P3 IMAD.MOV R188, RZ, RZ, -R188 ;  /* 0x000000ffffbcb224 */ /* 0x000fe200078e0abc */
[----:B------:R-:W-:Y:S01]  /*77a0*/  ISETP.GE.AND P3, PT, R13, RZ, PT ;  /* 0x000000ff0d00720c */ /* 0x000fe20003f66270 */
[----:B------:R-:W-:Y:S02]  /*77b0*/  IMAD.MOV R4, RZ, RZ, -R4 ;  /* 0x000000ffff047224 */ /* 0x000fe400078e0a04 */
[----:B------:R-:W-:Y:S02]  /*77c0*/  VIADD R13, R8, 0xcc ;  /* 0x000000cc080d7836 */ /* 0x000fe40000000000 */
[C---:B------:R-:W-:Y:S02]  /*77d0*/  IMAD R208, R7.reuse, R4, R208 ;  /* 0x0000000407d07224 */ /* 0x040fe400078e02d0 */
[--C-:B------:R-:W-:Y:S01]  /*77e0*/  @!P4 IMAD.IADD R200, R200, 0x1, -R7.reuse ;  /* 0x00000001c8c8c824 */ /* 0x100fe200078e0a07 */
[----:B------:R-:W-:Y:S01]  /*77f0*/  IABS R212, R13 ;  /* 0x0000000d00d47213 */ /* 0x000fe20000000000 */
[--C-:B------:R-:W-:Y:S01]  /*7800*/  @!P5 IMAD.IADD R202, R202, 0x1, -R7.reuse ;  /* 0x00000001cacad824 */ /* 0x100fe200078e0a07 */
[C---:B------:R-:W-:Y:S01]  /*7810*/  ISETP.GT.U32.AND P5, PT, R7.reuse, R208, PT ;  /* 0x000000d00700720c */ /* 0x040fe20003fa4070 */
[----:B------:R-:W-:Y:S01]  /*7820*/  @!P2 IMAD.IADD R206, R206, 0x1, -R7 ;  /* 0x00000001cecea824 */ /* 0x000fe200078e0a07 */
[----:B------:R-:W-:Y:S01]  /*7830*/  ISETP.GT.U32.AND P4, PT, R7, R204, PT ;  /* 0x000000cc0700720c */ /* 0x000fe20003f84070 */
[----:B------:R-:W-:Y:S01]  /*7840*/  @!P3 IMAD.MOV R200, RZ, RZ, -R200 ;  /* 0x000000ffffc8b224 */ /* 0x000fe200078e0ac8 */
[----:B------:R-:W-:Y:S01]  /*7850*/  ISETP.GE.AND P3, PT, R10, RZ, PT ;  /* 0x000000ff0a00720c */ /* 0x000fe20003f66270 */
[----:B------:R-:W-:Y:S01]  /*7860*/  IMAD.HI.U32 R10, R9, R212, RZ ;  /* 0x000000d4090a7227 */ /* 0x000fe200078e00ff */
[----:B------:R-:W-:-:S03]  /*7870*/  ISETP.GT.U32.AND P2, PT, R7, R206, PT ;  /* 0x000000ce0700720c */ /* 0x000fc60003f44070 */
[----:B------:R-:W-:Y:S01]  /*7880*/  @!P1 IMAD.MOV R196, RZ, RZ, -R196 ;  /* 0x000000ffffc49224 */ /* 0x000fe200078e0ac4 */
[----:B------:R-:W-:Y:S01]  /*7890*/  ISETP.GE.AND P1, PT, R12, RZ, PT ;  /* 0x000000ff0c00720c */ /* 0x000fe20003f26270 */
[C---:B------:R-:W-:Y:S02]  /*78a0*/  VIADD R15, R8.reuse, 0xc8 ;  /* 0x000000c8080f7836 */ /* 0x040fe40000000000 */
[----:B------:R-:W-:Y:S02]  /*78b0*/  VIADD R12, R8, 0xd0 ;  /* 0x000000d0080c7836 */ /* 0x000fe40000000000 */
[----:B------:R-:W-:Y:S01]  /*78c0*/  IMAD.MOV R10, RZ, RZ, -R10 ;  /* 0x000000ffff0a7224 */ /* 0x000fe200078e0a0a */
[----:B------:R-:W-:Y:S01]  /*78d0*/  IABS R214, R15 ;  /* 0x0000000f00d67213 */ /* 0x000fe20000000000 */
[----:B------:R-:W-:Y:S01]  /*78e0*/  @!P5 IMAD.IADD R208, R208, 0x1, -R7 ;  /* 0x00000001d0d0d824 */ /* 0x000fe200078e0a07 */
[----:B------:R-:W-:Y:S01]  /*78f0*/  IABS R210, R12 ;  /* 0x0000000c00d27213 */ /* 0x000fe20000000000 */
[----:B------:R-:W-:-:S02]  /*7900*/  IMAD R212, R7, R10, R212 ;  /* 0x0000000a07d47224 */ /* 0x000fc400078e02d4 */
[----:B------:R-:W-:Y:S01]  /*7910*/  @!P2 IMAD.IADD R206, R206, 0x1, -R7 ;  /* 0x00000001cecea824 */ /* 0x000fe200078e0a07 */
[----:B------:R-:W-:Y:S01]  /*7920*/  ISETP.GT.U32.AND P5, PT, R7, R208, PT ;  /* 0x000000d00700720c */ /* 0x000fe20003fa4070 */
[----:B------:R-:W-:Y:S01]  /*7930*/  IMAD.HI.U32 R11, R9, R214, RZ ;  /* 0x000000d6090b7227 */ /* 0x000fe200078e00ff */
[----:B------:R-:W-:-:S03]  /*7940*/  ISETP.GT.U32.AND P2, PT, R7, R212, PT ;  /* 0x000000d40700720c */ /* 0x000fc60003f44070 */
[----:B------:R-:W-:Y:S02]  /*7950*/  VIADD R10, R8, 0xc4 ;  /* 0x000000c4080a7836 */ /* 0x000fe40000000000 */
[----:B------:R-:W-:-:S03]  /*7960*/  IMAD.HI.U32 R4, R9, R210, RZ ;  /* 0x000000d209047227 */ /* 0x000fc600078e00ff */
[----:B------:R-:W-:Y:S01]  /*7970*/  IABS R216, R10 ;  /* 0x0000000a00d87213 */ /* 0x000fe20000000000 */
[----:B------:R-:W-:Y:S02]  /*7980*/  IMAD.MOV R11, RZ, RZ, -R11 ;  /* 0x000000ffff0b7224 */ /* 0x000fe400078e0a0b */
[----:B------:R-:W-:Y:S02]  /*7990*/  IMAD.MOV R4, RZ, RZ, -R4 ;  /* 0x000000ffff047224 */ /* 0x000fe400078e0a04 */
[----:B------:R-:W-:Y:S02]  /*79a0*/  @!P4 IMAD.IADD R204, R204, 0x1, -R7 ;  /* 0x00000001ccccc824 */ /* 0x000fe400078e0a07 */
[C---:B------:R-:W-:Y:S02]  /*79b0*/  IMAD R214, R7.reuse, R11, R214 ;  /* 0x0000000b07d67224 */ /* 0x040fe400078e02d6 */
[C---:B------:R-:W-:Y:S01]  /*79c0*/  IMAD R210, R7.reuse, R4, R210 ;  /* 0x0000000407d27224 */ /* 0x040fe200078e02d2 */
[----:B------:R-:W-:Y:S01]  /*79d0*/  ISETP.GT.U32.AND P4, PT, R7, R204, PT ;  /* 0x000000cc0700720c */ /* 0x000fe20003f84070 */
[----:B------:R-:W-:-:S02]  /*79e0*/  VIADD R11, R8, 0xc0 ;  /* 0x000000c0080b7836 */ /* 0x000fc40000000000 */
[----:B------:R-:W-:-:S03]  /*79f0*/  IMAD.HI.U32 R4, R9, R216, RZ ;  /* 0x000000d809047227 */ /* 0x000fc600078e00ff */
[----:B------:R-:W-:Y:S01]  /*7a00*/  IABS R218, R11 ;  /* 0x0000000b00da7213 */ /* 0x000fe20000000000 */
[--C-:B------:R-:W-:Y:S01]  /*7a10*/  @!P5 IMAD.IADD R208, R208, 0x1, -R7.reuse ;  /* 0x00000001d0d0d824 */ /* 0x100fe200078e0a07 */
[----:B------:R-:W-:Y:S01]  /*7a20*/  ISETP.GE.AND P5, PT, R15, RZ, PT ;  /* 0x000000ff0f00720c */ /* 0x000fe20003fa6270 */
[----:B------:R-:W-:Y:S02]  /*7a30*/  @!P2 IMAD.IADD R212, R212, 0x1, -R7 ;  /* 0x00000001d4d4a824 */ /* 0x000fe400078e0a07 */
[----:B------:R-:W-:Y:S02]  /*7a40*/  IMAD.MOV R4, RZ, RZ, -R4 ;  /* 0x000000ffff047224 */ /* 0x000fe400078e0a04 */
[----:B------:R-:W-:Y:S01]  /*7a50*/  @!P1 IMAD.MOV R206, RZ, RZ, -R206 ;  /* 0x000000ffffce9224 */ /* 0x000fe200078e0ace */
[C---:B------:R-:W-:Y:S01]  /*7a60*/  ISETP.GT.U32.AND P1, PT, R7.reuse, R214, PT ;  /* 0x000000d60700720c */ /* 0x040fe20003f24070 */
[----:B------:R-:W-:Y:S01]  /*7a70*/  @!P3 IMAD.MOV R208, RZ, RZ, -R208 ;  /* 0x000000ffffd0b224 */ /* 0x000fe200078e0ad0 */
[C---:B------:R-:W-:Y:S01]  /*7a80*/  ISETP.GT.U32.AND P3, PT, R7.reuse, R212, PT ;  /* 0x000000d40700720c */ /* 0x040fe20003f64070 */
[----:B------:R-:W-:-:S02]  /*7a90*/  IMAD R216, R7, R4, R216 ;  /* 0x0000000407d87224 */ /* 0x000fc400078e02d8 */
[----:B------:R-:W-:-:S04]  /*7aa0*/  IMAD.HI.U32 R4, R9, R218, RZ ;  /* 0x000000da09047227 */ /* 0x000fc800078e00ff */
[----:B------:R-:W-:Y:S01]  /*7ab0*/  @!P0 IMAD.MOV R202, RZ, RZ, -R202 ;  /* 0x000000ffffca8224 */ /* 0x000fe200078e0aca */
[C---:B------:R-:W-:Y:S01]  /*7ac0*/  ISETP.GT.U32.AND P0, PT, R7.reuse, R210, PT ;  /* 0x000000d20700720c */ /* 0x040fe20003f04070 */
[----:B------:R-:W-:Y:S02]  /*7ad0*/  IMAD.MOV R4, RZ, RZ, -R4 ;  /* 0x000000ffff047224 */ /* 0x000fe400078e0a04 */
[--C-:B------:R-:W-:Y:S01]  /*7ae0*/  @!P4 IMAD.IADD R204, R204, 0x1, -R7.reuse ;  /* 0x00000001ccccc824 */ /* 0x100fe200078e0a07 */
[----:B------:R-:W-:Y:S01]  /*7af0*/  ISETP.GE.AND P4, PT, R12, RZ, PT ;  /* 0x000000ff0c00720c */ /* 0x000fe20003f86270 */
[----:B------:R-:W-:Y:S02]  /*7b00*/  VIADD R12, R8, 0xbc ;  /* 0x000000bc080c7836 */ /* 0x000fe40000000000 */
[----:B------:R-:W-:Y:S02]  /*7b10*/  IMAD R218, R7, R4, R218 ;  /* 0x0000000407da7224 */ /* 0x000fe400078e02da */
[----:B------:R-:W-:Y:S01]  /*7b20*/  @!P6 IMAD.MOV R204, RZ, RZ, -R204 ;  /* 0x000000ffffcce224 */ /* 0x000fe200078e0acc */
[----:B------:R-:W-:Y:S01]  /*7b30*/  ISETP.GE.AND P6, PT, R13, RZ, PT ;  /* 0x000000ff0d00720c */ /* 0x000fe20003fc6270 */
[----:B------:R-:W-:Y:S01]  /*7b40*/  @!P1 IMAD.IADD R214, R214, 0x1, -R7 ;  /* 0x00000001d6d69824 */ /* 0x000fe200078e0a07 */
[----:B------:R-:W-:Y:S01]  /*7b50*/  IABS R220, R12 ;  /* 0x0000000c00dc7213 */ /* 0x000fe20000000000 */
[----:B------:R-:W-:-:S02]  /*7b60*/  VIADD R13, R8, 0xb8 ;  /* 0x000000b8080d7836 */ /* 0x000fc40000000000 */
[--C-:B------:R-:W-:Y:S01]  /*7b70*/  @!P3 IMAD.IADD R212, R212, 0x1, -R7.reuse ;  /* 0x00000001d4d4b824 */ /* 0x100fe200078e0a07 */
[C---:B------:R-:W-:Y:S01]  /*7b80*/  ISETP.GT.U32.AND P3, PT, R7.reuse, R218, PT ;  /* 0x000000da0700720c */ /* 0x040fe20003f64070 */
[----:B------:R-:W-:Y:S01]  /*7b90*/  @!P0 IMAD.IADD R210, R210, 0x1, -R7 ;  /* 0x00000001d2d28824 */ /* 0x000fe200078e0a07 */
[----:B------:R-:W-:Y:S01]  /*7ba0*/  ISETP.GT.U32.AND P1, PT, R7, R214, PT ;  /* 0x000000d60700720c */ /* 0x000fe20003f24070 */
[----:B------:R-:W-:Y:S01]  /*7bb0*/  IMAD.HI.U32 R4, R9, R220, RZ ;  /* 0x000000dc09047227 */ /* 0x000fe200078e00ff */
[----:B------:R-:W-:Y:S02]  /*7bc0*/  IABS R222, R13 ;  /* 0x0000000d00de7213 */ /* 0x000fe40000000000 */
[----:B------:R-:W-:Y:S01]  /*7bd0*/  ISETP.GT.U32.AND P2, PT, R7, R210, PT ;  /* 0x000000d20700720c */ /* 0x000fe20003f44070 */
[----:B------:R-:W-:Y:S01]  /*7be0*/  VIADD R15, R8, 0xb4 ;  /* 0x000000b4080f7836 */ /* 0x000fe20000000000 */
[----:B------:R-:W-:Y:S01]  /*7bf0*/  ISETP.GE.AND P0, PT, R10, RZ, PT ;  /* 0x000000ff0a00720c */ /* 0x000fe20003f06270 */
[----:B------:R-:W-:-:S03]  /*7c00*/  IMAD.HI.U32 R10, R9, R222, RZ ;  /* 0x000000de090a7227 */ /* 0x000fc600078e00ff */
[----:B------:R-:W-:Y:S01]  /*7c10*/  IABS R224, R15 ;  /* 0x0000000f00e07213 */ /* 0x000fe20000000000 */
[----:B------:R-:W-:Y:S02]  /*7c20*/  IMAD.MOV R4, RZ, RZ, -R4 ;  /* 0x000000ffff047224 */ /* 0x000fe400078e0a04 */
[----:B------:R-:W-:Y:S02]  /*7c30*/  IMAD.MOV R10, RZ, RZ, -R10 ;  /* 0x000000ffff0a7224 */ /* 0x000fe400078e0a0a */
[--C-:B------:R-:W-:Y:S02]  /*7c40*/  @!P3 IMAD.IADD R218, R218, 0x1, -R7.reuse ;  /* 0x00000001dadab824 */ /* 0x100fe400078e0a07 */
[----:B------:R-:W-:Y:S02]  /*7c50*/  IMAD R220, R7, R4, R220 ;  /* 0x0000000407dc7224 */ /* 0x000fe400078e02dc */
[----:B------:R-:W-:Y:S01]  /*7c60*/  @!P1 IMAD.IADD R214, R214, 0x1, -R7 ;  /* 0x00000001d6d69824 */ /* 0x000fe200078e0a07 */
[----:B------:R-:W-:Y:S01]  /*7c70*/  ISETP.GE.AND P1, PT, R11, RZ, PT ;  /* 0x000000ff0b00720c */ /* 0x000fe20003f26270 */
[C---:B------:R-:W-:Y:S01]  /*7c80*/  IMAD R222, R7.reuse, R10, R222 ;  /* 0x0000000a07de7224 */ /* 0x040fe200078e02de */
[C---:B------:R-:W-:Y:S01]  /*7c90*/  ISETP.GT.U32.AND P3, PT, R7.reuse, R218, PT ;  /* 0x000000da0700720c */ /* 0x040fe20003f64070 */
[----:B------:R-:W-:Y:S01]  /*7ca0*/  @!P6 IMAD.MOV R212, RZ, RZ, -R212 ;  /* 0x000000ffffd4e224 */ /* 0x000fe200078e0ad4 */
[----:B------:R-:W-:Y:S01]  /*7cb0*/  ISETP.GT.U32.AND P6, PT, R7, R220, PT ;  /* 0x000000dc0700720c */ /* 0x000fe20003fc4070 */
[----:B------:R-:W-:-:S04]  /*7cc0*/  IMAD.HI.U32 R11, R9, R224, RZ ;  /* 0x000000e0090b7227 */ /* 0x000fc800078e00ff */
[----:B------:R-:W-:Y:S01]  /*7cd0*/  @!P2 IMAD.IADD R210, R210, 0x1, -R7 ;  /* 0x00000001d2d2a824 */ /* 0x000fe200078e0a07 */
[C---:B------:R-:W-:Y:S01]  /*7ce0*/  ISETP.GT.U32.AND P2, PT, R7.reuse, R216, PT ;  /* 0x000000d80700720c */ /* 0x040fe20003f44070 */
[----:B------:R-:W-:Y:S01]  /*7cf0*/  @!P5 IMAD.MOV R214, RZ, RZ, -R214 ;  /* 0x000000ffffd6d224 */ /* 0x000fe200078e0ad6 */
[C---:B------:R-:W-:Y:S01]  /*7d00*/  ISETP.GT.U32.AND P5, PT, R7.reuse, R222, PT ;  /* 0x000000de0700720c */ /* 0x040fe20003fa4070 */
[----:B------:R-:W-:Y:S02]  /*7d10*/  IMAD.MOV R11, RZ, RZ, -R11 ;  /* 0x000000ffff0b7224 */ /* 0x000fe400078e0a0b */
[----:B------:R-:W-:Y:S02]  /*7d20*/  @!P3 IMAD.IADD R218, R218, 0x1, -R7 ;  /* 0x00000001dadab824 */ /* 0x000fe400078e0a07 */
[----:B------:R-:W-:Y:S02]  /*7d30*/  IMAD R224, R7, R11, R224 ;  /* 0x0000000b07e07224 */ /* 0x000fe400078e02e0 */
[----:B------:R-:W-:-:S02]  /*7d40*/  VIADD R11, R8, 0xb0 ;  /* 0x000000b0080b7836 */ /* 0x000fc40000000000 */
[--C-:B------:R-:W-:Y:S01]  /*7d50*/  @!P6 IMAD.IADD R220, R220, 0x1, -R7.reuse ;  /* 0x00000001dcdce824 */ /* 0x100fe200078e0a07 */
[C---:B------:R-:W-:Y:S01]  /*7d60*/  ISETP.GT.U32.AND P3, PT, R7.reuse, R224, PT ;  /* 0x000000e00700720c */ /* 0x040fe20003f64070 */
[--C-:B------:R-:W-:Y:S01]  /*7d70*/  @!P2 IMAD.IADD R216, R216, 0x1, -R7.reuse ;  /* 0x00000001d8d8a824 */ /* 0x100fe200078e0a07 */
[----:B------:R-:W-:Y:S01]  /*7d80*/  IABS R226, R11 ;  /* 0x0000000b00e27213 */ /* 0x000fe20000000000 */
[----:B------:R-:W-:Y:S01]  /*7d90*/  @!P5 IMAD.IADD R222, R222, 0x1, -R7 ;  /* 0x00000001deded824 */ /* 0x000fe200078e0a07 */
[----:B------:R-:W-:Y:S01]  /*7da0*/  ISETP.GE.AND P2, PT, R12, RZ, PT ;  /* 0x000000ff0c00720c */ /* 0x000fe20003f46270 */
[----:B------:R-:W-:Y:S01]  /*7db0*/  VIADD R12, R8, 0xac ;  /* 0x000000ac080c7836 */ /* 0x000fe20000000000 */
[----:B------:R-:W-:Y:S01]  /*7dc0*/  ISETP.GT.U32.AND P5, PT, R7, R220, PT ;  /* 0x000000dc0700720c */ /* 0x000fe20003fa4070 */
[----:B------:R-:W-:Y:S01]  /*7dd0*/  IMAD.HI.U32 R4, R9, R226, RZ ;  /* 0x000000e209047227 */ /* 0x000fe200078e00ff */
[----:B------:R-:W-:Y:S02]  /*7de0*/  ISETP.GE.AND P6, PT, R15, RZ, PT ;  /* 0x000000ff0f00720c */ /* 0x000fe40003fc6270 */
[----:B------:R-:W-:Y:S01]  /*7df0*/  IABS R228, R12 ;  /* 0x0000000c00e47213 */ /* 0x000fe20000000000 */
[----:B------:R-:W-:Y:S01]  /*7e00*/  @!P4 IMAD.MOV R210, RZ, RZ, -R210 ;  /* 0x000000ffffd2c224 */ /* 0x000fe200078e0ad2 */
[----:B------:R-:W-:Y:S01]  /*7e10*/  ISETP.GT.U32.AND P4, PT, R7, R216, PT ;  /* 0x000000d80700720c */ /* 0x000fe20003f84070 */
[----:B------:R-:W-:-:S02]  /*7e20*/  IMAD.MOV R10, RZ, RZ, -R4 ;  /* 0x000000ffff0a7224 */ /* 0x000fc400078e0a04 */
[----:B------:R-:W-:Y:S01]  /*7e30*/  @!P3 IMAD.IADD R224, R224, 0x1, -R7 ;  /* 0x00000001e0e0b824 */ /* 0x000fe200078e0a07 */
[C---:B------:R-:W-:Y:S01]  /*7e40*/  ISETP.GT.U32.AND P3, PT, R7.reuse, R222, PT ;  /* 0x000000de0700720c */ /* 0x040fe20003f64070 */
[----:B------:R-:W-:Y:S02]  /*7e50*/  IMAD R226, R7, R10, R226 ;  /* 0x0000000a07e27224 */ /* 0x000fe400078e02e2 */
[----:B------:R-:W-:-:S04]  /*7e60*/  IMAD.HI.U32 R4, R9, R228, RZ ;  /* 0x000000e409047227 */ /* 0x000fc800078e00ff */
[--C-:B------:R-:W-:Y:S01]  /*7e70*/  @!P5 IMAD.IADD R220, R220, 0x1, -R7.reuse ;  /* 0x00000001dcdcd824 */ /* 0x100fe200078e0a07 */
[----:B------:R-:W-:Y:S01]  /*7e80*/  ISETP.GT.U32.AND P5, PT, R7, R226, PT ;  /* 0x000000e20700720c */ /* 0x000fe20003fa4070 */
[----:B------:R-:W-:Y:S02]  /*7e90*/  IMAD.MOV R4, RZ, RZ, -R4 ;  /* 0x000000ffff047224 */ /* 0x000fe400078e0a04 */
[--C-:B------:R-:W-:Y:S01]  /*7ea0*/  @!P4 IMAD.IADD R216, R216, 0x1, -R7.reuse ;  /* 0x00000001d8d8c824 */ /* 0x100fe200078e0a07 */
[----:B------:R-:W-:Y:S01]  /*7eb0*/  ISETP.GE.AND P4, PT, R13, RZ, PT ;  /* 0x000000ff0d00720c */ /* 0x000fe20003f86270 */
[C---:B------:R-:W-:Y:S02]  /*7ec0*/  VIADD R13, R8.reuse, 0xa8 ;  /* 0x000000a8080d7836 */ /* 0x040fe40000000000 */
[C---:B------:R-:W-:Y:S02]  /*7ed0*/  IMAD R228, R7.reuse, R4, R228 ;  /* 0x0000000407e47224 */ /* 0x040fe400078e02e4 */
[----:B------:R-:W-:Y:S01]  /*7ee0*/  VIADD R15, R8, 0xa4 ;  /* 0x000000a4080f7836 */ /* 0x000fe20000000000 */
[----:B------:R-:W-:Y:S01]  /*7ef0*/  IABS R230, R13 ;  /* 0x0000000d00e67213 */ /* 0x000fe20000000000 */
[--C-:B------:R-:W-:Y:S01]  /*7f00*/  @!P3 IMAD.IADD R222, R222, 0x1, -R7.reuse ;  /* 0x00000001dedeb824 */ /* 0x100fe200078e0a07 */
[----:B------:R-:W-:Y:S01]  /*7f10*/  ISETP.GT.U32.AND P3, PT, R7, R228, PT ;  /* 0x000000e40700720c */ /* 0x000fe20003f64070 */
[----:B------:R-:W-:Y:S01]  /*7f20*/  @!P5 IMAD.IADD R226, R226, 0x1, -R7 ;  /* 0x00000001e2e2d824 */ /* 0x000fe200078e0a07 */
[----:B------:R-:W-:Y:S01]  /*7f30*/  IABS R232, R15 ;  /* 0x0000000f00e87213 */ /* 0x000fe20000000000 */
[----:B------:R-:W-:Y:S01]  /*7f40*/  IMAD.HI.U32 R4, R9, R230, RZ ;  /* 0x000000e609047227 */ /* 0x000fe200078e00ff */
[----:B------:R-:W-:-:S03]  /*7f50*/  ISETP.GE.AND P5, PT, R12, RZ, PT ;  /* 0x000000ff0c00720c */ /* 0x000fc60003fa6270 */
[----:B------:R-:W-:Y:S01]  /*7f60*/  @!P1 IMAD.MOV R218, RZ, RZ, -R218 ;  /* 0x000000ffffda9224 */ /* 0x000fe200078e0ada */
[----:B------:R-:W-:Y:S01]  /*7f70*/  ISETP.GT.U32.AND P1, PT, R7, R226, PT ;  /* 0x000000e20700720c */ /* 0x000fe20003f24070 */
[----:B------:R-:W-:Y:S02]  /*7f80*/  IMAD.MOV R10, RZ, RZ, -R4 ;  /* 0x000000ffff0a7224 */ /* 0x000fe400078e0a04 */
[----:B------:R-:W-:-:S04]  /*7f90*/  IMAD.HI.U32 R4, R9, R232, RZ ;  /* 0x000000e809047227 */ /* 0x000fc800078e00ff */
[----:B------:R-:W-:Y:S01]  /*7fa0*/  @!P0 IMAD.MOV R216, RZ, RZ, -R216 ;  /* 0x000000ffffd88224 */ /* 0x000fe200078e0ad8 */
[C---:B------:R-:W-:Y:S01]  /*7fb0*/  ISETP.GT.U32.AND P0, PT, R7.reuse, R224, PT ;  /* 0x000000e00700720c */ /* 0x040fe20003f04070 */
[C---:B------:R-:W-:Y:S02]  /*7fc0*/  IMAD R230, R7.reuse, R10, R230 ;  /* 0x0000000a07e67224 */ /* 0x040fe400078e02e6 */
[----:B------:R-:W-:Y:S02]  /*7fd0*/  VIADD R16, R8, 0xa0 ;  /* 0x000000a008107836 */ /* 0x000fe40000000000 */
[----:B------:R-:W-:Y:S02]  /*7fe0*/  IMAD.MOV R10, RZ, RZ, -R4 ;  /* 0x000000ffff0a7224 */ /* 0x000fe400078e0a04 */
[--C-:B------:R-:W-:Y:S01]  /*7ff0*/  @!P3 IMAD.IADD R228, R228, 0x1, -R7.reuse ;  /* 0x00000001e4e4b824 */ /* 0x100fe200078e0a07 */
[----:B------:R-:W-:Y:S01]  /*8000*/  IABS R234, R16 ;  /* 0x0000001000ea7213 */ /* 0x000fe20000000000 */
[----:B------:R-:W-:Y:S01]  /*8010*/  @!P2 IMAD.MOV R220, RZ, RZ, -R220 ;  /* 0x000000ffffdca224 */ /* 0x000fe200078e0adc */
[C---:B------:R-:W-:Y:S01]  /*8020*/  ISETP.GT.U32.AND P3, PT, R7.reuse, R230, PT ;  /* 0x000000e60700720c */ /* 0x040fe20003f64070 */
[C---:B------:R-:W-:Y:S01]  /*8030*/  IMAD R232, R7.reuse, R10, R232 ;  /* 0x0000000a07e87224 */ /* 0x040fe200078e02e8 */
[----:B------:R-:W-:Y:S01]  /*8040*/  ISETP.GT.U32.AND P2, PT, R7, R228, PT ;  /* 0x000000e40700720c */ /* 0x000fe20003f44070 */
[----:B------:R-:W-:-:S02]  /*8050*/  @!P1 IMAD.IADD R226, R226, 0x1, -R7 ;  /* 0x00000001e2e29824 */ /* 0x000fc400078e0a07 */
[----:B------:R-:W-:Y:S01]  /*8060*/  IMAD.HI.U32 R4, R9, R234, RZ ;  /* 0x000000ea09047227 */ /* 0x000fe200078e00ff */
[----:B------:R-:W-:-:S03]  /*8070*/  ISETP.GT.U32.AND P1, PT, R7, R232, PT ;  /* 0x000000e80700720c */ /* 0x000fc60003f24070 */
[--C-:B------:R-:W-:Y:S01]  /*8080*/  @!P0 IMAD.IADD R224, R224, 0x1, -R7.reuse ;  /* 0x00000001e0e08824 */ /* 0x100fe200078e0a07 */
[----:B------:R-:W-:Y:S01]  /*8090*/  ISETP.GE.AND P0, PT, R11, RZ, PT ;  /* 0x000000ff0b00720c */ /* 0x000fe20003f06270 */
[----:B------:R-:W-:Y:S02]  /*80a0*/  IMAD.MOV R4, RZ, RZ, -R4 ;  /* 0x000000ffff047224 */ /* 0x000fe400078e0a04 */
[--C-:B------:R-:W-:Y:S02]  /*80b0*/  @!P3 IMAD.IADD R230, R230, 0x1, -R7.reuse ;  /* 0x00000001e6e6b824 */ /* 0x100fe400078e0a07 */
[----:B------:R-:W-:Y:S01]  /*80c0*/  @!P2 IMAD.IADD R228, R228, 0x1, -R7 ;  /* 0x00000001e4e4a824 */ /* 0x000fe200078e0a07 */
[----:B------:R-:W-:Y:S01]  /*80d0*/  ISETP.GE.AND P2, PT, R16, RZ, PT ;  /* 0x000000ff1000720c */ /* 0x000fe20003f46270 */
[----:B------:R-:W-:Y:S02]  /*80e0*/  IMAD R234, R7, R4, R234 ;  /* 0x0000000407ea7224 */ /* 0x000fe400078e02ea */
[----:B------:R-:W-:-:S02]  /*80f0*/  VIADD R10, R8, 0x9c ;  /* 0x0000009c080a7836 */ /* 0x000fc40000000000 */
[----:B------:R-:W-:Y:S01]  /*8100*/  @!P1 IMAD.IADD R232, R232, 0x1, -R7 ;  /* 0x00000001e8e89824 */ /* 0x000fe200078e0a07 */
[C---:B------:R-:W-:Y:S01]  /*8110*/  ISETP.GT.U32.AND P1, PT, R7.reuse, R230, PT ;  /* 0x000000e60700720c */ /* 0x040fe20003f24070 */
[----:B------:R-:W-:Y:S01]  /*8120*/  @!P5 IMAD.MOV R228, RZ, RZ, -R228 ;  /* 0x000000ffffe4d224 */ /* 0x000fe200078e0ae4 */
[----:B------:R-:W-:Y:S01]  /*8130*/  ISETP.GT.U32.AND P5, PT, R7, R234, PT ;  /* 0x000000ea0700720c */ /* 0x000fe20003fa4070 */
[----:B------:R-:W-:Y:S01]  /*8140*/  @!P4 IMAD.MOV R222, RZ, RZ, -R222 ;  /* 0x000000ffffdec224 */ /* 0x000fe200078e0ade */
[----:B------:R-:W-:Y:S01]  /*8150*/  IABS R236, R10 ;  /* 0x0000000a00ec7213 */ /* 0x000fe20000000000 */
[----:B------:R-:W-:Y:S01]  /*8160*/  @!P0 IMAD.MOV R226, RZ, RZ, -R226 ;  /* 0x000000ffffe28224 */ /* 0x000fe200078e0ae2 */
[----:B------:R-:W-:Y:S01]  /*8170*/  ISETP.GE.AND P4, PT, R13, RZ, PT ;  /* 0x000000ff0d00720c */ /* 0x000fe20003f86270 */
[----:B------:R-:W-:Y:S01]  /*8180*/  VIADD R11, R8, 0x98 ;  /* 0x00000098080b7836 */ /* 0x000fe20000000000 */
[----:B------:R-:W-:Y:S01]  /*8190*/  ISETP.GT.U32.AND P0, PT, R7, R232, PT ;  /* 0x000000e80700720c */ /* 0x000fe20003f04070 */
[----:B------:R-:W-:Y:S01]  /*81a0*/  IMAD.HI.U32 R4, R9, R236, RZ ;  /* 0x000000ec09047227 */ /* 0x000fe200078e00ff */
[----:B------:R-:W-:-:S02]  /*81b0*/  ISETP.GE.AND P3, PT, R10, RZ, PT ;  /* 0x000000ff0a00720c */ /* 0x000fc40003f66270 */
[----:B------:R-:W-:Y:S01]  /*81c0*/  IABS R238, R11 ;  /* 0x0000000b00ee7213 */ /* 0x000fe20000000000 */
[----:B------:R-:W-:Y:S02]  /*81d0*/  VIADD R12, R8, 0x94 ;  /* 0x00000094080c7836 */ /* 0x000fe40000000000 */
[----:B------:R-:W-:Y:S02]  /*81e0*/  IMAD.MOV R4, RZ, RZ, -R4 ;  /* 0x000000ffff047224 */ /* 0x000fe400078e0a04 */
[--C-:B------:R-:W-:Y:S01]  /*81f0*/  @!P1 IMAD.IADD R230, R230, 0x1, -R7.reuse ;  /* 0x00000001e6e69824 */ /* 0x100fe200078e0a07 */
[----:B------:R-:W-:Y:S01]  /*8200*/  IABS R240, R12 ;  /* 0x0000000c00f07213 */ /* 0x000fe20000000000 */
[----:B------:R-:W-:Y:S01]  /*8210*/  @!P5 IMAD.IADD R234, R234, 0x1, -R7 ;  /* 0x00000001eaead824 */ /* 0x000fe200078e0a07 */
[----:B------:R-:W-:Y:S01]  /*8220*/  ISETP.GE.AND P5, PT, R12, RZ, PT ;  /* 0x000000ff0c00720c */ /* 0x000fe20003fa6270 */
[----:B------:R-:W-:Y:S01]  /*8230*/  @!P6 IMAD.MOV R224, RZ, RZ, -R224 ;  /* 0x000000ffffe0e224 */ /* 0x000fe200078e0ae0 */
[----:B------:R-:W-:Y:S01]  /*8240*/  ISETP.GE.AND P6, PT, R15, RZ, PT ;  /* 0x000000ff0f00720c */ /* 0x000fe20003fc6270 */
[----:B------:R-:W-:-:S02]  /*8250*/  IMAD R236, R7, R4, R236 ;  /* 0x0000000407ec7224 */ /* 0x000fc400078e02ec */
[----:B------:R-:W-:-:S03]  /*8260*/  IMAD.HI.U32 R4, R9, R238, RZ ;  /* 0x000000ee09047227 */ /* 0x000fc600078e00ff */
[C---:B------:R-:W-:Y:S01]  /*8270*/  ISETP.GT.U32.AND P1, PT, R7.reuse, R236, PT ;  /* 0x000000ec0700720c */ /* 0x040fe20003f24070 */
[----:B------:R-:W-:Y:S01]  /*8280*/  @!P4 IMAD.MOV R230, RZ, RZ, -R230 ;  /* 0x000000ffffe6c224 */ /* 0x000fe200078e0ae6 */
[----:B------:R-:W-:Y:S01]  /*8290*/  ISETP.GT.U32.AND P4, PT, R7, R234, PT ;  /* 0x000000ea0700720c */ /* 0x000fe20003f84070 */
[----:B------:R-:W-:Y:S01]  /*82a0*/  @!P0 IMAD.IADD R232, R232, 0x1, -R7 ;  /* 0x00000001e8e88824 */ /* 0x000fe200078e0a07 */
[----:B------:R-:W-:Y:S01]  /*82b0*/  ISETP.GE.AND P0, PT, R11, RZ, PT ;  /* 0x000000ff0b00720c */ /* 0x000fe20003f06270 */
[----:B------:R-:W-:-:S04]  /*82c0*/  IMAD.HI.U32 R10, R9, R240, RZ ;  /* 0x000000f0090a7227 */ /* 0x000fc800078e00ff */
[----:B------:R-:W-:Y:S02]  /*82d0*/  IMAD.MOV R11, RZ, RZ, -R4 ;  /* 0x000000ffff0b7224 */ /* 0x000fe400078e0a04 */
[----:B------:R-:W-:Y:S02]  /*82e0*/  IMAD.MOV R10, RZ, RZ, -R10 ;  /* 0x000000ffff0a7224 */ /* 0x000fe400078e0a0a */
[C---:B------:R-:W-:Y:S02]  /*82f0*/  IMAD R238, R7.reuse, R11, R238 ;  /* 0x0000000b07ee7224 */ /* 0x040fe400078e02ee */
[C---:B------:R-:W-:Y:S02]  /*8300*/  IMAD R240, R7.reuse, R10, R240 ;  /* 0x0000000a07f07224 */ /* 0x040fe400078e02f0 */
[----:B------:R-:W-:Y:S01]  /*8310*/  @!P6 IMAD.MOV R232, RZ, RZ, -R232 ;  /* 0x000000ffffe8e224 */ /* 0x000fe200078e0ae8 */
[----:B------:R-:W-:Y:S01]  /*8320*/  ISETP.GT.U32.AND P6, PT, R7, R238, PT ;  /* 0x000000ee0700720c */ /* 0x000fe20003fc4070 */
[----:B------:R-:W-:-:S02]  /*8330*/  VIADD R13, R8, 0x90 ;  /* 0x00000090080d7836 */ /* 0x000fc40000000000 */
[--C-:B------:R-:W-:Y:S01]  /*8340*/  @!P4 IMAD.IADD R234, R234, 0x1, -R7.reuse ;  /* 0x00000001eaeac824 */ /* 0x100fe200078e0a07 */
[C---:B------:R-:W-:Y:S01]  /*8350*/  ISETP.GT.U32.AND P4, PT, R7.reuse, R240, PT ;  /* 0x000000f00700720c */ /* 0x040fe20003f84070 */
[--C-:B------:R-:W-:Y:S01]  /*8360*/  @!P1 IMAD.IADD R236, R236, 0x1, -R7.reuse ;  /* 0x00000001ecec9824 */ /* 0x100fe200078e0a07 */
[----:B------:R-:W-:Y:S01]  /*8370*/  IABS R242, R13 ;  /* 0x0000000d00f27213 */ /* 0x000fe20000000000 */
[C---:B------:R-:W-:Y:S02]  /*8380*/  VIADD R12, R8.reuse, 0x8c ;  /* 0x0000008c080c7836 */ /* 0x040fe40000000000 */
[----:B------:R-:W-:Y:S01]  /*8390*/  VIADD R15, R8, 0x88 ;  /* 0x00000088080f7836 */ /* 0x000fe20000000000 */
[----:B------:R-:W-:Y:S01]  /*83a0*/  ISETP.GT.U32.AND P1, PT, R7, R236, PT ;  /* 0x000000ec0700720c */ /* 0x000fe20003f24070 */
[----:B------:R-:W-:Y:S01]  /*83b0*/  IMAD.HI.U32 R4, R9, R242, RZ ;  /* 0x000000f209047227 */ /* 0x000fe200078e00ff */
[----:B------:R-:W-:Y:S02]  /*83c0*/  IABS R244, R12 ;  /* 0x0000000c00f47213 */ /* 0x000fe40000000000 */
[----:B------:R-:W-:Y:S01]  /*83d0*/  IABS R246, R15 ;  /* 0x0000000f00f67213 */ /* 0x000fe20000000000 */
[----:B------:R-:W-:Y:S01]  /*83e0*/  @!P6 IMAD.IADD R238, R238, 0x1, -R7 ;  /* 0x00000001eeeee824 */ /* 0x000fe200078e0a07 */
[----:B------:R-:W-:Y:S01]  /*83f0*/  ISETP.GE.AND P6, PT, R13, RZ, PT ;  /* 0x000000ff0d00720c */ /* 0x000fe20003fc6270 */
[----:B------:R-:W-:-:S02]  /*8400*/  IMAD.MOV R4, RZ, RZ, -R4 ;  /* 0x000000ffff047224 */ /* 0x000fc400078e0a04 */
[----:B------:R-:W-:Y:S01]  /*8410*/  @!P4 IMAD.IADD R240, R240, 0x1, -R7 ;  /* 0x00000001f0f0c824 */ /* 0x000fe200078e0a07 */
[C---:B------:R-:W-:Y:S01]  /*8420*/  ISETP.GT.U32.AND P4, PT, R7.reuse, R238, PT ;  /* 0x000000ee0700720c */ /* 0x040fe20003f84070 */
[----:B------:R-:W-:Y:S02]  /*8430*/  IMAD R242, R7, R4, R242 ;  /* 0x0000000407f27224 */ /* 0x000fe400078e02f2 */
[----:B------:R-:W-:-:S04]  /*8440*/  IMAD.HI.U32 R4, R9, R244, RZ ;  /* 0x000000f409047227 */ /* 0x000fc800078e00ff */
[----:B------:R-:W-:Y:S01]  /*8450*/  @!P2 IMAD.MOV R234, RZ, RZ, -R234 ;  /* 0x000000ffffeaa224 */ /* 0x000fe200078e0aea */
[----:B------:R-:W-:Y:S01]  /*8460*/  ISETP.GT.U32.AND P2, PT, R7, R240, PT ;  /* 0x000000f00700720c */ /* 0x000fe20003f44070 */
[----:B------:R-:W-:-:S04]  /*8470*/  IMAD.HI.U32 R10, R9, R246, RZ ;  /* 0x000000f6090a7227 */ /* 0x000fc800078e00ff */
[----:B------:R-:W-:Y:S02]  /*8480*/  VIADD R16, R8, 0x84 ;  /* 0x0000008408107836 */ /* 0x000fe40000000000 */
[----:B------:R-:W-:Y:S02]  /*8490*/  IMAD.MOV R4, RZ, RZ, -R4 ;  /* 0x000000ffff047224 */ /* 0x000fe400078e0a04 */
[----:B------:R-:W-:Y:S01]  /*84a0*/  @!P1 IMAD.IADD R236, R236, 0x1, -R7 ;  /* 0x00000001ecec9824 */ /* 0x000fe200078e0a07 */
[C---:B------:R-:W-:Y:S01]  /*84b0*/  ISETP.GT.U32.AND P1, PT, R7.reuse, R242, PT ;  /* 0x000000f20700720c */ /* 0x040fe20003f24070 */
[----:B------:R-:W-:Y:S01]  /*84c0*/  IMAD.MOV R11, RZ, RZ, -R10 ;  /* 0x000000ffff0b7224 */ /* 0x000fe200078e0a0a */
[----:B------:R-:W-:Y:S01]  /*84d0*/  IABS R248, R16 ;  /* 0x0000001000f87213 */ /* 0x000fe20000000000 */
[C---:B------:R-:W-:Y:S02]  /*84e0*/  IMAD R244, R7.reuse, R4, R244 ;  /* 0x0000000407f47224 */ /* 0x040fe400078e02f4 */
[----:B------:R-:W-:-:S02]  /*84f0*/  IMAD R246, R7, R11, R246 ;  /* 0x0000000b07f67224 */ /* 0x000fc400078e02f6 */
[----:B------:R-:W-:Y:S01]  /*8500*/  @!P4 IMAD.IADD R238, R238, 0x1, -R7 ;  /* 0x00000001eeeec824 */ /* 0x000fe200078e0a07 */
[----:B------:R-:W-:Y:S01]  /*8510*/  ISETP.GT.U32.AND P4, PT, R7, R244, PT ;  /* 0x000000f40700720c */ /* 0x000fe20003f84070 */
[----:B------:R-:W-:Y:S02]  /*8520*/  VIADD R17, R8, 0x80 ;  /* 0x0000008008117836 */ /* 0x000fe40000000000 */
[----:B------:R-:W-:-:S03]  /*8530*/  IMAD.HI.U32 R4, R9, R248, RZ ;  /* 0x000000f809047227 */ /* 0x000fc600078e00ff */
[----:B------:R-:W-:Y:S01]  /*8540*/  IABS R250, R17 ;  /* 0x0000001100fa7213 */ /* 0x000fe20000000000 */
[--C-:B------:R-:W-:Y:S01]  /*8550*/  @!P2 IMAD.IADD R240, R240, 0x1, -R7.reuse ;  /* 0x00000001f0f0a824 */ /* 0x100fe200078e0a07 */
[C---:B------:R-:W-:Y:S01]  /*8560*/  ISETP.GT.U32.AND P2, PT, R7.reuse, R246, PT ;  /* 0x000000f60700720c */ /* 0x040fe20003f44070 */
[----:B------:R-:W-:Y:S02]  /*8570*/  IMAD.MOV R4, RZ, RZ, -R4 ;  /* 0x000000ffff047224 */ /* 0x000fe400078e0a04 */
[----:B------:R-:W-:Y:S02]  /*8580*/  @!P1 IMAD.IADD R242, R242, 0x1, -R7 ;  /* 0x00000001f2f29824 */ /* 0x000fe400078e0a07 */
[----:B------:R-:W-:Y:S02]  /*8590*/  IMAD R248, R7, R4, R248 ;  /* 0x0000000407f87224 */ /* 0x000fe400078e02f8 */
[----:B------:R-:W-:Y:S01]  /*85a0*/  IMAD.HI.U32 R10, R9, R250, RZ ;  /* 0x000000fa090a7227 */ /* 0x000fe200078e00ff */
[----:B------:R-:W-:-:S03]  /*85b0*/  ISETP.GT.U32.AND P1, PT, R7, R242, PT ;  /* 0x000000f20700720c */ /* 0x000fc60003f24070 */
[--C-:B------:R-:W-:Y:S01]  /*85c0*/  @!P4 IMAD.IADD R244, R244, 0x1, -R7.reuse ;  /* 0x00000001f4f4c824 */ /* 0x100fe200078e0a07 */
[C---:B------:R-:W-:Y:S01]  /*85d0*/  ISETP.GT.U32.AND P4, PT, R7.reuse, R248, PT ;  /* 0x000000f80700720c */ /* 0x040fe20003f84070 */
[----:B------:R-:W-:Y:S02]  /*85e0*/  IMAD.MOV R10, RZ, RZ, -R10 ;  /* 0x000000ffff0a7224 */ /* 0x000fe400078e0a0a */
[----:B------:R-:W-:Y:S01]  /*85f0*/  @!P2 IMAD.IADD R246, R246, 0x1, -R7 ;  /* 0x00000001f6f6a824 */ /* 0x000fe200078e0a07 */
[C---:B------:R-:W-:Y:S01]  /*8600*/  ISETP.GT.U32.AND P2, PT, R7.reuse, R244, PT ;  /* 0x000000f40700720c */ /* 0x040fe20003f44070 */
[C---:B------:R-:W-:Y:S02]  /*8610*/  VIADD R13, R8.reuse, 0x78 ;  /* 0x00000078080d7836 */ /* 0x040fe40000000000 */
[----:B------:R-:W-:Y:S02]  /*8620*/  IMAD R250, R7, R10, R250 ;  /* 0x0000000a07fa7224 */ /* 0x000fe400078e02fa */
[----:B------:R-:W-:-:S02]  /*8630*/  VIADD R11, R8, 0x7c ;  /* 0x0000007c080b7836 */ /* 0x000fc40000000000 */
[----:B------:R-:W-:Y:S01]  /*8640*/  @!P0 IMAD.MOV R238, RZ, RZ, -R238 ;  /* 0x000000ffffee8224 */ /* 0x000fe200078e0aee */
[C---:B------:R-:W-:Y:S01]  /*8650*/  ISETP.GT.U32.AND P0, PT, R7.reuse, R246, PT ;  /* 0x000000f60700720c */ /* 0x040fe20003f04070 */
[----:B------:R-:W-:Y:S01]  /*8660*/  @!P3 IMAD.MOV R236, RZ, RZ, -R236 ;  /* 0x000000ffffecb224 */ /* 0x000fe200078e0aec */
[----:B------:R-:W-:Y:S01]  /*8670*/  ISETP.GE.AND P3, PT, R12, RZ, PT ;  /* 0x000000ff0c00720c */ /* 0x000fe20003f66270 */
[----:B------:R-:W-:Y:S01]  /*8680*/  @!P5 IMAD.MOV R240, RZ, RZ, -R240 ;  /* 0x000000fffff0d224 */ /* 0x000fe200078e0af0 */
[----:B------:R-:W-:Y:S01]  /*8690*/  IABS R12, R13 ;  /* 0x0000000d000c7213 */ /* 0x000fe20000000000 */
[--C-:B------:R-:W-:Y:S01]  /*86a0*/  @!P1 IMAD.IADD R242, R242, 0x1, -R7.reuse ;  /* 0x00000001f2f29824 */ /* 0x100fe200078e0a07 */
[----:B------:R-:W-:Y:S01]  /*86b0*/  ISETP.GT.U32.AND P5, PT, R7, R250, PT ;  /* 0x000000fa0700720c */ /* 0x000fe20003fa4070 */
[----:B------:R-:W-:Y:S01]  /*86c0*/  @!P4 IMAD.IADD R248, R248, 0x1, -R7 ;  /* 0x00000001f8f8c824 */ /* 0x000fe200078e0a07 */
[----:B------:R-:W-:Y:S01]  /*86d0*/  IABS R252, R11 ;  /* 0x0000000b00fc7213 */ /* 0x000fe20000000000 */
[----:B------:R-:W-:Y:S01]  /*86e0*/  IMAD.HI.U32 R10, R9, R12, RZ ;  /* 0x0000000c090a7227 */ /* 0x000fe200078e00ff */
[----:B------:R-:W-:-:S02]  /*86f0*/  ISETP.GE.AND P1, PT, R15, RZ, PT ;  /* 0x000000ff0f00720c */ /* 0x000fc40003f26270 */
[----:B------:R-:W-:Y:S01]  /*8700*/  ISETP.GT.U32.AND P4, PT, R7, R248, PT ;  /* 0x000000f80700720c */ /* 0x000fe20003f84070 */
[----:B------:R-:W-:-:S04]  /*8710*/  IMAD.HI.U32 R4, R9, R252, RZ ;  /* 0x000000fc09047227 */ /* 0x000fc800078e00ff */
[----:B------:R-:W-:Y:S02]  /*8720*/  IMAD.MOV R10, RZ, RZ, -R10 ;  /* 0x000000ffff0a7224 */ /* 0x000fe400078e0a0a */
[----:B------:R-:W-:Y:S02]  /*8730*/  IMAD.MOV R4, RZ, RZ, -R4 ;  /* 0x000000ffff047224 */ /* 0x000fe400078e0a04 */
[--C-:B------:R-:W-:Y:S01]  /*8740*/  @!P0 IMAD.IADD R246, R246, 0x1, -R7.reuse ;  /* 0x00000001f6f68824 */ /* 0x100fe200078e0a07 */
[----:B------:R-:W-:Y:S01]  /*8750*/  ISETP.GE.AND P0, PT, R11, RZ, PT ;  /* 0x000000ff0b00720c */ /* 0x000fe20003f06270 */
[----:B------:R-:W-:Y:S01]  /*8760*/  @!P6 IMAD.MOV R242, RZ, RZ, -R242 ;  /* 0x000000fffff2e224 */ /* 0x000fe200078e0af2 */
[----:B------:R-:W-:Y:S01]  /*8770*/  ISETP.GE.AND P6, PT, R16, RZ, PT ;  /* 0x000000ff1000720c */ /* 0x000fe20003fc6270 */
[----:B------:R-:W-:Y:S02]  /*8780*/  IMAD R11, R7, R10, R12 ;  /* 0x0000000a070b7224 */ /* 0x000fe400078e020c */
[----:B------:R-:W-:-:S02]  /*8790*/  @!P5 IMAD.IADD R250, R250, 0x1, -R7 ;  /* 0x00000001fafad824 */ /* 0x000fc400078e0a07 */
[--C-:B------:R-:W-:Y:S01]  /*87a0*/  @!P2 IMAD.IADD R244, R244, 0x1, -R7.reuse ;  /* 0x00000001f4f4a824 */ /* 0x100fe200078e0a07 */
[----:B------:R-:W-:Y:S01]  /*87b0*/  ISETP.GE.AND P2, PT, R17, RZ, PT ;  /* 0x000000ff1100720c */ /* 0x000fe20003f46270 */
[C---:B------:R-:W-:Y:S01]  /*87c0*/  IMAD R252, R7.reuse, R4, R252 ;  /* 0x0000000407fc7224 */ /* 0x040fe200078e02fc */
[C---:B------:R-:W-:Y:S01]  /*87d0*/  ISETP.GT.U32.AND P5, PT, R7.reuse, R250, PT ;  /* 0x000000fa0700720c */ /* 0x040fe20003fa4070 */
[----:B------:R-:W-:Y:S01]  /*87e0*/  @!P1 IMAD.MOV R246, RZ, RZ, -R246 ;  /* 0x000000fffff69224 */ /* 0x000fe200078e0af6 */
[C---:B------:R-:W-:Y:S01]  /*87f0*/  ISETP.GT.U32.AND P1, PT, R7.reuse, R11, PT ;  /* 0x0000000b0700720c */ /* 0x040fe20003f24070 */
[----:B------:R-:W-:Y:S01]  /*8800*/  @!P3 IMAD.MOV R244, RZ, RZ, -R244 ;  /* 0x000000fffff4b224 */ /* 0x000fe200078e0af4 */
[----:B------:R-:W-:Y:S01]  /*8810*/  ISETP.GT.U32.AND P3, PT, R7, R252, PT ;  /* 0x000000fc0700720c */ /* 0x000fe20003f64070 */
[----:B------:R-:W-:Y:S02]  /*8820*/  VIADD R4, R8, 0x74 ;  /* 0x0000007408047836 */ /* 0x000fe40000000000 */
[--C-:B------:R-:W-:Y:S01]  /*8830*/  @!P4 IMAD.IADD R248, R248, 0x1, -R7.reuse ;  /* 0x00000001f8f8c824 */ /* 0x100fe200078e0a07 */
[----:B------:R-:W-:Y:S01]  /*8840*/  ISETP.GE.AND P4, PT, R13, RZ, PT ;  /* 0x000000ff0d00720c */ /* 0x000fe20003f86270 */
[----:B------:R-:W-:Y:S01]  /*8850*/  VIADD R13, R8, 0x6c ;  /* 0x0000006c080d7836 */ /* 0x000fe20000000000 */
[----:B------:R-:W-:Y:S01]  /*8860*/  IABS R10, R4 ;  /* 0x00000004000a7213 */ /* 0x000fe20000000000 */
[----:B------:R-:W-:Y:S01]  /*8870*/  @!P6 IMAD.MOV R248, RZ, RZ, -R248 ;  /* 0x000000fffff8e224 */ /* 0x000fe200078e0af8 */
[----:B------:R-:W-:Y:S01]  /*8880*/  ISETP.GE.AND P6, PT, R4, RZ, PT ;  /* 0x000000ff0400720c */ /* 0x000fe20003fc6270 */
[----:B------:R-:W-:Y:S01]  /*8890*/  VIADD R4, R8, 0x70 ;  /* 0x0000007008047836 */ /* 0x000fe20000000000 */
[----:B------:R-:W-:Y:S01]  /*88a0*/  IABS R16, R13 ;  /* 0x0000000d00107213 */ /* 0x000fe20000000000 */
[----:B------:R-:W-:-:S02]  /*88b0*/  @!P1 IMAD.IADD R11, R11, 0x1, -R7 ;  /* 0x000000010b0b9824 */ /* 0x000fc400078e0a07 */
[--C-:B------:R-:W-:Y:S01]  /*88c0*/  @!P5 IMAD.IADD R250, R250, 0x1, -R7.reuse ;  /* 0x00000001fafad824 */ /* 0x100fe200078e0a07 */
[----:B------:R-:W-:Y:S01]  /*88d0*/  ISETP.GE.AND P5, PT, R4, RZ, PT ;  /* 0x000000ff0400720c */ /* 0x000fe20003fa6270 */
[----:B------:R-:W-:Y:S01]  /*88e0*/  @!P3 IMAD.IADD R252, R252, 0x1, -R7 ;  /* 0x00000001fcfcb824 */ /* 0x000fe200078e0a07 */
[----:B------:R-:W-:Y:S01]  /*88f0*/  IABS R12, R4 ;  /* 0x00000004000c7213 */ /* 0x000fe20000000000 */
[----:B------:R-:W-:Y:S01]  /*8900*/  IMAD.HI.U32 R4, R9, R10, RZ ;  /* 0x0000000a09047227 */ /* 0x000fe200078e00ff */
[C---:B------:R-:W-:Y:S02]  /*8910*/  ISETP.GT.U32.AND P1, PT, R7.reuse, R11, PT ;  /* 0x0000000b0700720c */ /* 0x040fe40003f24070 */
[----:B------:R-:W-:Y:S01]  /*8920*/  ISETP.GT.U32.AND P3, PT, R7, R252, PT ;  /* 0x000000fc0700720c */ /* 0x000fe20003f64070 */
[----:B------:R-:W-:Y:S02]  /*8930*/  IMAD.MOV R4, RZ, RZ, -R4 ;  /* 0x000000ffff047224 */ /* 0x000fe400078e0a04 */
[----:B------:R-:W-:Y:S01]  /*8940*/  @!P2 IMAD.MOV R250, RZ, RZ, -R250 ;  /* 0x000000fffffaa224 */ /* 0x000fe200078e0afa */
[----:B------:R-:W-:Y:S01]  /*8950*/  ISETP.GE.AND P2, PT, R13, RZ, PT ;  /* 0x000000ff0d00720c */ /* 0x000fe20003f46270 */
[----:B------:R-:W-:-:S02]  /*8960*/  IMAD R37, R7, R4, R10 ;  /* 0x0000000407257224 */ /* 0x000fc400078e020a */
[----:B------:R-:W-:-:S04]  /*8970*/  IMAD.HI.U32 R4, R9, R12, RZ ;  /* 0x0000000c09047227 */ /* 0x000fc800078e00ff */
[----:B------:R-:W-:Y:S02]  /*8980*/  VIADD R13, R8, 0x68 ;  /* 0x00000068080d7836 */ /* 0x000fe40000000000 */
[----:B------:R-:W-:Y:S02]  /*8990*/  IMAD.MOV R4, RZ, RZ, -R4 ;  /* 0x000000ffff047224 */ /* 0x000fe400078e0a04 */
[--C-:B------:R-:W-:Y:S01]  /*89a0*/  @!P1 IMAD.IADD R11, R11, 0x1, -R7.reuse ;  /* 0x000000010b0b9824 */ /* 0x100fe200078e0a07 */
[----:B------:R-:W-:Y:S01]  /*89b0*/  IABS R15, R13 ;  /* 0x0000000d000f7213 */ /* 0x000fe20000000000 */
[----:B------:R-:W-:Y:S01]  /*89c0*/  @!P3 IMAD.IADD R252, R252, 0x1, -R7 ;  /* 0x00000001fcfcb824 */ /* 0x000fe200078e0a07 */
[----:B------:R-:W-:Y:S01]  /*89d0*/  ISETP.GE.AND P1, PT, R13, RZ, PT ;  /* 0x000000ff0d00720c */ /* 0x000fe20003f26270 */
[C---:B------:R-:W-:Y:S01]  /*89e0*/  IMAD R13, R7.reuse, R4, R12 ;  /* 0x00000004070d7224 */ /* 0x040fe200078e020c */
[----:B------:R-:W-:Y:S01]  /*89f0*/  ISETP.GT.U32.AND P3, PT, R7, R37, PT ;  /* 0x000000250700720c */ /* 0x000fe20003f64070 */
[----:B------:R-:W-:-:S04]  /*8a00*/  IMAD.HI.U32 R10, R9, R16, RZ ;  /* 0x00000010090a7227 */ /* 0x000fc800078e00ff */
[----:B------:R-:W-:Y:S01]  /*8a10*/  @!P4 IMAD.MOV R11, RZ, RZ, -R11 ;  /* 0x000000ffff0bc224 */ /* 0x000fe200078e0a0b */
[C---:B------:R-:W-:Y:S01]  /*8a20*/  ISETP.GT.U32.AND P4, PT, R7.reuse, R13, PT ;  /* 0x0000000d0700720c */ /* 0x040fe20003f84070 */
[----:B------:R-:W-:Y:S02]  /*8a30*/  IMAD.MOV R10, RZ, RZ, -R10 ;  /* 0x000000ffff0a7224 */ /* 0x000fe400078e0a0a */
[----:B------:R-:W-:Y:S02]  /*8a40*/  IMAD.MOV.U32 R12, RZ, RZ, R15 ;  /* 0x000000ffff0c7224 */ /* 0x000fe400078e000f */
[----:B------:R-:W-:Y:S02]  /*8a50*/  IMAD R35, R7, R10, R16 ;  /* 0x0000000a07237224 */ /* 0x000fe400078e0210 */
[----:B------:R-:W-:Y:S02]  /*8a60*/  VIADD R10, R8, 0x64 ;  /* 0x00000064080a7836 */ /* 0x000fe40000000000 */
[----:B------:R-:W-:-:S02]  /*8a70*/  @!P3 IMAD.IADD R37, R37, 0x1, -R7 ;  /* 0x000000012525b824 */ /* 0x000fc400078e0a07 */
[----:B------:R-:W-:-:S03]  /*8a80*/  IMAD.HI.U32 R4, R9, R12, RZ ;  /* 0x0000000c09047227 */ /* 0x000fc600078e00ff */
[----:B------:R-:W-:Y:S01]  /*8a90*/  ISETP.GT.U32.AND P3, PT, R7, R37, PT ;  /* 0x000000250700720c */ /* 0x000fe20003f64070 */
[----:B------:R-:W-:Y:S01]  /*8aa0*/  @!P0 IMAD.MOV R252, RZ, RZ, -R252 ;  /* 0x000000fffffc8224 */ /* 0x000fe200078e0afc */
[----:B------:R-:W-:Y:S01]  /*8ab0*/  ISETP.GE.AND P0, PT, R10, RZ, PT ;  /* 0x000000ff0a00720c */ /* 0x000fe20003f06270 */
[--C-:B------:R-:W-:Y:S01]  /*8ac0*/  @!P4 IMAD.IADD R13, R13, 0x1, -R7.reuse ;  /* 0x000000010d0dc824 */ /* 0x100fe200078e0a07 */
[----:B------:R-:W-:Y:S01]  /*8ad0*/  IABS R10, R10 ;  /* 0x0000000a000a7213 */ /* 0x000fe20000000000 */
[----:B------:R-:W-:Y:S02]  /*8ae0*/  IMAD.MOV R4, RZ, RZ, -R4 ;  /* 0x000000ffff047224 */ /* 0x000fe400078e0a04 */
[----:B------:R-:W-:Y:S01]  /*8af0*/  VIADD R17, R8, 0x60 ;  /* 0x0000006008117836 */ /* 0x000fe20000000000 */
[C---:B------:R-:W-:Y:S01]  /*8b00*/  ISETP.GT.U32.AND P4, PT, R7.reuse, R13, PT ;  /* 0x0000000d0700720c */ /* 0x040fe20003f84070 */
[----:B------:R-:W-:Y:S02]  /*8b10*/  IMAD R15, R7, R4, R12 ;  /* 0x00000004070f7224 */ /* 0x000fe400078e020c */
[----:B------:R-:W-:Y:S01]  /*8b20*/  IMAD.MOV.U32 R12, RZ, RZ, R10 ;  /* 0x000000ffff0c7224 */ /* 0x000fe200078e000a */
[----:B------:R-:W-:Y:S01]  /*8b30*/  IABS R16, R17 ;  /* 0x0000001100107213 */ /* 0x000fe20000000000 */
[----:B------:R-:W-:Y:S01]  /*8b40*/  @!P3 IMAD.IADD R37, R37, 0x1, -R7 ;  /* 0x000000012525b824 */ /* 0x000fe200078e0a07 */
[----:B------:R-:W-:Y:S01]  /*8b50*/  ISETP.GT.U32.AND P3, PT, R7, R35, PT ;  /* 0x000000230700720c */ /* 0x000fe20003f64070 */
[----:B------:R-:W-:-:S04]  /*8b60*/  IMAD.HI.U32 R4, R9, R12, RZ ;  /* 0x0000000c09047227 */ /* 0x000fc800078e00ff */
[----:B------:R-:W-:Y:S02]  /*8b70*/  IMAD.MOV R4, RZ, RZ, -R4 ;  /* 0x000000ffff047224 */ /* 0x000fe400078e0a04 */
[----:B------:R-:W-:Y:S01]  /*8b80*/  @!P4 IMAD.IADD R13, R13, 0x1, -R7 ;  /* 0x000000010d0dc824 */ /* 0x000fe200078e0a07 */
[C---:B------:R-:W-:Y:S01]  /*8b90*/  ISETP.GT.U32.AND P4, PT, R7.reuse, R15, PT ;  /* 0x0000000f0700720c */ /* 0x040fe20003f84070 */
[----:B------:R-:W-:Y:S02]  /*8ba0*/  IMAD R33, R7, R4, R12 ;  /* 0x0000000407217224 */ /* 0x000fe400078e020c */
[----:B------:R-:W-:-:S04]  /*8bb0*/  IMAD.HI.U32 R10, R9, R16, RZ ;  /* 0x00000010090a7227 */ /* 0x000fc800078e00ff */
[----:B------:R-:W-:Y:S01]  /*8bc0*/  @!P6 IMAD.MOV R37, RZ, RZ, -R37 ;  /* 0x000000ffff25e224 */ /* 0x000fe200078e0a25 */
        /* <DEDUP_REMOVED lines=8> */
[----:B------:R-:W-:Y:S01]  /*8c50*/  @!P5 IMAD.MOV R13, RZ, RZ, -R13 ;  /* 0x000000ffff0dd224 */ /* 0x000fe200078e0a0d */
[----:B------:R-:W-:Y:S01]  /*8c60*/  ISETP.GT.U32.AND P5, PT, R7, R19, PT ;  /* 0x000000130700720c */ /* 0x000fe20003fa4070 */
[----:B------:R-:W-:Y:S01]  /*8c70*/  @!P4 IMAD.IADD R15, R15, 0x1, -R7 ;  /* 0x000000010f0fc824 */ /* 0x000fe200078e0a07 */
[----:B------:R-:W-:Y:S01]  /*8c80*/  ISETP.GT.U32.AND P3, PT, R7, R35, PT ;  /* 0x000000230700720c */ /* 0x000fe20003f64070 */
[----:B------:R-:W-:-:S04]  /*8c90*/  IMAD.HI.U32 R4, R9, R150, RZ ;  /* 0x0000009609047227 */ /* 0x000fc800078e00ff */
[----:B------:R-:W-:Y:S01]  /*8ca0*/  @!P6 IMAD.IADD R33, R33, 0x1, -R7 ;  /* 0x000000012121e824 */ /* 0x000fe200078e0a07 */
[----:B------:R-:W-:Y:S01]  /*8cb0*/  ISETP.GT.U32.AND P6, PT, R7, R15, PT ;  /* 0x0000000f0700720c */ /* 0x000fe20003fc4070 */
[----:B------:R-:W-:Y:S02]  /*8cc0*/  IMAD.MOV R10, RZ, RZ, -R4 ;  /* 0x000000ffff0a7224 */ /* 0x000fe400078e0a04 */
[C---:B------:R-:W-:Y:S02]  /*8cd0*/  VIADD R12, R8.reuse, 0x50 ;  /* 0x00000050080c7836 */ /* 0x040fe40000000000 */
[----:B------:R-:W-:Y:S02]  /*8ce0*/  VIADD R21, R8, 0x54 ;  /* 0x0000005408157836 */ /* 0x000fe40000000000 */
[----:B------:R-:W-:Y:S01]  /*8cf0*/  IMAD.HI.U32 R4, R9, R30, RZ ;  /* 0x0000001e09047227 */ /* 0x000fe200078e00ff */
[----:B------:R-:W-:Y:S02]  /*8d00*/  IABS R28, R12 ;  /* 0x0000000c001c7213 */ /* 0x000fe40000000000 */
[----:B------:R-:W-:Y:S01]  /*8d10*/  IABS R148, R21 ;  /* 0x0000001500947213 */ /* 0x000fe20000000000 */
[----:B------:R-:W-:-:S02]  /*8d20*/  IMAD.MOV R4, RZ, RZ, -R4 ;  /* 0x000000ffff047224 */ /* 0x000fc400078e0a04 */
[--C-:B------:R-:W-:Y:S01]  /*8d30*/  @!P3 IMAD.IADD R35, R35, 0x1, -R7.reuse ;  /* 0x000000012323b824 */ /* 0x100fe200078e0a07 */
[----:B------:R-:W-:Y:S01]  /*8d40*/  ISETP.GE.AND P3, PT, R17, RZ, PT ;  /* 0x000000ff1100720c */ /* 0x000fe20003f66270 */
[----:B------:R-:W-:Y:S02]  /*8d50*/  IMAD R30, R7, R4, R30 ;  /* 0x00000004071e7224 */ /* 0x000fe400078e021e */
[----:B------:R-:W-:Y:S02]  /*8d60*/  VIADD R16, R8, 0x4c ;  /* 0x0000004c08107836 */ /* 0x000fe40000000000 */
[----:B------:R-:W-:Y:S01]  /*8d70*/  @!P5 IMAD.IADD R19, R19, 0x1, -R7 ;  /* 0x000000011313d824 */ /* 0x000fe200078e0a07 */
[C---:B------:R-:W-:Y:S01]  /*8d80*/  ISETP.GT.U32.AND P5, PT, R7.reuse, R33, PT ;  /* 0x000000210700720c */ /* 0x040fe20003fa4070 */
[----:B------:R-:W-:Y:S01]  /*8d90*/  IMAD R150, R7, R10, R150 ;  /* 0x0000000a07967224 */ /* 0x000fe200078e0296 */
[----:B------:R-:W-:Y:S01]  /*8da0*/  IABS R26, R16 ;  /* 0x00000010001a7213 */ /* 0x000fe20000000000 */
[----:B------:R-:W-:-:S03]  /*8db0*/  IMAD.HI.U32 R4, R9, R28, RZ ;  /* 0x0000001c09047227 */ /* 0x000fc600078e00ff */
[----:B------:R-:W-:Y:S01]  /*8dc0*/  ISETP.GT.U32.AND P4, PT, R7, R150, PT ;  /* 0x000000960700720c */ /* 0x000fe20003f84070 */
[----:B------:R-:W-:-:S04]  /*8dd0*/  IMAD.HI.U32 R10, R9, R148, RZ ;  /* 0x00000094090a7227 */ /* 0x000fc800078e00ff */
[----:B------:R-:W-:Y:S01]  /*8de0*/  @!P2 IMAD.MOV R35, RZ, RZ, -R35 ;  /* 0x000000ffff23a224 */ /* 0x000fe200078e0a23 */
[----:B------:R-:W-:Y:S01]  /*8df0*/  ISETP.GT.U32.AND P2, PT, R7, R19, PT ;  /* 0x000000130700720c */ /* 0x000fe20003f44070 */
[----:B------:R-:W-:Y:S01]  /*8e00*/  @!P6 IMAD.IADD R15, R15, 0x1, -R7 ;  /* 0x000000010f0fe824 */ /* 0x000fe200078e0a07 */
[C---:B------:R-:W-:Y:S01]  /*8e10*/  ISETP.GT.U32.AND P6, PT, R7.reuse, R30, PT ;  /* 0x0000001e0700720c */ /* 0x040fe20003fc4070 */
[----:B------:R-:W-:Y:S02]  /*8e20*/  IMAD.MOV R4, RZ, RZ, -R4 ;  /* 0x000000ffff047224 */ /* 0x000fe400078e0a04 */
[----:B------:R-:W-:Y:S02]  /*8e30*/  IMAD.MOV R10, RZ, RZ, -R10 ;  /* 0x000000ffff0a7224 */ /* 0x000fe400078e0a0a */
[C---:B------:R-:W-:Y:S02]  /*8e40*/  IMAD R28, R7.reuse, R4, R28 ;  /* 0x00000004071c7224 */ /* 0x040fe400078e021c */
[----:B------:R-:W-:-:S02]  /*8e50*/  IMAD R148, R7, R10, R148 ;  /* 0x0000000a07947224 */ /* 0x000fc400078e0294 */
[----:B------:R-:W-:-:S04]  /*8e60*/  IMAD.HI.U32 R4, R9, R26, RZ ;  /* 0x0000001a09047227 */ /* 0x000fc800078e00ff */
[----:B------:R-:W-:Y:S02]  /*8e70*/  VIADD R17, R8, 0x48 ;  /* 0x0000004808117836 */ /* 0x000fe40000000000 */
[--C-:B------:R-:W-:Y:S01]  /*8e80*/  @!P5 IMAD.IADD R33, R33, 0x1, -R7.reuse ;  /* 0x000000012121d824 */ /* 0x100fe200078e0a07 */
[----:B------:R-:W-:Y:S01]  /*8e90*/  ISETP.GT.U32.AND P5, PT, R7, R148, PT ;  /* 0x000000940700720c */ /* 0x000fe20003fa4070 */
[----:B------:R-:W-:Y:S01]  /*8ea0*/  IMAD.MOV R4, RZ, RZ, -R4 ;  /* 0x000000ffff047224 */ /* 0x000fe200078e0a04 */
[----:B------:R-:W-:Y:S01]  /*8eb0*/  IABS R24, R17 ;  /* 0x0000001100187213 */ /* 0x000fe20000000000 */
        /* <DEDUP_REMOVED lines=8> */
[----:B------:R-:W-:Y:S01]  /*8f40*/  ISETP.GT.U32.AND P3, PT, R7, R26, PT ;  /* 0x0000001a0700720c */ /* 0x000fe20003f64070 */
[----:B------:R-:W-:-:S04]  /*8f50*/  IMAD.HI.U32 R10, R9, R24, RZ ;  /* 0x00000018090a7227 */ /* 0x000fc800078e00ff */
[----:B------:R-:W-:Y:S02]  /*8f60*/  VIADD R18, R8, 0x44 ;  /* 0x0000004408127836 */ /* 0x000fe40000000000 */
[----:B------:R-:W-:Y:S02]  /*8f70*/  IMAD.MOV R10, RZ, RZ, -R10 ;  /* 0x000000ffff0a7224 */ /* 0x000fe400078e0a0a */
[----:B------:R-:W-:Y:S01]  /*8f80*/  @!P5 IMAD.IADD R148, R148, 0x1, -R7 ;  /* 0x000000019494d824 */ /* 0x000fe200078e0a07 */
[----:B------:R-:W-:Y:S01]  /*8f90*/  IABS R22, R18 ;  /* 0x0000001200167213 */ /* 0x000fe20000000000 */
[----:B------:R-:W-:Y:S01]  /*8fa0*/  IMAD R24, R7, R10, R24 ;  /* 0x0000000a07187224 */ /* 0x000fe200078e0218 */
[----:B------:R-:W-:Y:S01]  /*8fb0*/  ISETP.GE.AND P5, PT, R21, RZ, PT ;  /* 0x000000ff1500720c */ /* 0x000fe20003fa6270 */
[----:B------:R-:W-:Y:S01]  /*8fc0*/  @!P0 IMAD.MOV R33, RZ, RZ, -R33 ;  /* 0x000000ffff218224 */ /* 0x000fe200078e0a21 */
[----:B------:R-:W-:Y:S01]  /*8fd0*/  ISETP.GT.U32.AND P0, PT, R7, R148, PT ;  /* 0x000000940700720c */ /* 0x000fe20003f04070 */
[----:B------:R-:W-:-:S02]  /*8fe0*/  VIADD R10, R8, 0x40 ;  /* 0x00000040080a7836 */ /* 0x000fc40000000000 */
[----:B------:R-:W-:-:S03]  /*8ff0*/  IMAD.HI.U32 R4, R9, R22, RZ ;  /* 0x0000001609047227 */ /* 0x000fc600078e00ff */
[----:B------:R-:W-:Y:S01]  /*9000*/  IABS R20, R10 ;  /* 0x0000000a00147213 */ /* 0x000fe20000000000 */
[--C-:B------:R-:W-:Y:S02]  /*9010*/  @!P4 IMAD.IADD R150, R150, 0x1, -R7.reuse ;  /* 0x000000019696c824 */ /* 0x100fe400078e0a07 */
[--C-:B------:R-:W-:Y:S01]  /*9020*/  @!P1 IMAD.IADD R30, R30, 0x1, -R7.reuse ;  /* 0x000000011e1e9824 */ /* 0x100fe200078e0a07 */
[C---:B------:R-:W-:Y:S01]  /*9030*/  ISETP.GT.U32.AND P1, PT, R7.reuse, R24, PT ;  /* 0x000000180700720c */ /* 0x040fe20003f24070 */
[----:B------:R-:W-:Y:S01]  /*9040*/  @!P3 IMAD.IADD R26, R26, 0x1, -R7 ;  /* 0x000000011a1ab824 */ /* 0x000fe200078e0a07 */
[C---:B------:R-:W-:Y:S01]  /*9050*/  ISETP.GT.U32.AND P4, PT, R7.reuse, R150, PT ;  /* 0x000000960700720c */ /* 0x040fe20003f84070 */
[----:B------:R-:W-:Y:S01]  /*9060*/  IMAD.MOV R4, RZ, RZ, -R4 ;  /* 0x000000ffff047224 */ /* 0x000fe200078e0a04 */
[----:B------:R-:W-:Y:S01]  /*9070*/  ISETP.GE.AND P3, PT, R18, RZ, PT ;  /* 0x000000ff1200720c */ /* 0x000fe20003f66270 */
[----:B------:R-:W-:Y:S01]  /*9080*/  @!P6 IMAD.MOV R30, RZ, RZ, -R30 ;  /* 0x000000ffff1ee224 */ /* 0x000fe200078e0a1e */
[C---:B------:R-:W-:Y:S01]  /*9090*/  ISETP.GT.U32.AND P6, PT, R7.reuse, R26, PT ;  /* 0x0000001a0700720c */ /* 0x040fe20003fc4070 */
[----:B------:R-:W-:-:S02]  /*90a0*/  IMAD R22, R7, R4, R22 ;  /* 0x0000000407167224 */ /* 0x000fc400078e0216 */
[----:B------:R-:W-:-:S04]  /*90b0*/  IMAD.HI.U32 R4, R9, R20, RZ ;  /* 0x0000001409047227 */ /* 0x000fc800078e00ff */
[--C-:B------:R-:W-:Y:S01]  /*90c0*/  @!P0 IMAD.IADD R148, R148, 0x1, -R7.reuse ;  /* 0x0000000194948824 */ /* 0x100fe200078e0a07 */
[----:B------:R-:W-:Y:S01]  /*90d0*/  ISETP.GE.AND P0, PT, R16, RZ, PT ;  /* 0x000000ff1000720c */ /* 0x000fe20003f06270 */
[----:B------:R-:W-:Y:S02]  /*90e0*/  IMAD.MOV R4, RZ, RZ, -R4 ;  /* 0x000000ffff047224 */ /* 0x000fe400078e0a04 */
[--C-:B------:R-:W-:Y:S02]  /*90f0*/  @!P1 IMAD.IADD R24, R24, 0x1, -R7.reuse ;  /* 0x0000000118189824 */ /* 0x100fe400078e0a07 */
[----:B------:R-:W-:Y:S01]  /*9100*/  @!P5 IMAD.MOV R148, RZ, RZ, -R148 ;  /* 0x000000ffff94d224 */ /* 0x000fe200078e0a94 */
[C---:B------:R-:W-:Y:S01]  /*9110*/  ISETP.GT.U32.AND P5, PT, R7.reuse, R22, PT ;  /* 0x000000160700720c */ /* 0x040fe20003fa4070 */
[C---:B------:R-:W-:Y:S01]  /*9120*/  IMAD R20, R7.reuse, R4, R20 ;  /* 0x0000000407147224 */ /* 0x040fe200078e0214 */
[C---:B------:R-:W-:Y:S01]  /*9130*/  ISETP.GT.U32.AND P1, PT, R7.reuse, R24, PT ;  /* 0x000000180700720c */ /* 0x040fe20003f24070 */
[--C-:B------:R-:W-:Y:S01]  /*9140*/  @!P4 IMAD.IADD R150, R150, 0x1, -R7.reuse ;  /* 0x000000019696c824 */ /* 0x100fe200078e0a07 */
[C---:B------:R-:W-:Y:S01]  /*9150*/  ISETP.GT.U32.AND P4, PT, R7.reuse, R28, PT ;  /* 0x0000001c0700720c */ /* 0x040fe20003f84070 */
[----:B------:R-:W-:Y:S01]  /*9160*/  @!P6 IMAD.IADD R26, R26, 0x1, -R7 ;  /* 0x000000011a1ae824 */ /* 0x000fe200078e0a07 */
[----:B------:R-:W-:Y:S01]  /*9170*/  ISETP.GT.U32.AND P6, PT, R7, R20, PT ;  /* 0x000000140700720c */ /* 0x000fe20003fc4070 */
[----:B------:R-:W-:-:S02]  /*9180*/  VIADD R4, R8, 0x3c ;  /* 0x0000003c08047836 */ /* 0x000fc40000000000 */
[----:B------:R-:W-:Y:S01]  /*9190*/  @!P2 IMAD.MOV R150, RZ, RZ, -R150 ;  /* 0x000000ffff96a224 */ /* 0x000fe200078e0a96 */
[----:B------:R-:W-:Y:S01]  /*91a0*/  ISETP.GE.AND P2, PT, R12, RZ, PT ;  /* 0x000000ff0c00720c */ /* 0x000fe20003f46270 */
[----:B------:R-:W-:Y:S01]  /*91b0*/  VIADD R21, R8, 0x30 ;  /* 0x0000003008157836 */ /* 0x000fe20000000000 */
[----:B------:R-:W-:Y:S01]  /*91c0*/  IABS R18, R4 ;  /* 0x0000000400127213 */ /* 0x000fe20000000000 */
[--C-:B------:R-:W-:Y:S02]  /*91d0*/  @!P5 IMAD.IADD R22, R22, 0x1, -R7.reuse ;  /* 0x000000011616d824 */ /* 0x100fe400078e0a07 */
[--C-:B------:R-:W-:Y:S01]  /*91e0*/  @!P1 IMAD.IADD R24, R24, 0x1, -R7.reuse ;  /* 0x0000000118189824 */ /* 0x100fe200078e0a07 */
[----:B------:R-:W-:Y:S01]  /*91f0*/  ISETP.GE.AND P1, PT, R4, RZ, PT ;  /* 0x000000ff0400720c */ /* 0x000fe20003f26270 */
[--C-:B------:R-:W-:Y:S01]  /*9200*/  @!P4 IMAD.IADD R28, R28, 0x1, -R7.reuse ;  /* 0x000000011c1cc824 */ /* 0x100fe200078e0a07 */
[----:B------:R-:W-:Y:S01]  /*9210*/  IABS R146, R21 ;  /* 0x0000001500927213 */ /* 0x000fe20000000000 */
[----:B------:R-:W-:Y:S01]  /*9220*/  @!P6 IMAD.IADD R20, R20, 0x1, -R7 ;  /* 0x000000011414e824 */ /* 0x000fe200078e0a07 */
[----:B------:R-:W-:Y:S01]  /*9230*/  ISETP.GT.U32.AND P6, PT, R7, R22, PT ;  /* 0x000000160700720c */ /* 0x000fe20003fc4070 */
[----:B------:R-:W-:Y:S01]  /*9240*/  IMAD.HI.U32 R4, R9, R18, RZ ;  /* 0x0000001209047227 */ /* 0x000fe200078e00ff */
[----:B------:R-:W-:-:S03]  /*9250*/  ISETP.GT.U32.AND P4, PT, R7, R28, PT ;  /* 0x0000001c0700720c */ /* 0x000fc60003f84070 */
[----:B------:R-:W-:Y:S02]  /*9260*/  IMAD.MOV R12, RZ, RZ, -R4 ;  /* 0x000000ffff0c7224 */ /* 0x000fe400078e0a04 */
[----:B------:R-:W-:Y:S01]  /*9270*/  @!P0 IMAD.MOV R26, RZ, RZ, -R26 ;  /* 0x000000ffff1a8224 */ /* 0x000fe200078e0a1a */
[C---:B------:R-:W-:Y:S01]  /*9280*/  ISETP.GT.U32.AND P0, PT, R7.reuse, R20, PT ;  /* 0x000000140700720c */ /* 0x040fe20003f04070 */
[----:B------:R-:W-:Y:S02]  /*9290*/  IMAD R18, R7, R12, R18 ;  /* 0x0000000c07127224 */ /* 0x000fe400078e0212 */
[----:B------:R-:W-:-:S04]  /*92a0*/  IMAD.HI.U32 R12, R9, R146, RZ ;  /* 0x00000092090c7227 */ /* 0x000fc800078e00ff */
[--C-:B------:R-:W-:Y:S01]  /*92b0*/  @!P6 IMAD.IADD R22, R22, 0x1, -R7.reuse ;  /* 0x000000011616e824 */ /* 0x100fe200078e0a07 */
[----:B------:R-:W-:Y:S01]  /*92c0*/  ISETP.GT.U32.AND P6, PT, R7, R18, PT ;  /* 0x000000120700720c */ /* 0x000fe20003fc4070 */
[----:B------:R-:W-:Y:S01]  /*92d0*/  @!P4 IMAD.IADD R28, R28, 0x1, -R7 ;  /* 0x000000011c1cc824 */ /* 0x000fe200078e0a07 */
[----:B------:R-:W-:Y:S01]  /*92e0*/  ISETP.GE.AND P4, PT, R17, RZ, PT ;  /* 0x000000ff1100720c */ /* 0x000fe20003f86270 */
[----:B------:R-:W-:Y:S02]  /*92f0*/  VIADD R17, R8, 0x34 ;  /* 0x0000003408117836 */ /* 0x000fe40000000000 */
[----:B------:R-:W-:Y:S01]  /*9300*/  @!P2 IMAD.MOV R28, RZ, RZ, -R28 ;  /* 0x000000ffff1ca224 */ /* 0x000fe200078e0a1c */
[----:B------:R-:W-:Y:S01]  /*9310*/  ISETP.GE.AND P2, PT, R10, RZ, PT ;  /* 0x000000ff0a00720c */ /* 0x000fe20003f46270 */
[----:B------:R-:W-:Y:S01]  /*9320*/  VIADD R10, R8, 0x38 ;  /* 0x00000038080a7836 */ /* 0x000fe20000000000 */
[----:B------:R-:W-:Y:S01]  /*9330*/  IABS R144, R17 ;  /* 0x0000001100907213 */ /* 0x000fe20000000000 */
[----:B------:R-:W-:-:S02]  /*9340*/  @!P3 IMAD.MOV R22, RZ, RZ, -R22 ;  /* 0x000000ffff16b224 */ /* 0x000fc400078e0a16 */
[----:B------:R-:W-:Y:S01]  /*9350*/  IMAD.MOV R12, RZ, RZ, -R12 ;  /* 0x000000ffff0c7224 */ /* 0x000fe200078e0a0c */
[----:B------:R-:W-:Y:S01]  /*9360*/  IABS R16, R10 ;  /* 0x0000000a00107213 */ /* 0x000fe20000000000 */
[----:B------:R-:W-:Y:S01]  /*9370*/  @!P6 IMAD.IADD R18, R18, 0x1, -R7 ;  /* 0x000000011212e824 */ /* 0x000fe200078e0a07 */
[----:B------:R-:W-:Y:S01]  /*9380*/  ISETP.GE.AND P5, PT, R10, RZ, PT ;  /* 0x000000ff0a00720c */ /* 0x000fe20003fa6270 */
[----:B------:R-:W-:-:S03]  /*9390*/  IMAD.HI.U32 R10, R9, R144, RZ ;  /* 0x00000090090a7227 */ /* 0x000fc600078e00ff */
        /* <DEDUP_REMOVED lines=9> */
[----:B------:R-:W-:Y:S01]  /*9430*/  @!P1 IMAD.MOV R18, RZ, RZ, -R18 ;  /* 0x000000ffff129224 */ /* 0x000fe200078e0a12 */
[C---:B------:R-:W-:Y:S01]  /*9440*/  ISETP.GT.U32.AND P1, PT, R7.reuse, R144, PT ;  /* 0x000000900700720c */ /* 0x040fe20003f24070 */
[----:B------:R-:W-:Y:S01]  /*9450*/  IMAD R146, R7, R12, R146 ;  /* 0x0000000c07927224 */ /* 0x000fe200078e0292 */
[----:B------:R-:W-:Y:S01]  /*9460*/  IABS R140, R4 ;  /* 0x00000004008c7213 */ /* 0x000fe20000000000 */
[----:B------:R-:W-:Y:S01]  /*9470*/  VIADD R10, R8, 0x28 ;  /* 0x00000028080a7836 */ /* 0x000fe20000000000 */
[----:B------:R-:W-:Y:S01]  /*9480*/  ISETP.GE.AND P3, PT, R4, RZ, PT ;  /* 0x000000ff0400720c */ /* 0x000fe20003f66270 */
[----:B------:R-:W-:Y:S02]  /*9490*/  VIADD R29, R8, 0x20 ;  /* 0x00000020081d7836 */ /* 0x000fe40000000000 */
[----:B------:R-:W-:Y:S01]  /*94a0*/  IMAD.HI.U32 R4, R9, R140, RZ ;  /* 0x0000008c09047227 */ /* 0x000fe200078e00ff */
[----:B------:R-:W-:Y:S02]  /*94b0*/  IABS R142, R10 ;  /* 0x0000000a008e7213 */ /* 0x000fe40000000000 */
[----:B------:R-:W-:Y:S01]  /*94c0*/  IABS R128, R29 ;  /* 0x0000001d00807213 */ /* 0x000fe20000000000 */
[----:B------:R-:W-:-:S02]  /*94d0*/  @!P6 IMAD.IADD R16, R16, 0x1, -R7 ;  /* 0x000000011010e824 */ /* 0x000fc400078e0a07 */
[--C-:B------:R-:W-:Y:S02]  /*94e0*/  @!P1 IMAD.IADD R144, R144, 0x1, -R7.reuse ;  /* 0x0000000190909824 */ /* 0x100fe400078e0a07 */
[----:B------:R-:W-:Y:S01]  /*94f0*/  IMAD.MOV R4, RZ, RZ, -R4 ;  /* 0x000000ffff047224 */ /* 0x000fe200078e0a04 */
[C---:B------:R-:W-:Y:S01]  /*9500*/  ISETP.GT.U32.AND P6, PT, R7.reuse, R16, PT ;  /* 0x000000100700720c */ /* 0x040fe20003fc4070 */
[--C-:B------:R-:W-:Y:S01]  /*9510*/  @!P0 IMAD.IADD R20, R20, 0x1, -R7.reuse ;  /* 0x0000000114148824 */ /* 0x100fe200078e0a07 */
[C---:B------:R-:W-:Y:S01]  /*9520*/  ISETP.GT.U32.AND P1, PT, R7.reuse, R144, PT ;  /* 0x000000900700720c */ /* 0x040fe20003f24070 */
[----:B------:R-:W-:Y:S01]  /*9530*/  IMAD R140, R7, R4, R140 ;  /* 0x00000004078c7224 */ /* 0x000fe200078e028c */
[----:B------:R-:W-:Y:S01]  /*9540*/  ISETP.GE.AND P0, PT, R21, RZ, PT ;  /* 0x000000ff1500720c */ /* 0x000fe20003f06270 */
[----:B------:R-:W-:Y:S02]  /*9550*/  VIADD R23, R8, 0x24 ;  /* 0x0000002408177836 */ /* 0x000fe40000000000 */
[----:B------:R-:W-:Y:S01]  /*9560*/  @!P4 IMAD.MOV R24, RZ, RZ, -R24 ;  /* 0x000000ffff18c224 */ /* 0x000fe200078e0a18 */
[----:B------:R-:W-:Y:S01]  /*9570*/  ISETP.GE.AND P4, PT, R17, RZ, PT ;  /* 0x000000ff1100720c */ /* 0x000fe20003f86270 */
[----:B------:R-:W-:Y:S01]  /*9580*/  @!P2 IMAD.MOV R20, RZ, RZ, -R20 ;  /* 0x000000ffff14a224 */ /* 0x000fe200078e0a14 */
[----:B------:R-:W-:Y:S01]  /*9590*/  ISETP.GE.AND P2, PT, R10, RZ, PT ;  /* 0x000000ff0a00720c */ /* 0x000fe20003f46270 */
[----:B------:R-:W-:Y:S01]  /*95a0*/  VIADD R31, R8, 0x1c ;  /* 0x0000001c081f7836 */ /* 0x000fe20000000000 */
[----:B------:R-:W-:Y:S01]  /*95b0*/  IABS R138, R23 ;  /* 0x00000017008a7213 */ /* 0x000fe20000000000 */
[--C-:B------:R-:W-:Y:S01]  /*95c0*/  @!P6 IMAD.IADD R16, R16, 0x1, -R7.reuse ;  /* 0x000000011010e824 */ /* 0x100fe200078e0a07 */
[C---:B------:R-:W-:Y:S01]  /*95d0*/  ISETP.GT.U32.AND P6, PT, R7.reuse, R146, PT ;  /* 0x000000920700720c */ /* 0x040fe20003fc4070 */
[----:B------:R-:W-:Y:S01]  /*95e0*/  @!P1 IMAD.IADD R144, R144, 0x1, -R7 ;  /* 0x0000000190909824 */ /* 0x000fe200078e0a07 */
[----:B------:R-:W-:Y:S01]  /*95f0*/  ISETP.GT.U32.AND P1, PT, R7, R140, PT ;  /* 0x0000008c0700720c */ /* 0x000fe20003f24070 */
[----:B------:R-:W-:Y:S01]  /*9600*/  IMAD.HI.U32 R10, R9, R142, RZ ;  /* 0x0000008e090a7227 */ /* 0x000fe200078e00ff */
[----:B------:R-:W-:-:S03]  /*9610*/  IABS R130, R31 ;  /* 0x0000001f00827213 */ /* 0x000fc60000000000 */
[----:B------:R-:W-:-:S04]  /*9620*/  IMAD.HI.U32 R17, R9, R128, RZ ;  /* 0x0000008009117227 */ /* 0x000fc800078e00ff */
[----:B------:R-:W-:Y:S02]  /*9630*/  IMAD.MOV R10, RZ, RZ, -R10 ;  /* 0x000000ffff0a7224 */ /* 0x000fe400078e0a0a */
[----:B------:R-:W-:Y:S02]  /*9640*/  @!P6 IMAD.IADD R146, R146, 0x1, -R7 ;  /* 0x000000019292e824 */ /* 0x000fe400078e0a07 */
[----:B------:R-:W-:Y:S02]  /*9650*/  IMAD.MOV R17, RZ, RZ, -R17 ;  /* 0x000000ffff117224 */ /* 0x000fe400078e0a11 */
[----:B------:R-:W-:Y:S01]  /*9660*/  VIADD R39, R8, 0x18 ;  /* 0x0000001808277836 */ /* 0x000fe20000000000 */
[----:B------:R-:W-:Y:S01]  /*9670*/  ISETP.GT.U32.AND P6, PT, R7, R146, PT ;  /* 0x000000920700720c */ /* 0x000fe20003fc4070 */
[----:B------:R-:W-:Y:S02]  /*9680*/  @!P1 IMAD.IADD R140, R140, 0x1, -R7 ;  /* 0x000000018c8c9824 */ /* 0x000fe400078e0a07 */
[----:B------:R-:W-:-:S03]  /*9690*/  IMAD.HI.U32 R12, R9, R138, RZ ;  /* 0x0000008a090c7227 */ /* 0x000fc600078e00ff */
[C---:B------:R-:W-:Y:S01]  /*96a0*/  ISETP.GT.U32.AND P1, PT, R7.reuse, R140, PT ;  /* 0x0000008c0700720c */ /* 0x040fe20003f24070 */
[C---:B------:R-:W-:Y:S02]  /*96b0*/  IMAD R142, R7.reuse, R10, R142 ;  /* 0x0000000a078e7224 */ /* 0x040fe400078e028e */
[----:B------:R-:W-:Y:S01]  /*96c0*/  IMAD R4, R7, R17, R128 ;  /* 0x0000001107047224 */ /* 0x000fe200078e0280 */
[----:B------:R-:W-:Y:S01]  /*96d0*/  IABS R128, R39 ;  /* 0x0000002700807213 */ /* 0x000fe20000000000 */
[----:B------:R-:W-:Y:S02]  /*96e0*/  IMAD.MOV R12, RZ, RZ, -R12 ;  /* 0x000000ffff0c7224 */ /* 0x000fe400078e0a0c */
[----:B------:R-:W-:-:S04]  /*96f0*/  IMAD.HI.U32 R10, R9, R130, RZ ;  /* 0x00000082090a7227 */ /* 0x000fc800078e00ff */
[----:B------:R-:W-:Y:S02]  /*9700*/  VIADD R41, R8, 0x14 ;  /* 0x0000001408297836 */ /* 0x000fe40000000000 */
[----:B------:R-:W-:Y:S01]  /*9710*/  @!P5 IMAD.MOV R16, RZ, RZ, -R16 ;  /* 0x000000ffff10d224 */ /* 0x000fe200078e0a10 */
[C---:B------:R-:W-:Y:S01]  /*9720*/  ISETP.GT.U32.AND P5, PT, R7.reuse, R142, PT ;  /* 0x0000008e0700720c */ /* 0x040fe20003fa4070 */
[----:B------:R-:W-:Y:S01]  /*9730*/  IMAD R138, R7, R12, R138 ;  /* 0x0000000c078a7224 */ /* 0x000fe200078e028a */
[----:B------:R-:W-:Y:S01]  /*9740*/  IABS R136, R41 ;  /* 0x0000002900887213 */ /* 0x000fe20000000000 */
[----:B------:R-:W-:Y:S02]  /*9750*/  IMAD.MOV R10, RZ, RZ, -R10 ;  /* 0x000000ffff0a7224 */ /* 0x000fe400078e0a0a */
[----:B------:R-:W-:-:S04]  /*9760*/  IMAD.HI.U32 R12, R9, R128, RZ ;  /* 0x00000080090c7227 */ /* 0x000fc800078e00ff */
[----:B------:R-:W-:Y:S01]  /*9770*/  @!P4 IMAD.MOV R144, RZ, RZ, -R144 ;  /* 0x000000ffff90c224 */ /* 0x000fe200078e0a90 */
[C---:B------:R-:W-:Y:S01]  /*9780*/  ISETP.GT.U32.AND P4, PT, R7.reuse, R138, PT ;  /* 0x0000008a0700720c */ /* 0x040fe20003f84070 */
[C---:B------:R-:W-:Y:S02]  /*9790*/  IMAD R10, R7.reuse, R10, R130 ;  /* 0x0000000a070a7224 */ /* 0x040fe400078e0282 */
[----:B------:R-:W-:Y:S02]  /*97a0*/  IMAD.MOV R12, RZ, RZ, -R12 ;  /* 0x000000ffff0c7224 */ /* 0x000fe400078e0a0c */
[----:B------:R-:W-:Y:S01]  /*97b0*/  @!P6 IMAD.IADD R146, R146, 0x1, -R7 ;  /* 0x000000019292e824 */ /* 0x000fe200078e0a07 */
[----:B------:R-:W-:Y:S01]  /*97c0*/  ISETP.GT.U32.AND P6, PT, R7, R4, PT ;  /* 0x000000040700720c */ /* 0x000fe20003fc4070 */
[C---:B------:R-:W-:Y:S02]  /*97d0*/  VIADD R43, R8.reuse, 0x10 ;  /* 0x00000010082b7836 */ /* 0x040fe40000000000 */
[----:B------:R-:W-:-:S02]  /*97e0*/  VIADD R45, R8, 0xc ;  /* 0x0000000c082d7836 */ /* 0x000fc40000000000 */
[----:B------:R-:W-:Y:S01]  /*97f0*/  IMAD.HI.U32 R17, R9, R136, RZ ;  /* 0x0000008809117227 */ /* 0x000fe200078e00ff */
[----:B------:R-:W-:Y:S02]  /*9800*/  IABS R134, R43 ;  /* 0x0000002b00867213 */ /* 0x000fe40000000000 */
[----:B------:R-:W-:Y:S01]  /*9810*/  IABS R132, R45 ;  /* 0x0000002d00847213 */ /* 0x000fe20000000000 */
[C---:B------:R-:W-:Y:S02]  /*9820*/  IMAD R12, R7.reuse, R12, R128 ;  /* 0x0000000c070c7224 */ /* 0x040fe400078e0280 */
[----:B------:R-:W-:Y:S01]  /*9830*/  @!P1 IMAD.IADD R140, R140, 0x1, -R7 ;  /* 0x000000018c8c9824 */ /* 0x000fe200078e0a07 */
[C---:B------:R-:W-:Y:S01]  /*9840*/  ISETP.GT.U32.AND P1, PT, R7.reuse, R10, PT ;  /* 0x0000000a0700720c */ /* 0x040fe20003f24070 */
[----:B------:R-:W-:Y:S02]  /*9850*/  IMAD.MOV R17, RZ, RZ, -R17 ;  /* 0x000000ffff117224 */ /* 0x000fe400078e0a11 */
[----:B------:R-:W-:Y:S01]  /*9860*/  @!P5 IMAD.IADD R142, R142, 0x1, -R7 ;  /* 0x000000018e8ed824 */ /* 0x000fe200078e0a07 */
[----:B------:R-:W-:Y:S01]  /*9870*/  ISETP.GT.U32.AND P5, PT, R7, R12, PT ;  /* 0x0000000c0700720c */ /* 0x000fe20003fa4070 */
[----:B------:R-:W-:-:S02]  /*9880*/  VIADD R47, R8, 0x8 ;  /* 0x00000008082f7836 */ /* 0x000fc40000000000 */
[----:B------:R-:W-:Y:S02]  /*9890*/  IMAD R136, R7, R17, R136 ;  /* 0x0000001107887224 */ /* 0x000fe400078e0288 */
[----:B------:R-:W-:Y:S01]  /*98a0*/  IMAD.HI.U32 R17, R9, R134, RZ ;  /* 0x0000008609117227 */ /* 0x000fe200078e00ff */
[----:B------:R-:W-:-:S03]  /*98b0*/  IABS R130, R47 ;  /* 0x0000002f00827213 */ /* 0x000fc60000000000 */
[----:B------:R-:W-:-:S04]  /*98c0*/  IMAD.HI.U32 R21, R9, R132, RZ ;  /* 0x0000008409157227 */ /* 0x000fc800078e00ff */
[--C-:B------:R-:W-:Y:S01]  /*98d0*/  @!P4 IMAD.IADD R138, R138, 0x1, -R7.reuse ;  /* 0x000000018a8ac824 */ /* 0x100fe200078e0a07 */
[C---:B------:R-:W-:Y:S01]  /*98e0*/  ISETP.GT.U32.AND P4, PT, R7.reuse, R136, PT ;  /* 0x000000880700720c */ /* 0x040fe20003f84070 */
[----:B------:R-:W-:Y:S01]  /*98f0*/  @!P6 IMAD.IADD R4, R4, 0x1, -R7 ;  /* 0x000000010404e824 */ /* 0x000fe200078e0a07 */
[C---:B------:R-:W-:Y:S01]  /*9900*/  ISETP.GT.U32.AND P6, PT, R7.reuse, R142, PT ;  /* 0x0000008e0700720c */ /* 0x040fe20003fc4070 */
[----:B------:R-:W-:Y:S02]  /*9910*/  IMAD.MOV R17, RZ, RZ, -R17 ;  /* 0x000000ffff117224 */ /* 0x000fe400078e0a11 */
[----:B------:R-:W-:Y:S02]  /*9920*/  IMAD.MOV R21, RZ, RZ, -R21 ;  /* 0x000000ffff157224 */ /* 0x000fe400078e0a15 */
[----:B------:R-:W-:Y:S01]  /*9930*/  @!P0 IMAD.MOV R146, RZ, RZ, -R146 ;  /* 0x000000ffff928224 */ /* 0x000fe200078e0a92 */
[C---:B------:R-:W-:Y:S01]  /*9940*/  ISETP.GT.U32.AND P0, PT, R7.reuse, R138, PT ;  /* 0x0000008a0700720c */ /* 0x040fe20003f04070 */
[----:B------:R-:W-:Y:S01]  /*9950*/  @!P1 IMAD.IADD R10, R10, 0x1, -R7 ;  /* 0x000000010a0a9824 */ /* 0x000fe200078e0a07 */
[C---:B------:R-:W-:Y:S01]  /*9960*/  ISETP.GT.U32.AND P1, PT, R7.reuse, R4, PT ;  /* 0x000000040700720c */ /* 0x040fe20003f24070 */
[----:B------:R-:W-:-:S02]  /*9970*/  IMAD R134, R7, R17, R134 ;  /* 0x0000001107867224 */ /* 0x000fc400078e0286 */
[----:B------:R-:W-:Y:S02]  /*9980*/  IMAD R132, R7, R21, R132 ;  /* 0x0000001507847224 */ /* 0x000fe400078e0284 */
[----:B------:R-:W-:-:S04]  /*9990*/  IMAD.HI.U32 R17, R9, R130, RZ ;  /* 0x0000008209117227 */ /* 0x000fc800078e00ff */
[----:B------:R-:W-:Y:S02]  /*99a0*/  VIADD R21, R8, 0x4 ;  /* 0x0000000408157836 */ /* 0x000fe40000000000 */
[----:B------:R-:W-:Y:S01]  /*99b0*/  @!P5 IMAD.IADD R12, R12, 0x1, -R7 ;  /* 0x000000010c0cd824 */ /* 0x000fe200078e0a07 */
[C---:B------:R-:W-:Y:S01]  /*99c0*/  ISETP.GT.U32.AND P5, PT, R7.reuse, R10, PT ;  /* 0x0000000a0700720c */ /* 0x040fe20003fa4070 */
[----:B------:R-:W-:Y:S01]  /*99d0*/  IMAD.MOV R17, RZ, RZ, -R17 ;  /* 0x000000ffff117224 */ /* 0x000fe200078e0a11 */
[----:B------:R-:W-:Y:S01]  /*99e0*/  IABS R128, R21 ;  /* 0x0000001500807213 */ /* 0x000fe20000000000 */
[----:B------:R-:W-:Y:S01]  /*99f0*/  @!P6 IMAD.IADD R142, R142, 0x1, -R7 ;  /* 0x000000018e8ee824 */ /* 0x000fe200078e0a07 */
[C---:B------:R-:W-:Y:S01]  /*9a00*/  ISETP.GT.U32.AND P6, PT, R7.reuse, R134, PT ;  /* 0x000000860700720c */ /* 0x040fe20003fc4070 */
[----:B------:R-:W-:Y:S02]  /*9a10*/  IMAD R130, R7, R17, R130 ;  /* 0x0000001107827224 */ /* 0x000fe400078e0282 */
[----:B------:R-:W-:-:S04]  /*9a20*/  IMAD.HI.U32 R9, R9, R128, RZ ;  /* 0x0000008009097227 */ /* 0x000fc800078e00ff */
[--C-:B------:R-:W-:Y:S02]  /*9a30*/  @!P4 IMAD.IADD R136, R136, 0x1, -R7.reuse ;  /* 0x000000018888c824 */ /* 0x100fe400078e0a07 */
[--C-:B------:R-:W-:Y:S01]  /*9a40*/  @!P0 IMAD.IADD R138, R138, 0x1, -R7.reuse ;  /* 0x000000018a8a8824 */ /* 0x100fe200078e0a07 */
[C---:B------:R-:W-:Y:S01]  /*9a50*/  ISETP.GT.U32.AND P0, PT, R7.reuse, R132, PT ;  /* 0x000000840700720c */ /* 0x040fe20003f04070 */
[----:B------:R-:W-:Y:S01]  /*9a60*/  @!P1 IMAD.IADD R4, R4, 0x1, -R7 ;  /* 0x0000000104049824 */ /* 0x000fe200078e0a07 */
[C---:B------:R-:W-:Y:S01]  /*9a70*/  ISETP.GT.U32.AND P1, PT, R7.reuse, R130, PT ;  /* 0x000000820700720c */ /* 0x040fe20003f24070 */
[----:B------:R-:W-:Y:S01]  /*9a80*/  IMAD.MOV R9, RZ, RZ, -R9 ;  /* 0x000000ffff097224 */ /* 0x000fe200078e0a09 */
[C---:B------:R-:W-:Y:S01]  /*9a90*/  ISETP.GT.U32.AND P4, PT, R7.reuse, R136, PT ;  /* 0x000000880700720c */ /* 0x040fe20003f84070 */
[----:B------:R-:W-:Y:S01]  /*9aa0*/  @!P3 IMAD.MOV R140, RZ, RZ, -R140 ;  /* 0x000000ffff8cb224 */ /* 0x000fe200078e0a8c */
[----:B------:R-:W-:Y:S01]  /*9ab0*/  ISETP.GT.U32.AND P3, PT, R7, R12, PT ;  /* 0x0000000c0700720c */ /* 0x000fe20003f64070 */
[--C-:B------:R-:W-:Y:S01]  /*9ac0*/  @!P5 IMAD.IADD R10, R10, 0x1, -R7.reuse ;  /* 0x000000010a0ad824 */ /* 0x100fe200078e0a07 */
[----:B------:R-:W-:Y:S01]  /*9ad0*/  ISETP.GE.AND P5, PT, R23, RZ, PT ;  /* 0x000000ff1700720c */ /* 0x000fe20003fa6270 */
[C---:B------:R-:W-:Y:S01]  /*9ae0*/  IMAD R128, R7.reuse, R9, R128 ;  /* 0x0000000907807224 */ /* 0x040fe200078e0280 */
[----:B------:R-:W-:Y:S01]  /*9af0*/  SHF.R.S32.HI R9, RZ, 0x2, R6 ;  /* 0x00000002ff097819 */ /* 0x000fe20000011406 */
[--C-:B------:R-:W-:Y:S01]  /*9b00*/  @!P6 IMAD.IADD R134, R134, 0x1, -R7.reuse ;  /* 0x000000018686e824 */ /* 0x100fe200078e0a07 */
[----:B------:R-:W-:Y:S01]  /*9b10*/  LOP3.LUT R23, RZ, R5, RZ, 0x33, !PT ;  /* 0x00000005ff177212 */ /* 0x000fe200078e33ff */
[--C-:B------:R-:W-:Y:S01]  /*9b20*/  @!P0 IMAD.IADD R132, R132, 0x1, -R7.reuse ;  /* 0x0000000184848824 */ /* 0x100fe200078e0a07 */
[C---:B------:R-:W-:Y:S01]  /*9b30*/  ISETP.GT.U32.AND P6, PT, R7.reuse, R128, PT ;  /* 0x000000800700720c */ /* 0x040fe20003fc4070 */
[--C-:B------:R-:W-:Y:S01]  /*9b40*/  @!P1 IMAD.IADD R130, R130, 0x1, -R7.reuse ;  /* 0x0000000182829824 */ /* 0x100fe200078e0a07 */
[----:B------:R-:W-:Y:S01]  /*9b50*/  ISETP.GT.U32.AND P1, PT, R7, R134, PT ;  /* 0x000000860700720c */ /* 0x000fe20003f24070 */
[--C-:B------:R-:W-:Y:S01]  /*9b60*/  @!P4 IMAD.IADD R136, R136, 0x1, -R7.reuse ;  /* 0x000000018888c824 */ /* 0x100fe200078e0a07 */
[----:B------:R-:W-:Y:S01]  /*9b70*/  ISETP.GE.AND P4, PT, R31, RZ, PT ;  /* 0x000000ff1f00720c */ /* 0x000fe20003f86270 */
[--C-:B------:R-:W-:Y:S01]  /*9b80*/  @!P3 IMAD.IADD R12, R12, 0x1, -R7.reuse ;  /* 0x000000010c0cb824 */ /* 0x100fe200078e0a07 */
[----:B------:R-:W-:Y:S01]  /*9b90*/  ISETP.GE.AND P3, PT, R29, RZ, PT ;  /* 0x000000ff1d00720c */ /* 0x000fe20003f66270 */
[----:B------:R-:W-:Y:S01]  /*9ba0*/  @!P2 IMAD.MOV R142, RZ, RZ, -R142 ;  /* 0x000000ffff8ea224 */ /* 0x000fe200078e0a8e */
[C---:B------:R-:W-:Y:S01]  /*9bb0*/  ISETP.GT.U32.AND P2, PT, R7.reuse, R132, PT ;  /* 0x000000840700720c */ /* 0x040fe20003f44070 */
[----:B------:R-:W-:Y:S01]  /*9bc0*/  @!P5 IMAD.MOV R138, RZ, RZ, -R138 ;  /* 0x000000ffff8ad224 */ /* 0x000fe200078e0a8a */
[----:B------:R-:W-:Y:S01]  /*9bd0*/  ISETP.GT.U32.AND P5, PT, R7, R130, PT ;  /* 0x000000820700720c */ /* 0x000fe20003fa4070 */
[----:B------:R-:W-:Y:S01]  /*9be0*/  IMAD.MOV.U32 R8, RZ, RZ, R4 ;  /* 0x000000ffff087224 */ /* 0x000fe200078e0004 */
[----:B------:R-:W-:Y:S01]  /*9bf0*/  ISETP.GE.AND P0, PT, R39, RZ, PT ;  /* 0x000000ff2700720c */ /* 0x000fe20003f06270 */
[--C-:B------:R-:W-:Y:S01]  /*9c00*/  @!P6 IMAD.IADD R128, R128, 0x1, -R7.reuse ;  /* 0x000000018080e824 */ /* 0x100fe200078e0a07 */
[----:B------:R-:W-:Y:S01]  /*9c10*/  SGXT R9, R9, 0x1 ;  /* 0x000000010909781a */ /* 0x000fe20000000200 */
[--C-:B------:R-:W-:Y:S01]  /*9c20*/  @!P1 IMAD.IADD R134, R134, 0x1, -R7.reuse ;  /* 0x0000000186869824 */ /* 0x100fe200078e0a07 */
[----:B------:R-:W-:Y:S01]  /*9c30*/  ISETP.GE.AND P1, PT, R45, RZ, PT ;  /* 0x000000ff2d00720c */ /* 0x000fe20003f26270 */
[----:B------:R-:W-:Y:S01]  /*9c40*/  @!P4 IMAD.MOV R10, RZ, RZ, -R10 ;  /* 0x000000ffff0ac224 */ /* 0x000fe200078e0a0a */
[----:B------:R-:W-:Y:S01]  /*9c50*/  ISETP.GT.U32.AND P6, PT, R7, R128, PT ;  /* 0x000000800700720c */ /* 0x000fe20003fc4070 */
[----:B------:R-:W-:Y:S01]  /*9c60*/  @!P3 IMAD.MOV R8, RZ, RZ, -R8 ;  /* 0x000000ffff08b224 */ /* 0x000fe200078e0a08 */
[----:B------:R-:W-:Y:S01]  /*9c70*/  ISETP.GE.AND P3, PT, R41, RZ, PT ;  /* 0x000000ff2900720c */ /* 0x000fe20003f66270 */
[--C-:B------:R-:W-:Y:S01]  /*9c80*/  @!P2 IMAD.IADD R132, R132, 0x1, -R7.reuse ;  /* 0x000000018484a824 */ /* 0x100fe200078e0a07 */
[----:B------:R-:W-:Y:S01]  /*9c90*/  ISETP.GE.AND P4, PT, R43, RZ, PT ;  /* 0x000000ff2b00720c */ /* 0x000fe20003f86270 */
[--C-:B------:R-:W-:Y:S01]  /*9ca0*/  @!P5 IMAD.IADD R130, R130, 0x1, -R7.reuse ;  /* 0x000000018282d824 */ /* 0x100fe200078e0a07 */
[----:B------:R-:W-:Y:S01]  /*9cb0*/  ISETP.GE.AND P2, PT, R47, RZ, PT ;  /* 0x000000ff2f00720c */ /* 0x000fe20003f46270 */
[----:B------:R-:W-:Y:S01]  /*9cc0*/  IMAD.SHL.U32 R4, R6, 0x20, RZ ;  /* 0x0000002006047824 */ /* 0x000fe200078e00ff */
[----:B------:R-:W-:Y:S01]  /*9cd0*/  ISETP.GE.AND P5, PT, R21, RZ, PT ;  /* 0x000000ff1500720c */ /* 0x000fe20003fa6270 */
[----:B------:R-:W-:Y:S01]  /*9ce0*/  @!P0 IMAD.MOV R12, RZ, RZ, -R12 ;  /* 0x000000ffff0c8224 */ /* 0x000fe200078e0a0c */
[----:B------:R-:W-:Y:S01]  /*9cf0*/  LOP3.LUT R9, R9, 0x90, RZ, 0xc0, !PT ;  /* 0x0000009009097812 */ /* 0x000fe200078ec0ff */
[----:B------:R-:W-:Y:S01]  /*9d00*/  @!P1 IMAD.MOV R132, RZ, RZ, -R132 ;  /* 0x000000ffff849224 */ /* 0x000fe200078e0a84 */
[----:B------:R-:W-:Y:S01]  /*9d10*/  ISETP.NE.AND P0, PT, R5, RZ, PT ;  /* 0x000000ff0500720c */ /* 0x000fe20003f05270 */
[----:B------:R-:W-:Y:S01]  /*9d20*/  @!P6 IMAD.IADD R128, R128, 0x1, -R7 ;  /* 0x000000018080e824 */ /* 0x000fe200078e0a07 */
[----:B------:R-:W-:Y:S01]  /*9d30*/  LOP3.LUT R153, R9, 0xf60, R4, 0xf8, !PT ;  /* 0x00000f6009997812 */ /* 0x000fe200078ef804 */
[----:B------:R-:W-:Y:S01]  /*9d40*/  @!P3 IMAD.MOV R136, RZ, RZ, -R136 ;  /* 0x000000ffff88b224 */ /* 0x000fe200078e0a88 */
[C---:B------:R-:W-:Y:S01]  /*9d50*/  SEL R17, R23.reuse, R32, !P0 ;  /* 0x0000002017117207 */ /* 0x040fe20004000000 */
[----:B------:R-:W-:Y:S01]  /*9d60*/  @!P4 IMAD.MOV R134, RZ, RZ, -R134 ;  /* 0x000000ffff86c224 */ /* 0x000fe200078e0a86 */
[C---:B------:R-:W-:Y:S01]  /*9d70*/  SEL R237, R23.reuse, R38, !P0 ;  /* 0x0000002617ed7207 */ /* 0x040fe20004000000 */
[----:B------:R-:W-:Y:S01]  /*9d80*/  @!P2 IMAD.MOV R130, RZ, RZ, -R130 ;  /* 0x000000ffff82a224 */ /* 0x000fe200078e0a82 */
[C---:B------:R-:W-:Y:S01]  /*9d90*/  SEL R239, R23.reuse, R36, !P0 ;  /* 0x0000002417ef7207 */ /* 0x040fe20004000000 */
[----:B------:R-:W-:Y:S01]  /*9da0*/  @!P5 IMAD.MOV R128, RZ, RZ, -R128 ;  /* 0x000000ffff80d224 */ /* 0x000fe200078e0a80 */
[----:B------:R-:W-:Y:S01]  /*9db0*/  SEL R241, R23, R34, !P0 ;  /* 0x0000002217f17207 */ /* 0x000fe20004000000 */
[----:B------:R-:W-:Y:S01]  /*9dc0*/  IMAD R4, R49, UR8, RZ ;  /* 0x0000000831047c24 */ /* 0x000fe2000f8e02ff */
[----:B------:R-:W-:Y:S01]  /*9dd0*/  SEL R235, R23, R40, !P0 ;  /* 0x0000002817eb7207 */ /* 0x000fe20004000000 */
[----:B------:R-:W-:Y:S01]  /*9de0*/  IMAD R239, R239, UR5, RZ ;  /* 0x00000005efef7c24 */ /* 0x000fe2000f8e02ff */
[C---:B------:R-:W-:Y:S01]  /*9df0*/  SEL R243, R23.reuse, R42, !P0 ;  /* 0x0000002a17f37207 */ /* 0x040fe20004000000 */
[----:B------:R-:W-:Y:S01]  /*9e00*/  STL [R1+0x13a8], R153 ;  /* 0x0013a89901007387 */ /* 0x000fe20000100800 */
[----:B------:R-:W-:Y:S01]  /*9e10*/  SEL R245, R23, R46, !P0 ;  /* 0x0000002e17f57207 */ /* 0x000fe20004000000 */
[----:B------:R-:W-:Y:S01]  /*9e20*/  IMAD R241, R241, UR5, RZ ;  /* 0x00000005f1f17c24 */ /* 0x000fe2000f8e02ff */
        /* <DEDUP_REMOVED lines=52> */
[C---:B------:R-:W-:Y:S01]  /*a170*/  SEL R126, R23.reuse, R126, !P0 ;  /* 0x0000007e177e7207 */ /* 0x040fe20004000000 */
        /* <DEDUP_REMOVED lines=43> */
[----:B------:R-:W-:Y:S01]  /*a430*/  SEL R85, R23, R160, !P0 ;  /* 0x000000a017557207 */ /* 0x000fe20004000000 */
        /* <DEDUP_REMOVED lines=145> */
[----:B------:R-:W-:Y:S01]  /*ad50*/  IADD3 R5, P6, R4, UR6, RZ ;  /* 0x0000000604057c10 */ /* 0x000fe2000ffde0ff */
[----:B------:R-:W-:Y:S01]  /*ad60*/  IMAD R17, R127, UR5, RZ ;  /* 0x000000057f117c24 */ /* 0x000fe2000f8e02ff */
[----:B------:R-:W-:Y:S01]  /*ad70*/  ULDC UR6, c[0x0][0x234] ;  /* 0x00008d0000067ab9 */ /* 0x000fe20000000800 */
[----:B------:R-:W-:Y:S01]  /*ad80*/  IMAD R15, R15, UR5, RZ ;  /* 0x000000050f0f7c24 */ /* 0x000fe2000f8e02ff */
[-C--:B------:R-:W-:Y:S01]  /*ad90*/  IADD3 R127, P2, R128, R5.reuse, RZ ;  /* 0x00000005807f7210 */ /* 0x080fe20007f5e0ff */
[----:B------:R-:W-:Y:S01]  /*ada0*/  IMAD R19, R19, UR5, RZ ;  /* 0x0000000513137c24 */ /* 0x000fe2000f8e02ff */
[----:B------:R-:W-:Y:S01]  /*adb0*/  LEA.HI.X.SX32 R4, R4, UR7, 0x1, P6 ;  /* 0x0000000704047c11 */ /* 0x000fe2000b0f0eff */
[----:B------:R-:W-:Y:S01]  /*adc0*/  IMAD R21, R21, UR5, RZ ;  /* 0x0000000515157c24 */ /* 0x000fe2000f8e02ff */
[-C--:B------:R-:W-:Y:S01]  /*add0*/  IADD3 R240, P5, R239, R5.reuse, RZ ;  /* 0x00000005eff07210 */ /* 0x080fe20007fbe0ff */
[----:B------:R0:W-:Y:S01]  /*ade0*/  STL [R1+0x13a4], R127 ;  /* 0x0013a47f01007387 */ /* 0x0001e20000100800 */
[-C--:B------:R-:W-:Y:S01]  /*adf0*/  IADD3 R242, P6, R241, R5.reuse, RZ ;  /* 0x00000005f1f27210 */ /* 0x080fe20007fde0ff */
[----:B------:R-:W-:Y:S01]  /*ae00*/  IMAD R23, R23, UR5, RZ ;  /* 0x0000000517177c24 */ /* 0x000fe2000f8e02ff */
[-C--:B------:R-:W-:Y:S01]  /*ae10*/  LEA.HI.X.SX32 R239, R239, R4.reuse, 0x1, P5 ;  /* 0x00000004efef7211 */ /* 0x080fe200028f0eff */
[----:B------:R-:W-:Y:S01]  /*ae20*/  IMAD R25, R25, UR6, RZ ;  /* 0x0000000619197c24 */ /* 0x000fe2000f8e02ff */
[-C--:B------:R-:W-:Y:S01]  /*ae30*/  IADD3 R244, P0, R243, R5.reuse, RZ ;  /* 0x00000005f3f47210 */ /* 0x080fe20007f1e0ff */
[----:B------:R-:W-:Y:S01]  /*ae40*/  IMAD R27, R27, UR6, RZ ;  /* 0x000000061b1b7c24 */ /* 0x000fe2000f8e02ff */
[-C--:B------:R-:W-:Y:S01]  /*ae50*/  LEA.HI.X.SX32 R241, R241, R4.reuse, 0x1, P6 ;  /* 0x00000004f1f17211 */ /* 0x080fe200030f0eff */
[----:B------:R-:W-:Y:S01]  /*ae60*/  USHF.R.U32.HI UR6, URZ, 0x4, UR4 ;  /* 0x000000043f067899 */ /* 0x000fe20008011604 */
[-C--:B------:R-:W-:Y:S01]  /*ae70*/  LEA.HI.X.SX32 R243, R243, R4.reuse, 0x1, P0 ;  /* 0x00000004f3f37211 */ /* 0x080fe200000f0eff */
[----:B------:R-:W-:Y:S01]  /*ae80*/  UMOV UR7, URZ ;  /* 0x0000003f00077c82 */ /* 0x000fe20008000000 */
[----:B0-----:R-:W-:Y:S01]  /*ae90*/  LEA.HI.X.SX32 R127, R128, R4, 0x1, P2 ;  /* 0x00000004807f7211 */ /* 0x001fe200010f0eff */
[----:B------:R-:W-:Y:S01]  /*aea0*/  USGXT.U32 UR6, UR6, 0xe ;  /* 0x0000000e0606789a */ /* 0x000fe20008000000 */
[-C--:B------:R-:W-:Y:S01]  /*aeb0*/  IADD3 R128, P6, R125, R5.reuse, RZ ;  /* 0x000000057d807210 */ /* 0x080fe20007fde0ff */
[----:B------:R-:W-:Y:S01]  /*aec0*/  USHF.L.U32 UR8, UR8, 0x5, URZ ;  /* 0x0000000508087899 */ /* 0x000fe2000800063f */
[-C--:B------:R-:W-:Y:S01]  /*aed0*/  IADD3 R246, P1, R245, R5.reuse, RZ ;  /* 0x00000005f5f67210 */ /* 0x080fe20007f3e0ff */
[----:B------:R0:W-:Y:S01]  /*aee0*/  STL [R1+0x13a0], R127 ;  /* 0x0013a07f01007387 */ /* 0x0001e20000100800 */
[----:B------:R-:W-:-:S02]  /*aef0*/  IADD3 R236, P3, R235, R5, RZ ;  /* 0x00000005ebec7210 */ /* 0x000fc40007f7e0ff */
[----:B------:R-:W-:Y:S02]  /*af00*/  CS2R R130, SRZ ;  /* 0x0000000000827805 */ /* 0x000fe4000001ff00 */
[-C--:B------:R-:W-:Y:S02]  /*af10*/  IADD3 R248, P2, R247, R5.reuse, RZ ;  /* 0x00000005f7f87210 */ /* 0x080fe40007f5e0ff */
[----:B------:R-:W-:Y:S02]  /*af20*/  CS2R R132, SRZ ;  /* 0x0000000000847805 */ /* 0x000fe4000001ff00 */
[----:B------:R-:W-:Y:S02]  /*af30*/  IADD3 R238, P4, R237, R5, RZ ;  /* 0x00000005edee7210 */ /* 0x000fe40007f9e0ff */
[----:B------:R-:W-:Y:S02]  /*af40*/  CS2R R134, SRZ ;  /* 0x0000000000867805 */ /* 0x000fe4000001ff00 */
[----:B------:R-:W-:-:S02]  /*af50*/  LEA.HI.X.SX32 R245, R245, R4, 0x1, P1 ;  /* 0x00000004f5f57211 */ /* 0x000fc400008f0eff */
[----:B------:R-:W-:Y:S02]  /*af60*/  CS2R R136, SRZ ;  /* 0x0000000000887805 */ /* 0x000fe4000001ff00 */
[-C--:B------:R-:W-:Y:S02]  /*af70*/  LEA.HI.X.SX32 R235, R235, R4.reuse, 0x1, P3 ;  /* 0x00000004ebeb7211 */ /* 0x080fe400018f0eff */
[----:B------:R-:W-:Y:S02]  /*af80*/  CS2R R138, SRZ ;  /* 0x00000000008a7805 */ /* 0x000fe4000001ff00 */
[----:B0-----:R-:W-:Y:S02]  /*af90*/  IADD3 R127, P5, R126, R5, RZ ;  /* 0x000000057e7f7210 */ /* 0x001fe40007fbe0ff */
[----:B------:R-:W-:Y:S02]  /*afa0*/  CS2R R140, SRZ ;  /* 0x00000000008c7805 */ /* 0x000fe4000001ff00 */
[----:B------:R-:W-:-:S02]  /*afb0*/  LEA.HI.X.SX32 R247, R247, R4, 0x1, P2 ;  /* 0x00000004f7f77211 */ /* 0x000fc400010f0eff */
[----:B------:R-:W-:Y:S02]  /*afc0*/  CS2R R142, SRZ ;  /* 0x00000000008e7805 */ /* 0x000fe4000001ff00 */
[-C--:B------:R-:W-:Y:S01]  /*afd0*/  IADD3 R250, P3, R249, R5.reuse, RZ ;  /* 0x00000005f9fa7210 */ /* 0x080fe20007f7e0ff */
[----:B------:R0:W-:Y:S01]  /*afe0*/  STL [R1+0xe04], R127 ;  /* 0x000e047f01007387 */ /* 0x0001e20000100800 */
[-C--:B------:R-:W-:Y:S02]  /*aff0*/  LEA.HI.X.SX32 R237, R237, R4.reuse, 0x1, P4 ;  /* 0x00000004eded7211 */ /* 0x080fe400020f0eff */
[----:B------:R-:W-:Y:S02]  /*b000*/  CS2R R144, SRZ ;  /* 0x0000000000907805 */ /* 0x000fe4000001ff00 */
[----:B------:R-:W-:Y:S01]  /*b010*/  IADD3 R252, P4, R251, R5, RZ ;  /* 0x00000005fbfc7210 */ /* 0x000fe20007f9e0ff */
[----:B------:R1:W-:Y:S01]  /*b020*/  STL [R1+0xe0c], R128 ;  /* 0x000e0c8001007387 */ /* 0x0003e20000100800 */
[----:B------:R-:W-:-:S02]  /*b030*/  LEA.HI.X.SX32 R249, R249, R4, 0x1, P3 ;  /* 0x00000004f9f97211 */ /* 0x000fc400018f0eff */
[----:B------:R-:W-:Y:S02]  /*b040*/  CS2R R146, SRZ ;  /* 0x0000000000927805 */ /* 0x000fe4000001ff00 */
[-C--:B------:R-:W-:Y:S02]  /*b050*/  LEA.HI.X.SX32 R251, R251, R4.reuse, 0x1, P4 ;  /* 0x00000004fbfb7211 */ /* 0x080fe400020f0eff */
[----:B------:R-:W-:Y:S02]  /*b060*/  CS2R R148, SRZ ;  /* 0x0000000000947805 */ /* 0x000fe4000001ff00 */
[----:B------:R-:W-:Y:S02]  /*b070*/  LEA.HI.X.SX32 R126, R126, R4, 0x1, P5 ;  /* 0x000000047e7e7211 */ /* 0x000fe400028f0eff */
[----:B------:R-:W-:Y:S02]  /*b080*/  CS2R R150, SRZ ;  /* 0x0000000000967805 */ /* 0x000fe4000001ff00 */
[-C--:B0-----:R-:W-:Y:S01]  /*b090*/  IADD3 R127, P0, R124, R5.reuse, RZ ;  /* 0x000000057c7f7210 */ /* 0x081fe20007f1e0ff */
[----:B------:R-:W-:Y:S01]  /*b0a0*/  UIADD3.64 UR14, UR6, -UR14, URZ ;  /* 0x8000000e060e7297 */ /* 0x000fe2000fffe03f */
[----:B-1----:R-:W-:-:S03]  /*b0b0*/  IADD3 R128, P1, R123, R5, RZ ;  /* 0x000000057b807210 */ /* 0x002fc60007f3e0ff */
[----:B------:R0:W-:Y:S01]  /*b0c0*/  STL [R1+0xe14], R127 ;  /* 0x000e147f01007387 */ /* 0x0001e20000100800 */
[----:B------:R-:W-:-:S03]  /*b0d0*/  LEA.HI.X.SX32 R123, R123, R4, 0x1, P1 ;  /* 0x000000047b7b7211 */ /* 0x000fc600008f0eff */
[----:B------:R1:W-:Y:S01]  /*b0e0*/  STL [R1+0xe1c], R128 ;  /* 0x000e1c8001007387 */ /* 0x0003e20000100800 */
[-C--:B0-----:R-:W-:Y:S02]  /*b0f0*/  IADD3 R127, P2, R122, R5.reuse, RZ ;  /* 0x000000057a7f7210 */ /* 0x081fe40007f5e0ff */
[----:B-1----:R-:W-:-:S03]  /*b100*/  IADD3 R128, P3, R121, R5, RZ ;  /* 0x0000000579807210 */ /* 0x002fc60007f7e0ff */
[----:B------:R0:W-:Y:S04]  /*b110*/  STL [R1+0xe24], R127 ;  /* 0x000e247f01007387 */ /* 0x0001e80000100800 */
[----:B------:R1:W-:Y:S01]  /*b120*/  STL [R1+0xe2c], R128 ;  /* 0x000e2c8001007387 */ /* 0x0003e20000100800 */
[-C--:B0-----:R-:W-:Y:S02]  /*b130*/  IADD3 R127, P4, R120, R5.reuse, RZ ;  /* 0x00000005787f7210 */ /* 0x081fe40007f9e0ff */
[----:B-1----:R-:W-:-:S03]  /*b140*/  IADD3 R128, P5, R119, R5, RZ ;  /* 0x0000000577807210 */ /* 0x002fc60007fbe0ff */
[----:B------:R0:W-:Y:S01]  /*b150*/  STL [R1+0xe34], R127 ;  /* 0x000e347f01007387 */ /* 0x0001e20000100800 */
[----:B------:R-:W-:-:S03]  /*b160*/  LEA.HI.X.SX32 R120, R120, R4, 0x1, P4 ;  /* 0x0000000478787211 */ /* 0x000fc600020f0eff */
[----:B------:R1:W-:Y:S04]  /*b170*/  STL [R1+0xe00], R126 ;  /* 0x000e007e01007387 */ /* 0x0003e80000100800 */
[----:B------:R2:W-:Y:S01]  /*b180*/  STL [R1+0xe3c], R128 ;  /* 0x000e3c8001007387 */ /* 0x0005e20000100800 */
[-C--:B0-----:R-:W-:Y:S02]  /*b190*/  LEA.HI.X.SX32 R127, R125, R4.reuse, 0x1, P6 ;  /* 0x000000047d7f7211 */ /* 0x081fe400030f0eff */
[----:B------:R-:W-:Y:S02]  /*b1a0*/  LEA.HI.X.SX32 R125, R124, R4, 0x1, P0 ;  /* 0x000000047c7d7211 */ /* 0x000fe400000f0eff */
[-C--:B-1----:R-:W-:Y:S01]  /*b1b0*/  IADD3 R126, P6, R118, R5.reuse, RZ ;  /* 0x00000005767e7210 */ /* 0x082fe20007fde0ff */
[----:B------:R-:W-:Y:S01]  /*b1c0*/  STL [R1+0xe08], R127 ;  /* 0x000e087f01007387 */ /* 0x000fe20000100800 */
[----:B------:R-:W-:-:S02]  /*b1d0*/  IADD3 R124, P0, R117, R5, RZ ;  /* 0x00000005757c7210 */ /* 0x000fc40007f1e0ff */
[----:B--2---:R-:W-:Y:S01]  /*b1e0*/  CS2R R128, SRZ ;  /* 0x0000000000807805 */ /* 0x004fe2000001ff00 */
[----:B------:R0:W-:Y:S01]  /*b1f0*/  STL [R1+0xe44], R126 ;  /* 0x000e447e01007387 */ /* 0x0001e20000100800 */
[----:B------:R-:W-:-:S03]  /*b200*/  LEA.HI.X.SX32 R117, R117, R4, 0x1, P0 ;  /* 0x0000000475757211 */ /* 0x000fc600000f0eff */
[----:B------:R1:W-:Y:S04]  /*b210*/  STL [R1+0xe10], R125 ;  /* 0x000e107d01007387 */ /* 0x0003e80000100800 */
[----:B------:R2:W-:Y:S01]  /*b220*/  STL [R1+0xe4c], R124 ;  /* 0x000e4c7c01007387 */ /* 0x0005e20000100800 */
[----:B0-----:R-:W-:-:S03]  /*b230*/  CS2R R126, SRZ ;  /* 0x00000000007e7805 */ /* 0x001fc6000001ff00 */
[----:B------:R0:W-:Y:S01]  /*b240*/  STL [R1+0xe18], R123 ;  /* 0x000e187b01007387 */ /* 0x0001e20000100800 */
[----:B-1----:R-:W-:Y:S02]  /*b250*/  IADD3 R125, P1, R116, R5, RZ ;  /* 0x00000005747d7210 */ /* 0x002fe40007f3e0ff */
[----:B--2---:R-:W-:-:S03]  /*b260*/  LEA.HI.X.SX32 R124, R122, R4, 0x1, P2 ;  /* 0x000000047a7c7211 */ /* 0x004fc600010f0eff */
[----:B------:R-:W-:Y:S01]  /*b270*/  STL [R1+0xe54], R125 ;  /* 0x000e547d01007387 */ /* 0x000fe20000100800 */
[----:B------:R-:W-:Y:S02]  /*b280*/  LEA.HI.X.SX32 R122, R121, R4, 0x1, P3 ;  /* 0x00000004797a7211 */ /* 0x000fe400018f0eff */
[-C--:B0-----:R-:W-:Y:S01]  /*b290*/  IADD3 R123, P2, R115, R5.reuse, RZ ;  /* 0x00000005737b7210 */ /* 0x081fe20007f5e0ff */
[----:B------:R0:W-:Y:S01]  /*b2a0*/  STL [R1+0xe20], R124 ;  /* 0x000e207c01007387 */ /* 0x0001e20000100800 */
[----:B------:R-:W-:-:S03]  /*b2b0*/  IADD3 R121, P3, R114, R5, RZ ;  /* 0x0000000572797210 */ /* 0x000fc60007f7e0ff */
[----:B------:R-:W-:Y:S01]  /*b2c0*/  STL [R1+0xe5c], R123 ;  /* 0x000e5c7b01007387 */ /* 0x000fe20000100800 */
[----:B------:R-:W-:-:S03]  /*b2d0*/  LEA.HI.X.SX32 R114, R114, R4, 0x1, P3 ;  /* 0x0000000472727211 */ /* 0x000fc600018f0eff */
[----:B------:R1:W-:Y:S01]  /*b2e0*/  STL [R1+0xe28], R122 ;  /* 0x000e287a01007387 */ /* 0x0003e20000100800 */
[----:B0-----:R-:W-:-:S03]  /*b2f0*/  CS2R R124, SRZ ;  /* 0x00000000007c7805 */ /* 0x001fc6000001ff00 */
[----:B------:R0:W-:Y:S04]  /*b300*/  STL [R1+0xe64], R121 ;  /* 0x000e647901007387 */ /* 0x0001e80000100800 */
[----:B------:R2:W-:Y:S01]  /*b310*/  STL [R1+0xe30], R120 ;  /* 0x000e307801007387 */ /* 0x0005e20000100800 */
[----:B-1----:R-:W-:Y:S02]  /*b320*/  IADD3 R122, P4, R113, R5, RZ ;  /* 0x00000005717a7210 */ /* 0x002fe40007f9e0ff */
[----:B0-----:R-:W-:-:S03]  /*b330*/  LEA.HI.X.SX32 R121, R119, R4, 0x1, P5 ;  /* 0x0000000477797211 */ /* 0x001fc600028f0eff */
[----:B------:R0:W-:Y:S01]  /*b340*/  STL [R1+0xe6c], R122 ;  /* 0x000e6c7a01007387 */ /* 0x0001e20000100800 */
[----:B------:R-:W-:Y:S02]  /*b350*/  LEA.HI.X.SX32 R119, R118, R4, 0x1, P6 ;  /* 0x0000000476777211 */ /* 0x000fe400030f0eff */
[-C--:B--2---:R-:W-:Y:S01]  /*b360*/  IADD3 R120, P5, R112, R5.reuse, RZ ;  /* 0x0000000570787210 */ /* 0x084fe20007fbe0ff */
[----:B------:R-:W-:Y:S01]  /*b370*/  STL [R1+0xe38], R121 ;  /* 0x000e387901007387 */ /* 0x000fe20000100800 */
[----:B------:R-:W-:-:S03]  /*b380*/  IADD3 R118, P6, R111, R5, RZ ;  /* 0x000000056f767210 */ /* 0x000fc60007fde0ff */
[----:B------:R1:W-:Y:S01]  /*b390*/  STL [R1+0xe74], R120 ;  /* 0x000e747801007387 */ /* 0x0003e20000100800 */
[----:B------:R-:W-:Y:S02]  /*b3a0*/  LEA.HI.X.SX32 R111, R111, R4, 0x1, P6 ;  /* 0x000000046f6f7211 */ /* 0x000fe400030f0eff */
[----:B0-----:R-:W-:Y:S01]  /*b3b0*/  CS2R R122, SRZ ;  /* 0x00000000007a7805 */ /* 0x001fe2000001ff00 */
[----:B------:R0:W-:Y:S04]  /*b3c0*/  STL [R1+0xe40], R119 ;  /* 0x000e407701007387 */ /* 0x0001e80000100800 */
[----:B------:R2:W-:Y:S01]  /*b3d0*/  STL [R1+0xe7c], R118 ;  /* 0x000e7c7601007387 */ /* 0x0005e20000100800 */
[----:B-1----:R-:W-:-:S03]  /*b3e0*/  CS2R R120, SRZ ;  /* 0x0000000000787805 */ /* 0x002fc6000001ff00 */
[----:B------:R1:W-:Y:S01]  /*b3f0*/  STL [R1+0xe48], R117 ;  /* 0x000e487501007387 */ /* 0x0003e20000100800 */
[----:B0-----:R-:W-:Y:S02]  /*b400*/  IADD3 R119, P0, R110, R5, RZ ;  /* 0x000000056e777210 */ /* 0x001fe40007f1e0ff */
[----:B--2---:R-:W-:-:S03]  /*b410*/  LEA.HI.X.SX32 R118, R116, R4, 0x1, P1 ;  /* 0x0000000474767211 */ /* 0x004fc600008f0eff */
[----:B------:R-:W-:Y:S01]  /*b420*/  STL [R1+0xe84], R119 ;  /* 0x000e847701007387 */ /* 0x000fe20000100800 */
[----:B------:R-:W-:Y:S02]  /*b430*/  LEA.HI.X.SX32 R116, R115, R4, 0x1, P2 ;  /* 0x0000000473747211 */ /* 0x000fe400010f0eff */
[-C--:B-1----:R-:W-:Y:S01]  /*b440*/  IADD3 R117, P1, R109, R5.reuse, RZ ;  /* 0x000000056d757210 */ /* 0x082fe20007f3e0ff */
        /* <DEDUP_REMOVED lines=415> */
[----:B------:R-:W-:Y:S01]  /*ce40*/  STL [R1+0x116c], R24 ;  /* 0x00116c1801007387 */ /* 0x000fe20000100800 */
[----:B------:R-:W-:Y:S02]  /*ce50*/  LEA.HI.X.SX32 R18, R16, R4, 0x1, P4 ;  /* 0x0000000410127211 */ /* 0x000fe400020f0eff */
[-C--:B--2---:R-:W-:Y:S01]  /*ce60*/  IADD3 R20, P3, R8, R5.reuse, RZ ;  /* 0x0000000508147210 */ /* 0x084fe20007f7e0ff */
[----:B------:R-:W-:Y:S01]  /*ce70*/  STL [R1+0x1138], R22 ;  /* 0x0011381601007387 */ /* 0x000fe20000100800 */
[----:B------:R-:W-:-:S03]  /*ce80*/  IADD3 R16, P4, R10, R5, RZ ;  /* 0x000000050a107210 */ /* 0x000fc60007f9e0ff */
[----:B------:R-:W-:Y:S04]  /*ce90*/  STL [R1+0x1174], R20 ;  /* 0x0011741401007387 */ /* 0x000fe80000100800 */
[----:B------:R0:W-:Y:S04]  /*cea0*/  STL [R1+0x1140], R18 ;  /* 0x0011401201007387 */ /* 0x0001e80000100800 */
[----:B------:R1:W-:Y:S04]  /*ceb0*/  STL [R1+0x117c], R16 ;  /* 0x00117c1001007387 */ /* 0x0003e80000100800 */
[----:B------:R2:W-:Y:S01]  /*cec0*/  STL [R1+0x1148], R13 ;  /* 0x0011480d01007387 */ /* 0x0005e20000100800 */
[----:B0-----:R-:W-:-:S02]  /*ced0*/  IADD3 R18, P5, R12, R5, RZ ;  /* 0x000000050c127210 */ /* 0x001fc40007fbe0ff */
[----:B-1----:R-:W-:-:S03]  /*cee0*/  LEA.HI.X.SX32 R16, R11, R4, 0x1, P6 ;  /* 0x000000040b107211 */ /* 0x002fc600030f0eff */
        /* <DEDUP_REMOVED lines=14> */
[----:B------:R0:W-:Y:S01]  /*cfd0*/  STL [R1+0x1168], R9 ;  /* 0x0011680901007387 */ /* 0x0001e20000100800 */
[----:B------:R-:W-:-:S03]  /*cfe0*/  IADD3 R5, P3, R23, R5, RZ ;  /* 0x0000000517057210 */ /* 0x000fc60007f7e0ff */
[----:B------:R1:W-:Y:S04]  /*cff0*/  STL [R1+0x1398], R7 ;  /* 0x0013980701007387 */ /* 0x0003e80000100800 */
[----:B------:R2:W-:Y:S01]  /*d000*/  STL [R1+0x1170], R6 ;  /* 0x0011700601007387 */ /* 0x0005e20000100800 */
[----:B0-----:R-:W-:-:S03]  /*d010*/  LOP3.LUT R9, R14, 0x10, RZ, 0x3c, !PT ;  /* 0x000000100e097812 */ /* 0x001fc600078e3cff */
[----:B------:R0:W-:Y:S01]  /*d020*/  STL [R1+0x139c], R5 ;  /* 0x00139c0501007387 */ /* 0x0001e20000100800 */
[-C--:B-1----:R-:W-:Y:S02]  /*d030*/  LEA.HI.X.SX32 R7, R10, R4.reuse, 0x1, P4 ;  /* 0x000000040a077211 */ /* 0x082fe400020f0eff */
[----:B--2---:R-:W-:-:S03]  /*d040*/  LEA.HI.X.SX32 R6, R12, R4, 0x1, P5 ;  /* 0x000000040c067211 */ /* 0x004fc600028f0eff */
[----:B------:R1:W-:Y:S01]  /*d050*/  STL [R1+0x1178], R7 ;  /* 0x0011780701007387 */ /* 0x0003e20000100800 */
[----:B0-----:R-:W-:-:S03]  /*d060*/  LEA.HI.X.SX32 R5, R15, R4, 0x1, P6 ;  /* 0x000000040f057211 */ /* 0x001fc600030f0eff */
[----:B------:R0:W-:Y:S01]  /*d070*/  STL [R1+0x1180], R6 ;  /* 0x0011800601007387 */ /* 0x0001e20000100800 */
[----:B------:R-:W-:-:S03]  /*d080*/  IMAD.MOV.U32 R15, RZ, RZ, RZ ;  /* 0x000000ffff0f7224 */ /* 0x000fc600078e00ff */
[----:B------:R2:W-:Y:S01]  /*d090*/  STL [R1+0x1188], R5 ;  /* 0x0011880501007387 */ /* 0x0005e20000100800 */
[-C--:B-1----:R-:W-:Y:S02]  /*d0a0*/  LEA.HI.X.SX32 R7, R17, R4.reuse, 0x1, P0 ;  /* 0x0000000411077211 */ /* 0x082fe400000f0eff */
[----:B------:R-:W-:Y:S02]  /*d0b0*/  IADD3 R11, P0, R25, UR10, RZ ;  /* 0x0000000a190b7c10 */ /* 0x000fe4000ff1e0ff */
[-C--:B0-----:R-:W-:Y:S01]  /*d0c0*/  LEA.HI.X.SX32 R6, R19, R4.reuse, 0x1, P1 ;  /* 0x0000000413067211 */ /* 0x081fe200008f0eff */
[----:B------:R-:W-:Y:S01]  /*d0d0*/  STL [R1+0x1190], R7 ;  /* 0x0011900701007387 */ /* 0x000fe20000100800 */
[----:B------:R-:W-:Y:S01]  /*d0e0*/  IADD3 R13, P1, R27, UR10, RZ ;  /* 0x0000000a1b0d7c10 */ /* 0x000fe2000ff3e0ff */
[----:B------:R-:W-:Y:S01]  /*d0f0*/  ULDC UR10, c[0x0][0x238] ;  /* 0x00008e00000a7ab9 */ /* 0x000fe20000000800 */
[-C--:B--2---:R-:W-:Y:S01]  /*d100*/  LEA.HI.X.SX32 R5, R21, R4.reuse, 0x1, P2 ;  /* 0x0000000415057211 */ /* 0x084fe200010f0eff */
[----:B------:R-:W-:Y:S01]  /*d110*/  STL [R1+0x138c], R6 ;  /* 0x00138c0601007387 */ /* 0x000fe20000100800 */
[----:B------:R-:W-:Y:S01]  /*d120*/  LEA.HI.X.SX32 R4, R23, R4, 0x1, P3 ;  /* 0x0000000417047211 */ /* 0x000fe200018f0eff */
[----:B------:R-:W-:Y:S01]  /*d130*/  UIMAD UR44, UR10, 0x1f, URZ ;  /* 0x0000001f0a2c78a4 */ /* 0x000fe2000f8e023f */
[----:B------:R-:W-:Y:S01]  /*d140*/  LEA.HI.X.SX32 R10, R25, UR11, 0x1, P0 ;  /* 0x0000000b190a7c11 */ /* 0x000fe200080f0eff */
[----:B------:R0:W-:Y:S01]  /*d150*/  STL [R1+0x1394], R5 ;  /* 0x0013940501007387 */ /* 0x0001e20000100800 */
[----:B------:R-:W-:Y:S01]  /*d160*/  LEA.HI.X.SX32 R12, R27, UR11, 0x1, P1 ;  /* 0x0000000b1b0c7c11 */ /* 0x000fe200088f0eff */
[----:B------:R-:W-:Y:S01]  /*d170*/  USHF.R.S32.HI UR45, URZ, 0x1f, UR44 ;  /* 0x0000001f3f2d7899 */ /* 0x000fe2000801142c */
[----:B------:R-:W-:Y:S01]  /*d180*/  CS2R R24, SRZ ;  /* 0x0000000000187805 */ /* 0x000fe2000001ff00 */
[----:B------:R1:W-:Y:S01]  /*d190*/  STL [R1+0x1194], R4 ;  /* 0x0011940401007387 */ /* 0x0003e20000100800 */
[----:B------:R-:W-:Y:S01]  /*d1a0*/  UIMAD UR46, UR10, 0x1e, URZ ;  /* 0x0000001e0a2e78a4 */ /* 0x000fe2000f8e023f */
[----:B------:R-:W-:Y:S01]  /*d1b0*/  CS2R R26, SRZ ;  /* 0x00000000001a7805 */ /* 0x000fe2000001ff00 */
[----:B------:R-:W-:Y:S01]  /*d1c0*/  UIMAD UR48, UR10, 0x1d, URZ ;  /* 0x0000001d0a3078a4 */ /* 0x000fe2000f8e023f */
[----:B------:R-:W-:Y:S01]  /*d1d0*/  STL [R1+0xc00], RZ ;  /* 0x000c00ff01007387 */ /* 0x000fe20000100800 */
[----:B------:R-:W-:Y:S01]  /*d1e0*/  USHF.R.S32.HI UR47, URZ, 0x1f, UR46 ;  /* 0x0000001f3f2f7899 */ /* 0x000fe2000801142e */
[----:B0-----:R-:W-:Y:S01]  /*d1f0*/  IADD3 R5, P0, R11, UR44, RZ ;  /* 0x0000002c0b057c10 */ /* 0x001fe2000ff1e0ff */
[----:B------:R-:W-:Y:S01]  /*d200*/  USHF.R.S32.HI UR49, URZ, 0x1f, UR48 ;  /* 0x0000001f3f317899 */ /* 0x000fe20008011430 */
[----:B------:R-:W-:Y:S01]  /*d210*/  STL [R1+0xc04], RZ ;  /* 0x000c04ff01007387 */ /* 0x000fe20000100800 */
[----:B------:R-:W-:Y:S01]  /*d220*/  UIMAD UR50, UR10, 0x1c, URZ ;  /* 0x0000001c0a3278a4 */ /* 0x000fe2000f8e023f */
[----:B-1----:R-:W-:Y:S01]  /*d230*/  IADD3 R4, P1, R13, UR44, RZ ;  /* 0x0000002c0d047c10 */ /* 0x002fe2000ff3e0ff */
[----:B------:R-:W-:Y:S01]  /*d240*/  UIMAD UR52, UR10, 0x1b, URZ ;  /* 0x0000001b0a3478a4 */ /* 0x000fe2000f8e023f */
[----:B------:R-:W-:Y:S01]  /*d250*/  STL [R1+0xc08], RZ ;  /* 0x000c08ff01007387 */ /* 0x000fe20000100800 */
[----:B------:R-:W-:-:S02]  /*d260*/  USHF.R.S32.HI UR51, URZ, 0x1f, UR50 ;  /* 0x0000001f3f337899 */ /* 0x000fc40008011432 */
[----:B------:R-:W-:Y:S01]  /*d270*/  USHF.R.S32.HI UR53, URZ, 0x1f, UR52 ;  /* 0x0000001f3f357899 */ /* 0x000fe20008011434 */
[----:B------:R-:W-:Y:S01]  /*d280*/  STL [R1+0xc0c], RZ ;  /* 0x000c0cff01007387 */ /* 0x000fe20000100800 */
[----:B------:R-:W-:Y:S02]  /*d290*/  UIMAD UR54, UR10, 0x1a, URZ ;  /* 0x0000001a0a3678a4 */ /* 0x000fe4000f8e023f */
[----:B------:R-:W-:Y:S01]  /*d2a0*/  UIMAD UR57, UR10, 0x19, URZ ;  /* 0x000000190a3978a4 */ /* 0x000fe2000f8e023f */
[----:B------:R-:W-:Y:S01]  /*d2b0*/  STL [R1+0xc10], RZ ;  /* 0x000c10ff01007387 */ /* 0x000fe20000100800 */
[----:B------:R-:W-:Y:S02]  /*d2c0*/  USHF.R.S32.HI UR55, URZ, 0x1f, UR54 ;  /* 0x0000001f3f377899 */ /* 0x000fe40008011436 */
[----:B------:R-:W-:Y:S01]  /*d2d0*/  USHF.R.S32.HI UR24, URZ, 0x1f, UR57 ;  /* 0x0000001f3f187899 */ /* 0x000fe20008011439 */
[----:B------:R-:W-:Y:S01]  /*d2e0*/  STL [R1+0xc14], RZ ;  /* 0x000c14ff01007387 */ /* 0x000fe20000100800 */
[----:B------:R-:W-:-:S02]  /*d2f0*/  UIMAD UR25, UR10, 0x18, URZ ;  /* 0x000000180a1978a4 */ /* 0x000fc4000f8e023f */
[----:B------:R-:W-:Y:S01]  /*d300*/  UIMAD UR61, UR10, 0x17, URZ ;  /* 0x000000170a3d78a4 */ /* 0x000fe2000f8e023f */
[----:B------:R-:W-:Y:S01]  /*d310*/  STL [R1+0xc18], RZ ;  /* 0x000c18ff01007387 */ /* 0x000fe20000100800 */
[----:B------:R-:W-:Y:S02]  /*d320*/  UIMAD UR5, UR10, 0x16, URZ ;  /* 0x000000160a0578a4 */ /* 0x000fe4000f8e023f */
[----:B------:R-:W-:Y:S01]  /*d330*/  UIMAD UR20, UR10, 0x15, URZ ;  /* 0x000000150a1478a4 */ /* 0x000fe2000f8e023f */
[----:B------:R-:W-:Y:S01]  /*d340*/  STL [R1+0xc1c], RZ ;  /* 0x000c1cff01007387 */ /* 0x000fe20000100800 */
[----:B------:R-:W-:Y:S02]  /*d350*/  USHF.R.S32.HI UR21, URZ, 0x1f, UR25 ;  /* 0x0000001f3f157899 */ /* 0x000fe40008011419 */
[----:B------:R-:W-:Y:S01]  /*d360*/  UIMAD UR16, UR10, 0x14, URZ ;  /* 0x000000140a1078a4 */ /* 0x000fe2000f8e023f */
[----:B------:R-:W-:Y:S01]  /*d370*/  STL [R1+0xc20], RZ ;  /* 0x000c20ff01007387 */ /* 0x000fe20000100800 */
[----:B------:R-:W-:-:S02]  /*d380*/  USHF.R.S32.HI UR17, URZ, 0x1f, UR61 ;  /* 0x0000001f3f117899 */ /* 0x000fc4000801143d */
[----:B------:R-:W-:Y:S01]  /*d390*/  USHF.R.S32.HI UR37, URZ, 0x1f, UR5 ;  /* 0x0000001f3f257899 */ /* 0x000fe20008011405 */
[----:B------:R-:W-:Y:S01]  /*d3a0*/  STL [R1+0xc24], RZ ;  /* 0x000c24ff01007387 */ /* 0x000fe20000100800 */
[----:B------:R-:W-:Y:S02]  /*d3b0*/  UIMAD UR11, UR10, 0x12, URZ ;  /* 0x000000120a0b78a4 */ /* 0x000fe4000f8e023f */
[----:B------:R-:W-:Y:S01]  /*d3c0*/  USHF.R.S32.HI UR38, URZ, 0x1f, UR20 ;  /* 0x0000001f3f267899 */ /* 0x000fe20008011414 */
[----:B------:R-:W-:Y:S01]  /*d3d0*/  STL [R1+0xc28], RZ ;  /* 0x000c28ff01007387 */ /* 0x000fe20000100800 */
[----:B------:R-:W-:Y:S02]  /*d3e0*/  UIMAD UR12, UR10, 0x11, URZ ;  /* 0x000000110a0c78a4 */ /* 0x000fe4000f8e023f */
[----:B------:R-:W-:Y:S01]  /*d3f0*/  USHF.R.S32.HI UR39, URZ, 0x1f, UR16 ;  /* 0x0000001f3f277899 */ /* 0x000fe20008011410 */
[----:B------:R-:W-:Y:S01]  /*d400*/  STL [R1+0xc2c], RZ ;  /* 0x000c2cff01007387 */ /* 0x000fe20000100800 */
[----:B------:R-:W-:-:S02]  /*d410*/  UIMAD UR40, UR10, 0x13, URZ ;  /* 0x000000130a2878a4 */ /* 0x000fc4000f8e023f */
[----:B------:R-:W-:Y:S01]  /*d420*/  USHF.L.U32 UR13, UR10, 0x4, URZ ;  /* 0x000000040a0d7899 */ /* 0x000fe2000800063f */
[----:B------:R-:W-:Y:S01]  /*d430*/  STL [R1+0xc30], RZ ;  /* 0x000c30ff01007387 */ /* 0x000fe20000100800 */
[----:B------:R-:W-:Y:S02]  /*d440*/  USHF.R.S32.HI UR40, URZ, 0x1f, UR40 ;  /* 0x0000001f3f287899 */ /* 0x000fe40008011428 */
[----:B------:R-:W-:Y:S01]  /*d450*/  UIMAD UR18, UR10, 0xf, URZ ;  /* 0x0000000f0a1278a4 */ /* 0x000fe2000f8e023f */
[----:B------:R-:W-:Y:S01]  /*d460*/  STL [R1+0xc34], RZ ;  /* 0x000c34ff01007387 */ /* 0x000fe20000100800 */
[----:B------:R-:W-:Y:S02]  /*d470*/  USHF.R.S32.HI UR41, URZ, 0x1f, UR11 ;  /* 0x0000001f3f297899 */ /* 0x000fe4000801140b */
[----:B------:R-:W-:Y:S01]  /*d480*/  UIMAD UR19, UR10, 0xe, URZ ;  /* 0x0000000e0a1378a4 */ /* 0x000fe2000f8e023f */
[----:B------:R-:W-:Y:S01]  /*d490*/  STL [R1+0xc38], RZ ;  /* 0x000c38ff01007387 */ /* 0x000fe20000100800 */
[----:B------:R-:W-:-:S02]  /*d4a0*/  USHF.R.S32.HI UR42, URZ, 0x1f, UR12 ;  /* 0x0000001f3f2a7899 */ /* 0x000fc4000801140c */
[----:B------:R-:W-:Y:S01]  /*d4b0*/  UIMAD UR22, UR10, 0xd, URZ ;  /* 0x0000000d0a1678a4 */ /* 0x000fe2000f8e023f */
[----:B------:R-:W-:Y:S01]  /*d4c0*/  STL [R1+0xc3c], RZ ;  /* 0x000c3cff01007387 */ /* 0x000fe20000100800 */
[----:B------:R-:W-:Y:S02]  /*d4d0*/  USHF.R.S32.HI UR43, URZ, 0x1f, UR13 ;  /* 0x0000001f3f2b7899 */ /* 0x000fe4000801140d */
[----:B------:R-:W-:Y:S01]  /*d4e0*/  UIMAD UR23, UR10, 0xc, URZ ;  /* 0x0000000c0a1778a4 */ /* 0x000fe2000f8e023f */
[----:B------:R-:W-:Y:S01]  /*d4f0*/  STL [R1+0xc40], RZ ;  /* 0x000c40ff01007387 */ /* 0x000fe20000100800 */
[----:B------:R-:W-:Y:S02]  /*d500*/  USHF.R.S32.HI UR44, URZ, 0x1f, UR18 ;  /* 0x0000001f3f2c7899 */ /* 0x000fe40008011412 */
[----:B------:R-:W-:Y:S01]  /*d510*/  UIMAD UR26, UR10, 0xb, URZ ;  /* 0x0000000b0a1a78a4 */ /* 0x000fe2000f8e023f */
[----:B------:R-:W-:Y:S01]  /*d520*/  STL [R1+0xc44], RZ ;  /* 0x000c44ff01007387 */ /* 0x000fe20000100800 */
[----:B------:R-:W-:-:S02]  /*d530*/  UIMAD UR27, UR10, 0xa, URZ ;  /* 0x0000000a0a1b78a4 */ /* 0x000fc4000f8e023f */
[----:B------:R-:W-:Y:S01]  /*d540*/  UIMAD UR28, UR10, 0x9, URZ ;  /* 0x000000090a1c78a4 */ /* 0x000fe2000f8e023f */
[----:B------:R-:W-:Y:S01]  /*d550*/  STL [R1+0xc48], RZ ;  /* 0x000c48ff01007387 */ /* 0x000fe20000100800 */
[----:B------:R-:W-:Y:S02]  /*d560*/  USHF.L.U32 UR29, UR10, 0x3, URZ ;  /* 0x000000030a1d7899 */ /* 0x000fe4000800063f */
[----:B------:R-:W-:Y:S01]  /*d570*/  UIMAD UR30, UR10, 0x7, URZ ;  /* 0x000000070a1e78a4 */ /* 0x000fe2000f8e023f */
[----:B------:R-:W-:Y:S01]  /*d580*/  STL [R1+0xc4c], RZ ;  /* 0x000c4cff01007387 */ /* 0x000fe20000100800 */
[----:B------:R-:W-:Y:S02]  /*d590*/  UIMAD UR31, UR10, 0x6, URZ ;  /* 0x000000060a1f78a4 */ /* 0x000fe4000f8e023f */
[----:B------:R-:W-:Y:S01]  /*d5a0*/  UIMAD UR32, UR10, 0x5, URZ ;  /* 0x000000050a2078a4 */ /* 0x000fe2000f8e023f */
[----:B------:R-:W-:Y:S01]  /*d5b0*/  STL [R1+0xc50], RZ ;  /* 0x000c50ff01007387 */ /* 0x000fe20000100800 */
[----:B------:R-:W-:-:S02]  /*d5c0*/  USHF.L.U32 UR33, UR10, 0x2, URZ ;  /* 0x000000020a217899 */ /* 0x000fc4000800063f */
[----:B------:R-:W-:Y:S01]  /*d5d0*/  UIMAD UR34, UR10, 0x3, URZ ;  /* 0x000000030a2278a4 */ /* 0x000fe2000f8e023f */
[----:B------:R-:W-:Y:S01]  /*d5e0*/  STL [R1+0xc54], RZ ;  /* 0x000c54ff01007387 */ /* 0x000fe20000100800 */
[----:B------:R-:W-:Y:S02]  /*d5f0*/  USHF.L.U32 UR35, UR10, 0x1, URZ ;  /* 0x000000010a237899 */ /* 0x000fe4000800063f */
[----:B------:R-:W-:Y:S01]  /*d600*/  USHF.R.S32.HI UR36, URZ, 0x1f, UR10 ;  /* 0x0000001f3f247899 */ /* 0x000fe2000801140a */
[----:B------:R-:W-:Y:S01]  /*d610*/  STL [R1+0xc58], RZ ;  /* 0x000c58ff01007387 */ /* 0x000fe20000100800 */
[----:B------:R-:W-:Y:S02]  /*d620*/  USHF.R.S32.HI UR60, URZ, 0x1f, UR35 ;  /* 0x0000001f3f3c7899 */ /* 0x000fe40008011423 */
[----:B------:R-:W-:Y:S01]  /*d630*/  USHF.L.U32 UR9, UR10, 0x5, URZ ;  /* 0x000000050a097899 */ /* 0x000fe2000800063f */
[----:B------:R-:W-:Y:S04]  /*d640*/  STL [R1+0xc5c], RZ ;  /* 0x000c5cff01007387 */ /* 0x000fe80000100800 */
        /* <DEDUP_REMOVED lines=744> */
[----:B------:R-:W-:Y:S04]  /*104d0*/  STL [R1], RZ ;  /* 0x000000ff01007387 */ /* 0x000fe80000100800 */
        /* <DEDUP_REMOVED lines=127> */
[----:B------:R0:W-:Y:S04]  /*10cd0*/  STL [R1+0x119c], R5 ;  /* 0x00119c0501007387 */ /* 0x0001e80000100800 */
[----:B------:R1:W-:Y:S01]  /*10ce0*/  STL [R1+0x11a4], R4 ;  /* 0x0011a40401007387 */ /* 0x0003e20000100800 */
[----:B0-----:R-:W-:-:S02]  /*10cf0*/  IADD3.X R5, R10, UR45, RZ, P0, !PT ;  /* 0x0000002d0a057c10 */ /* 0x001fc400087fe4ff */
[----:B-1----:R-:W-:-:S03]  /*10d00*/  IADD3.X R4, R12, UR45, RZ, P1, !PT ;  /* 0x0000002d0c047c10 */ /* 0x002fc60008ffe4ff */
[----:B------:R0:W-:Y:S01]  /*10d10*/  STL [R1+0x1198], R5 ;  /* 0x0011980501007387 */ /* 0x0001e20000100800 */
[----:B------:R-:W-:-:S03]  /*10d20*/  USHF.R.S32.HI UR45, URZ, 0x1f, UR19 ;  /* 0x0000001f3f2d7899 */ /* 0x000fc60008011413 */
[----:B------:R1:W-:Y:S01]  /*10d30*/  STL [R1+0x11a0], R4 ;  /* 0x0011a00401007387 */ /* 0x0003e20000100800 */
[----:B0-----:R-:W-:Y:S02]  /*10d40*/  IADD3 R5, P0, R11, UR46, RZ ;  /* 0x0000002e0b057c10 */ /* 0x001fe4000ff1e0ff */
[----:B-1----:R-:W-:-:S03]  /*10d50*/  IADD3 R4, P1, R13, UR46, RZ ;  /* 0x0000002e0d047c10 */ /* 0x002fc6000ff3e0ff */
[----:B------:R0:W-:Y:S01]  /*10d60*/  STL [R1+0x11ac], R5 ;  /* 0x0011ac0501007387 */ /* 0x0001e20000100800 */
[----:B------:R-:W-:-:S03]  /*10d70*/  USHF.R.S32.HI UR46, URZ, 0x1f, UR22 ;  /* 0x0000001f3f2e7899 */ /* 0x000fc60008011416 */
[----:B------:R1:W-:Y:S01]  /*10d80*/  STL [R1+0x11b4], R4 ;  /* 0x0011b40401007387 */ /* 0x0003e20000100800 */
[----:B0-----:R-:W-:Y:S02]  /*10d90*/  IADD3.X R5, R10, UR47, RZ, P0, !PT ;  /* 0x0000002f0a057c10 */ /* 0x001fe400087fe4ff */
        /* <DEDUP_REMOVED lines=50> */
[----:B-1----:R-:W-:Y:S01]  /*110c0*/  IADD3.X R4, R10, UR24, RZ, P0, !PT ;  /* 0x000000180a047c10 */ /* 0x002fe200087fe4ff */
[----:B------:R-:W-:-:S04]  /*110d0*/  UIADD3 UR24, UP0, UR56, 0x80, URZ ;  /* 0x0000008038187890 */ /* 0x000fc8000ff1e03f */
[----:B------:R0:W-:Y:S04]  /*110e0*/  STL [R1+0x11f8], R4 ;  /* 0x0011f80401007387 */ /* 0x0001e80000100800 */
[----:B------:R1:W-:Y:S01]  /*110f0*/  STL [R1+0x1200], R5 ;  /* 0x0012000501007387 */ /* 0x0003e20000100800 */
[----:B0-----:R-:W-:Y:S02]  /*11100*/  IADD3 R4, P5, R11, UR25, RZ ;  /* 0x000000190b047c10 */ /* 0x001fe4000ffbe0ff */
[----:B-1----:R-:W-:-:S03]  /*11110*/  IADD3 R5, P1, R13, UR25, RZ ;  /* 0x000000190d057c10 */ /* 0x002fc6000ff3e0ff */
[----:B------:R0:W-:Y:S01]  /*11120*/  STL [R1+0x120c], R4 ;  /* 0x00120c0401007387 */ /* 0x0001e20000100800 */
[----:B------:R-:W-:Y:S01]  /*11130*/  IADD3.X R6, R10, UR21, RZ, P5, !PT ;  /* 0x000000150a067c10 */ /* 0x000fe2000affe4ff */
[----:B------:R-:W-:Y:S02]  /*11140*/  UIADD3.X UR25, UR7, -0x3ffffff0, URZ, UP0, !UPT ;  /* 0xc000001007197890 */ /* 0x000fe400087fe43f */
[----:B------:R1:W-:Y:S01]  /*11150*/  STL [R1+0x1214], R5 ;  /* 0x0012140501007387 */ /* 0x0003e20000100800 */
[----:B------:R-:W-:Y:S01]  /*11160*/  USHF.R.S32.HI UR7, URZ, 0x1f, UR9 ;  /* 0x0000001f3f077899 */ /* 0x000fe20008011409 */
[----:B0-----:R-:W-:Y:S02]  /*11170*/  SHF.R.S32.HI R4, RZ, 0x5, R152 ;  /* 0x00000005ff047819 */ /* 0x001fe40000011498 */
[----:B-1----:R-:W-:-:S03]  /*11180*/  IADD3 R5, P0, R11, UR61, RZ ;  /* 0x0000003d0b057c10 */ /* 0x002fc6000ff1e0ff */
[----:B------:R0:W-:Y:S04]  /*11190*/  STL [R1+0x13ac], R4 ;  /* 0x0013ac0401007387 */ /* 0x0001e80000100800 */
[----:B------:R1:W-:Y:S01]  /*111a0*/  STL [R1+0x121c], R5 ;  /* 0x00121c0501007387 */ /* 0x0003e20000100800 */
[----:B0-----:R-:W-:Y:S01]  /*111b0*/  IADD3 R4, P4, R13, UR61, RZ ;  /* 0x0000003d0d047c10 */ /* 0x001fe2000ff9e0ff */
[----:B------:R-:W-:Y:S01]  /*111c0*/  UIMAD UR61, UR10, 0x13, URZ ;  /* 0x000000130a3d78a4 */ /* 0x000fe2000f8e023f */
[----:B-1----:R-:W-:-:S03]  /*111d0*/  IADD3 R5, P3, R11, UR5, RZ ;  /* 0x000000050b057c10 */ /* 0x002fc6000ff7e0ff */
[----:B------:R0:W-:Y:S04]  /*111e0*/  STL [R1+0x1224], R4 ;  /* 0x0012240401007387 */ /* 0x0001e80000100800 */
[----:B------:R1:W-:Y:S01]  /*111f0*/  STL [R1+0x122c], R5 ;  /* 0x00122c0501007387 */ /* 0x0003e20000100800 */
[C---:B0-----:R-:W-:Y:S01]  /*11200*/  IADD3 R4, P2, R13.reuse, UR5, RZ ;  /* 0x000000050d047c10 */ /* 0x041fe2000ff5e0ff */
[----:B------:R-:W-:Y:S01]  /*11210*/  USHF.R.S32.HI UR5, URZ, 0x1f, UR8 ;  /* 0x0000001f3f057899 */ /* 0x000fe20008011408 */
[----:B-1----:R-:W-:-:S03]  /*11220*/  IADD3 R5, P5, R13, UR20, RZ ;  /* 0x000000140d057c10 */ /* 0x002fc6000ffbe0ff */
[----:B------:R0:W-:Y:S02]  /*11230*/  STL [R1+0x1234], R4 ;  /* 0x0012340401007387 */ /* 0x0001e40000100800 */
[----:B0-----:R-:W-:-:S05]  /*11240*/  IADD3 R4, P6, R11, UR20, RZ ;  /* 0x000000140b047c10 */ /* 0x001fca000ffde0ff */
[----:B------:R0:W-:Y:S04]  /*11250*/  STL [R1+0x123c], R4 ;  /* 0x00123c0401007387 */ /* 0x0001e80000100800 */
[----:B------:R1:W-:Y:S04]  /*11260*/  STL [R1+0x1208], R6 ;  /* 0x0012080601007387 */ /* 0x0003e80000100800 */
[----:B------:R-:W-:Y:S01]  /*11270*/  STL [R1+0x1244], R5 ;  /* 0x0012440501007387 */ /* 0x000fe20000100800 */
[----:B0-----:R-:W-:Y:S01]  /*11280*/  IADD3.X R4, R12, UR21, RZ, P1, !PT ;  /* 0x000000150c047c10 */ /* 0x001fe20008ffe4ff */
[----:B------:R-:W-:Y:S01]  /*11290*/  UIADD3.64 UR20, UR24, 0x80, URZ ;  /* 0x0000008018147897 */ /* 0x000fe2000fffe03f */
[----:B-1----:R-:W-:-:S03]  /*112a0*/  IADD3 R6, P1, R11, UR16, RZ ;  /* 0x000000100b067c10 */ /* 0x002fc6000ff3e0ff */
[----:B------:R0:W-:Y:S04]  /*112b0*/  STL [R1+0x1210], R4 ;  /* 0x0012100401007387 */ /* 0x0001e80000100800 */
[----:B------:R1:W-:Y:S01]  /*112c0*/  STL [R1+0x124c], R6 ;  /* 0x00124c0601007387 */ /* 0x0003e20000100800 */
[C---:B0-----:R-:W-:Y:S02]  /*112d0*/  IADD3.X R4, R10.reuse, UR17, RZ, P0, !PT ;  /* 0x000000110a047c10 */ /* 0x041fe400087fe4ff */
[----:B------:R-:W-:Y:S02]  /*112e0*/  IADD3 R5, P0, R13, UR16, RZ ;  /* 0x000000100d057c10 */ /* 0x000fe4000ff1e0ff */
[----:B-1----:R-:W-:Y:S01]  /*112f0*/  IADD3.X R6, R10, UR37, RZ, P3, !PT ;  /* 0x000000250a067c10 */ /* 0x002fe20009ffe4ff */
[----:B------:R0:W-:Y:S04]  /*11300*/  STL [R1+0x1218], R4 ;  /* 0x0012180401007387 */ /* 0x0001e80000100800 */
[----:B------:R1:W-:Y:S01]  /*11310*/  STL [R1+0x1254], R5 ;  /* 0x0012540501007387 */ /* 0x0003e20000100800 */
[----:B0-----:R-:W-:Y:S01]  /*11320*/  IADD3.X R4, R12, UR17, RZ, P4, !PT ;  /* 0x000000110c047c10 */ /* 0x001fe2000a7fe4ff */
[----:B------:R-:W-:Y:S01]  /*11330*/  UIADD3.64 UR16, UR24, 0x100, URZ ;  /* 0x0000010018107897 */ /* 0x000fe2000fffe03f */
[----:B-1----:R-:W-:-:S03]  /*11340*/  LOP3.LUT R5, R153, 0x10, RZ, 0x3c, !PT ;  /* 0x0000001099057812 */ /* 0x002fc600078e3cff */
[----:B------:R0:W-:Y:S04]  /*11350*/  STL [R1+0x1220], R4 ;  /* 0x0012200401007387 */ /* 0x0001e80000100800 */
[----:B------:R1:W-:Y:S01]  /*11360*/  STL [R1+0x13b0], R5 ;  /* 0x0013b00501007387 */ /* 0x0003e20000100800 */
[----:B0-----:R-:W-:Y:S02]  /*11370*/  IADD3 R4, P4, R11, UR61, RZ ;  /* 0x0000003d0b047c10 */ /* 0x001fe4000ff9e0ff */
[----:B-1----:R-:W-:-:S03]  /*11380*/  IADD3 R5, P3, R13, UR61, RZ ;  /* 0x0000003d0d057c10 */ /* 0x002fc6000ff7e0ff */
[----:B------:R0:W-:Y:S04]  /*11390*/  STL [R1+0x125c], R4 ;  /* 0x00125c0401007387 */ /* 0x0001e80000100800 */
[----:B------:R1:W-:Y:S04]  /*113a0*/  STL [R1+0x1228], R6 ;  /* 0x0012280601007387 */ /* 0x0003e80000100800 */
[----:B------:R2:W-:Y:S01]  /*113b0*/  STL [R1+0x1264], R5 ;  /* 0x0012640501007387 */ /* 0x0005e20000100800 */
[----:B0-----:R-:W-:Y:S02]  /*113c0*/  IADD3.X R4, R12, UR37, RZ, P2, !PT ;  /* 0x000000250c047c10 */ /* 0x001fe400097fe4ff */
[----:B-1----:R-:W-:-:S03]  /*113d0*/  IADD3 R6, P2, R11, UR11, RZ ;  /* 0x0000000b0b067c10 */ /* 0x002fc6000ff5e0ff */
[----:B------:R0:W-:Y:S01]  /*113e0*/  STL [R1+0x1230], R4 ;  /* 0x0012300401007387 */ /* 0x0001e20000100800 */
[----:B--2---:R-:W-:-:S03]  /*113f0*/  IADD3.X R5, R10, UR38, RZ, P6, !PT ;  /* 0x000000260a057c10 */ /* 0x004fc6000b7fe4ff */
[----:B------:R1:W-:Y:S04]  /*11400*/  STL [R1+0x126c], R6 ;  /* 0x00126c0601007387 */ /* 0x0003e80000100800 */
[----:B------:R2:W-:Y:S01]  /*11410*/  STL [R1+0x1238], R5 ;  /* 0x0012380501007387 */ /* 0x0005e20000100800 */
[----:B0-----:R-:W-:Y:S02]  /*11420*/  IADD3 R4, P6, R13, UR11, RZ ;  /* 0x0000000b0d047c10 */ /* 0x001fe4000ffde0ff */
[----:B-1----:R-:W-:-:S03]  /*11430*/  IADD3.X R6, R12, UR38, RZ, P5, !PT ;  /* 0x000000260c067c10 */ /* 0x002fc6000affe4ff */
[----:B------:R0:W-:Y:S01]  /*11440*/  STL [R1+0x1274], R4 ;  /* 0x0012740401007387 */ /* 0x0001e20000100800 */
[----:B--2---:R-:W-:-:S03]  /*11450*/  IADD3 R5, P5, R11, UR12, RZ ;  /* 0x0000000c0b057c10 */ /* 0x004fc6000ffbe0ff */
        /* <DEDUP_REMOVED lines=68> */
[----:B0-----:R-:W-:Y:S01]  /*118a0*/  IADD3 R4, P4, R13, UR28, RZ ;  /* 0x0000001c0d047c10 */ /* 0x001fe2000ff9e0ff */
[----:B------:R-:W-:Y:S01]  /*118b0*/  UMOV UR28, UR56 ;  /* 0x00000038001c7c82 */ /* 0x000fe20008000000 */
        /* <DEDUP_REMOVED lines=8> */
[----:B------:R-:W-:Y:S01]  /*11940*/  UMOV UR29, 0xc0000010 ;  /* 0xc0000010001d7882 */ /* 0x000fe20000000000 */
[----:B--2---:R-:W-:Y:S02]  /*11950*/  IADD3.X R5, R12, UR48, RZ, P6, !PT ;  /* 0x000000300c057c10 */ /* 0x004fe4000b7fe4ff */
[----:B------:R1:W-:Y:S04]  /*11960*/  STL [R1+0x1314], R6 ;  /* 0x0013140601007387 */ /* 0x0003e80000100800 */
[----:B------:R2:W-:Y:S01]  /*11970*/  STL [R1+0x12e0], R5 ;  /* 0x0012e00501007387 */ /* 0x0005e20000100800 */
[----:B0-----:R-:W-:Y:S02]  /*11980*/  IADD3 R4, P6, R11, UR30, RZ ;  /* 0x0000001e0b047c10 */ /* 0x001fe4000ffde0ff */
[----:B-1----:R-:W-:-:S03]  /*11990*/  IADD3.X R6, R10, UR49, RZ, P5, !PT ;  /* 0x000000310a067c10 */ /* 0x002fc6000affe4ff */
[----:B------:R0:W-:Y:S01]  /*119a0*/  STL [R1+0x131c], R4 ;  /* 0x00131c0401007387 */ /* 0x0001e20000100800 */
[----:B--2---:R-:W-:-:S03]  /*119b0*/  IADD3 R5, P5, R13, UR30, RZ ;  /* 0x0000001e0d057c10 */ /* 0x004fc6000ffbe0ff */
[----:B------:R1:W-:Y:S01]  /*119c0*/  STL [R1+0x12e8], R6 ;  /* 0x0012e80601007387 */ /* 0x0003e20000100800 */
[----:B------:R-:W-:-:S03]  /*119d0*/  UMOV UR30, UR6 ;  /* 0x00000006001e7c82 */ /* 0x000fc60008000000 */
        /* <DEDUP_REMOVED lines=8> */
[----:B------:R-:W-:Y:S01]  /*11a60*/  UMOV UR31, 0xc0000010 ;  /* 0xc0000010001f7882 */ /* 0x000fe20000000000 */
        /* <DEDUP_REMOVED lines=42> */
[----:B-1----:R-:W-:-:S03]  /*11d10*/  IADD3.X R6, R10, UR57, RZ, P5, !PT ;  /* 0x000000390a067c10 */ /* 0x002fc6000affe4ff */
[----:B------:R0:W-:Y:S01]  /*11d20*/  STL [R1+0x1350], R4 ;  /* 0x0013500401007387 */ /* 0x0001e20000100800 */
[----:B--2---:R-:W-:-:S03]  /*11d30*/  IADD3.X R5, R12, UR57, RZ, P1, !PT ;  /* 0x000000390c057c10 */ /* 0x004fc60008ffe4ff */
        /* <DEDUP_REMOVED lines=8> */
[----:B0-----:R-:W-:-:S05]  /*11dc0*/  IADD3.X R4, R12, UR36, RZ, P2, !PT ;  /* 0x000000240c047c10 */ /* 0x001fca00097fe4ff */
[----:B------:R1:W-:Y:S02]  /*11dd0*/  STL [R1+0x1380], R4 ;  /* 0x0013800401007387 */ /* 0x0003e40000100800 */
.L_x_1:
[----:B------:R-:W2:Y:S01]  /*11de0*/  LDL R9, [R1+0x1384] ;  /* 0x0013840001097983 */ /* 0x000ea20000100800 */
[----:B------:R-:W0:Y:S03]  /*11df0*/  LDC R8, c[0x0][0x230] ;  /* 0x00008c00ff087b82 */ /* 0x000e260000000800 */
[----:B------:R3:W-:Y:S04]  /*11e00*/  STL [R1+0x19a8], R45 ;  /* 0x0019a82d01007387 */ /* 0x0007e80000100800 */
[----:B---3--:R-:W3:Y:S04]  /*11e10*/  LDL R45, [R1+0x135c] ;  /* 0x00135c00012d7983 */ /* 0x008ee80000100800 */
[----:B------:R4:W-:Y:S04]  /*11e20*/  STL [R1+0x19a4], R42 ;  /* 0x0019a42a01007387 */ /* 0x0009e80000100800 */
[----:B----4-:R-:W4:Y:S04]  /*11e30*/  LDL R42, [R1+0x1358] ;  /* 0x00135800012a7983 */ /* 0x010f280000100800 */
[----:B------:R1:W-:Y:S04]  /*11e40*/  STL [R1+0x19a0], R43 ;  /* 0x0019a02b01007387 */ /* 0x0003e80000100800 */
[----:B-1----:R-:W3:Y:S04]  /*11e50*/  LDL R43, [R1+0x1360] ;  /* 0x00136000012b7983 */ /* 0x002ee80000100800 */
[----:B------:R1:W-:Y:S04]  /*11e60*/  STL [R1+0x199c], R40 ;  /* 0x00199c2801007387 */ /* 0x0003e80000100800 */
[----:B-1----:R-:W4:Y:S04]  /*11e70*/  LDL R40, [R1+0x1368] ;  /* 0x0013680001287983 */ /* 0x002f280000100800 */
        /* <DEDUP_REMOVED lines=9> */
[----:B-1----:R-:W3:Y:S01]  /*11f10*/  LDL R37, [R1+0x1380] ;  /* 0x0013800001257983 */ /* 0x002ee20000100800 */
[----:B0-----:R-:W-:Y:S01]  /*11f20*/  IMAD R8, R15, -0x20, R8 ;  /* 0xffffffe00f087824 */ /* 0x001fe200078e0208 */
[----:B------:R-:W-:-:S02]  /*11f30*/  PRMT R195, RZ, 0x7610, R195 ;  /* 0x00007610ffc37816 */ /* 0x000fc400000000c3 */
[----:B------:R-:W-:Y:S02]  /*11f40*/  STL [R1+0x1984], R34 ;  /* 0x0019842201007387 */ /* 0x000fe40000100800 */
[----:B------:R-:W-:Y:S02]  /*11f50*/  ISETP.GT.AND P0, PT, R8, RZ, PT ;  /* 0x000000ff0800720c */ /* 0x000fe40003f04270 */
[----:B------:R-:W-:Y:S04]  /*11f60*/  STL [R1+0x1980], R35 ;  /* 0x0019802301007387 */ /* 0x000fe80000100800 */
[----:B------:R-:W-:Y:S04]  /*11f70*/  STL [R1+0x197c], R32 ;  /* 0x00197c2001007387 */ /* 0x000fe80000100800 */
[----:B------:R-:W-:Y:S03]  /*11f80*/  STL [R1+0x1978], R33 ;  /* 0x0019782101007387 */ /* 0x000fe60000100800 */
[----:B------:R-:W-:Y:S01]  /*11f90*/  @P0 IMAD.MOV.U32 R5, RZ, RZ, R12 ;  /* 0x000000ffff050224 */ /* 0x000fe200078e000c */
[----:B------:R-:W-:Y:S01]  /*11fa0*/  STL [R1+0x1974], R30 ;  /* 0x0019741e01007387 */ /* 0x000fe20000100800 */
[----:B------:R-:W-:-:S03]  /*11fb0*/  @P0 IMAD.MOV.U32 R4, RZ, RZ, R13 ;  /* 0x000000ffff040224 */ /* 0x000fc600078e000d */
[----:B------:R-:W-:Y:S04]  /*11fc0*/  STL [R1+0x1970], R31 ;  /* 0x0019701f01007387 */ /* 0x000fe80000100800 */
        /* <DEDUP_REMOVED lines=39> */
[----:B-----5:R-:W-:Y:S04]  /*12240*/  STL [R1+0x13c0], R3 ;  /* 0x0013c00301007387 */ /* 0x020fe80000100800 */
[----:B------:R-:W-:Y:S04]  /*12250*/  STL [R1+0x13bc], R2 ;  /* 0x0013bc0201007387 */ /* 0x000fe80000100800 */
[----:B------:R-:W-:Y:S04]  /*12260*/  STL [R1+0x13b8], R0 ;  /* 0x0013b80001007387 */ /* 0x000fe80000100800 */
[----:B------:R0:W-:Y:S01]  /*12270*/  STL [R1+0x1934], R12 ;  /* 0x0019340c01007387 */ /* 0x0001e20000100800 */
[----:B------:R-:W-:-:S03]  /*12280*/  ISETP.GT.AND P1, PT, R8, 0x1, PT ;  /* 0x000000010800780c */ /* 0x000fc60003f24270 */
[----:B------:R1:W4:Y:S04]  /*12290*/  @P0 LDG.E.U8 R195, desc[UR58][R4.64] ;  /* 0x0000003a04c30981 */ /* 0x000328000c1e1100 */
[----:B0-----:R-:W4:Y:S01]  /*122a0*/  LDL.LU R12, [R1+0x136c] ;  /* 0x00136c00010c7983 */ /* 0x001f220000300800 */
[----:B-1----:R-:W-:-:S03]  /*122b0*/  @P0 IMAD.MOV.U32 R5, RZ, RZ, R10 ;  /* 0x000000ffff050224 */ /* 0x002fc600078e000a */
[----:B------:R0:W-:Y:S01]  /*122c0*/  STL [R1+0x1930], R10 ;  /* 0x0019300a01007387 */ /* 0x0001e20000100800 */
[----:B------:R-:W-:Y:S01]  /*122d0*/  PRMT R200, RZ, 0x7610, R200 ;  /* 0x00007610ffc87816 */ /* 0x000fe200000000c8 */
[----:B------:R-:W-:-:S05]  /*122e0*/  @P0 IMAD.MOV.U32 R4, RZ, RZ, R11 ;  /* 0x000000ffff040224 */ /* 0x000fca00078e000b */
[----:B------:R2:W4:Y:S04]  /*122f0*/  @P0 LDG.E.U8 R200, desc[UR58][R4.64] ;  /* 0x0000003a04c80981 */ /* 0x000528000c1e1100 */
[----:B0-----:R-:W4:Y:S04]  /*12300*/  LDL.LU R10, [R1+0x1364] ;  /* 0x00136400010a7983 */ /* 0x001f280000300800 */
[----:B------:R-:W4:Y:S01]  /*12310*/  LDL R24, [R1+0x1350] ;  /* 0x0013500001187983 */ /* 0x000f220000100800 */
[----:B--2---:R-:W-:-:S03]  /*12320*/  @P1 IMAD.MOV.U32 R4, RZ, RZ, R9 ;  /* 0x000000ffff041224 */ /* 0x004fc600078e0009 */
[----:B------:R-:W2:Y:S04]  /*12330*/  LDL R9, [R1+0x1354] ;  /* 0x0013540001097983 */ /* 0x000ea80000100800 */
[----:B------:R-:W2:Y:S04]  /*12340*/  LDL R3, [R1+0x1348] ;  /* 0x0013480001037983 */ /* 0x000ea80000100800 */
[----:B------:R-:W2:Y:S04]  /*12350*/  LDL R0, [R1+0x134c] ;  /* 0x00134c0001007983 */ /* 0x000ea80000100800 */
[----:B------:R-:W2:Y:S04]  /*12360*/  LDL R31, [R1+0x1340] ;  /* 0x00134000011f7983 */ /* 0x000ea80000100800 */
[----:B------:R-:W2:Y:S04]  /*12370*/  LDL R30, [R1+0x1344] ;  /* 0x00134400011e7983 */ /* 0x000ea80000100800 */
[----:B------:R-:W2:Y:S04]  /*12380*/  LDL R29, [R1+0x1338] ;  /* 0x00133800011d7983 */ /* 0x000ea80000100800 */
[----:B------:R-:W2:Y:S01]  /*12390*/  LDL R28, [R1+0x133c] ;  /* 0x00133c00011c7983 */ /* 0x000ea20000100800 */
[----:B------:R-:W-:-:S02]  /*123a0*/  PRMT R21, RZ, 0x7610, R21 ;  /* 0x00007610ff157816 */ /* 0x000fc40000000015 */
[----:B------:R-:W-:Y:S01]  /*123b0*/  ISETP.GT.AND P0, PT, R8, 0x2, PT ;  /* 0x000000020800780c */ /* 0x000fe20003f04270 */
[----:B------:R-:W2:Y:S04]  /*123c0*/  LDL R27, [R1+0x1330] ;  /* 0x00133000011b7983 */ /* 0x000ea80000100800 */
[----:B------:R-:W2:Y:S01]  /*123d0*/  LDL R26, [R1+0x1334] ;  /* 0x00133400011a7983 */ /* 0x000ea20000100800 */
[----:B------:R-:W-:-:S03]  /*123e0*/  PRMT R199, RZ, 0x7610, R199 ;  /* 0x00007610ffc77816 */ /* 0x000fc600000000c7 */
[----:B------:R-:W2:Y:S01]  /*123f0*/  LDL R2, [R1+0x132c] ;  /* 0x00132c0001027983 */ /* 0x000ea20000100800 */
[----:B------:R-:W-:Y:S02]  /*12400*/  PRMT R193, RZ, 0x7610, R193 ;  /* 0x00007610ffc17816 */ /* 0x000fe400000000c1 */
[----:B------:R-:W-:Y:S01]  /*12410*/  PRMT R198, RZ, 0x7610, R198 ;  /* 0x00007610ffc67816 */ /* 0x000fe200000000c6 */
[----:B------:R-:W2:Y:S01]  /*12420*/  LDL R25, [R1+0x1328] ;  /* 0x0013280001197983 */ /* 0x000ea20000100800 */
[----:B------:R-:W-:Y:S02]  /*12430*/  PRMT R18, RZ, 0x7610, R18 ;  /* 0x00007610ff127816 */ /* 0x000fe40000000012 */
[----:B------:R-:W-:Y:S01]  /*12440*/  PRMT R197, RZ, 0x7610, R197 ;  /* 0x00007610ffc57816 */ /* 0x000fe200000000c5 */
[----:B------:R-:W2:Y:S01]  /*12450*/  LDL R33, [R1+0x11f0] ;  /* 0x0011f00001217983 */ /* 0x000ea20000100800 */
[----:B------:R-:W-:Y:S02]  /*12460*/  PRMT R191, RZ, 0x7610, R191 ;  /* 0x00007610ffbf7816 */ /* 0x000fe400000000bf */
[----:B------:R-:W-:Y:S01]  /*12470*/  PRMT R196, RZ, 0x7610, R196 ;  /* 0x00007610ffc47816 */ /* 0x000fe200000000c4 */
[----:B------:R-:W2:Y:S01]  /*12480*/  LDL R32, [R1+0x11f4] ;  /* 0x0011f40001207983 */ /* 0x000ea20000100800 */
[----:B------:R-:W-:-:S02]  /*12490*/  PRMT R19, RZ, 0x7610, R19 ;  /* 0x00007610ff137816 */ /* 0x000fc40000000013 */
[----:B------:R-:W-:Y:S01]  /*124a0*/  PRMT R194, RZ, 0x7610, R194 ;  /* 0x00007610ffc27816 */ /* 0x000fe200000000c2 */
[----:B------:R-:W2:Y:S01]  /*124b0*/  LDL R35, [R1+0x1170] ;  /* 0x0011700001237983 */ /* 0x000ea20000100800 */
[----:B------:R-:W-:Y:S02]  /*124c0*/  PRMT R189, RZ, 0x7610, R189 ;  /* 0x00007610ffbd7816 */ /* 0x000fe400000000bd */
[----:B------:R-:W-:Y:S01]  /*124d0*/  PRMT R192, RZ, 0x7610, R192 ;  /* 0x00007610ffc07816 */ /* 0x000fe200000000c0 */
[----:B------:R-:W2:Y:S01]  /*124e0*/  LDL R34, [R1+0x1160] ;  /* 0x0011600001227983 */ /* 0x000ea20000100800 */
[----:B---3--:R-:W-:Y:S01]  /*124f0*/  @P1 IMAD.MOV.U32 R5, RZ, RZ, R37 ;  /* 0x000000ffff051224 */ /* 0x008fe200078e0025 */
[----:B------:R-:W-:Y:S02]  /*12500*/  PRMT R16, RZ, 0x7610, R16 ;  /* 0x00007610ff107816 */ /* 0x000fe40000000010 */
[----:B------:R-:W3:Y:S04]  /*12510*/  LDL R37, [R1+0x1388] ;  /* 0x0013880001257983 */ /* 0x000ee80000100800 */
[----:B------:R0:W3:Y:S02]  /*12520*/  @P1 LDG.E.U8 R21, desc[UR58][R4.64] ;  /* 0x0000003a04151981 */ /* 0x0000e4000c1e1100 */
[----:B0-----:R-:W-:-:S02]  /*12530*/  @P1 IMAD.MOV.U32 R4, RZ, RZ, R39 ;  /* 0x000000ffff041224 */ /* 0x001fc400078e0027 */
[----:B----4-:R-:W-:Y:S01]  /*12540*/  @P1 IMAD.MOV.U32 R5, RZ, RZ, R36 ;  /* 0x000000ffff051224 */ /* 0x010fe200078e0024 */
[----:B------:R-:W-:Y:S01]  /*12550*/  PRMT R190, RZ, 0x7610, R190 ;  /* 0x00007610ffbe7816 */ /* 0x000fe200000000be */
[----:B------:R-:W4:Y:S04]  /*12560*/  LDL R36, [R1+0x1180] ;  /* 0x0011800001247983 */ /* 0x000f280000100800 */
[----:B------:R0:W4:Y:S01]  /*12570*/  @P1 LDG.E.U8 R199, desc[UR58][R4.64] ;  /* 0x0000003a04c71981 */ /* 0x000122000c1e1100 */
[----:B------:R-:W-:Y:S01]  /*12580*/  ISETP.GT.AND P1, PT, R8, 0x3, PT ;  /* 0x000000030800780c */ /* 0x000fe20003f24270 */
[----:B0-----:R-:W-:Y:S02]  /*12590*/  @P0 IMAD.MOV.U32 R4, RZ, RZ, R41 ;  /* 0x000000ffff040224 */ /* 0x001fe400078e0029 */
[----:B------:R-:W-:Y:S01]  /*125a0*/  @P0 IMAD.MOV.U32 R5, RZ, RZ, R38 ;  /* 0x000000ffff050224 */ /* 0x000fe200078e0026 */
[----:B------:R-:W-:Y:S01]  /*125b0*/  PRMT R186, RZ, 0x7610, R186 ;  /* 0x00007610ffba7816 */ /* 0x000fe200000000ba */
[----:B------:R-:W4:Y:S04]  /*125c0*/  LDL R38, [R1+0x1190] ;  /* 0x0011900001267983 */ /* 0x000f280000100800 */
[----:B------:R0:W4:Y:S02]  /*125d0*/  @P0 LDG.E.U8 R193, desc[UR58][R4.64] ;  /* 0x0000003a04c10981 */ /* 0x000124000c1e1100 */
[----:B0-----:R-:W-:-:S02]  /*125e0*/  @P0 IMAD.MOV.U32 R5, RZ, RZ, R40 ;  /* 0x000000ffff050224 */ /* 0x001fc400078e0028 */
[----:B------:R-:W-:-:S05]  /*125f0*/  @P0 IMAD.MOV.U32 R4, RZ, RZ, R12 ;  /* 0x000000ffff040224 */ /* 0x000fca00078e000c */
[----:B------:R0:W4:Y:S01]  /*12600*/  @P0 LDG.E.U8 R198, desc[UR58][R4.64] ;  /* 0x0000003a04c60981 */ /* 0x000122000c1e1100 */
[----:B------:R-:W-:Y:S01]  /*12610*/  ISETP.GT.AND P0, PT, R8, 0x4, PT ;  /* 0x000000040800780c */ /* 0x000fe20003f04270 */
[----:B0-----:R-:W-:Y:S02]  /*12620*/  @P1 IMAD.MOV.U32 R5, RZ, RZ, R43 ;  /* 0x000000ffff051224 */ /* 0x001fe400078e002b */
[----:B------:R-:W-:-:S05]  /*12630*/  @P1 IMAD.MOV.U32 R4, RZ, RZ, R10 ;  /* 0x000000ffff041224 */ /* 0x000fca00078e000a */
[----:B------:R0:W4:Y:S02]  /*12640*/  @P1 LDG.E.U8 R18, desc[UR58][R4.64] ;  /* 0x0000003a04121981 */ /* 0x000124000c1e1100 */
[----:B0-----:R-:W-:Y:S02]  /*12650*/  @P1 IMAD.MOV.U32 R4, RZ, RZ, R45 ;  /* 0x000000ffff041224 */ /* 0x001fe400078e002d */
[----:B------:R-:W-:-:S05]  /*12660*/  @P1 IMAD.MOV.U32 R5, RZ, RZ, R42 ;  /* 0x000000ffff051224 */ /* 0x000fca00078e002a */
[----:B------:R2:W4:Y:S02]  /*12670*/  @P1 LDG.E.U8 R197, desc[UR58][R4.64] ;  /* 0x0000003a04c51981 */ /* 0x000524000c1e1100 */
[----:B--2---:R-:W-:Y:S02]  /*12680*/  @P0 IMAD.MOV.U32 R4, RZ, RZ, R9 ;  /* 0x000000ffff040224 */ /* 0x004fe400078e0009 */
[----:B------:R-:W-:Y:S01]  /*12690*/  @P0 IMAD.MOV.U32 R5, RZ, RZ, R24 ;  /* 0x000000ffff050224 */ /* 0x000fe200078e0018 */
[----:B------:R-:W2:Y:S04]  /*126a0*/  LDL R9, [R1+0x1324] ;  /* 0x0013240001097983 */ /* 0x000ea80000100800 */
[----:B------:R-:W3:Y:S04]  /*126b0*/  LDL R24, [R1+0x1320] ;  /* 0x0013200001187983 */ /* 0x000ee80000100800 */
[----:B------:R0:W4:Y:S02]  /*126c0*/  @P0 LDG.E.U8 R191, desc[UR58][R4.64] ;  /* 0x0000003a04bf0981 */ /* 0x000124000c1e1100 */
[----:B0-----:R-:W-:-:S02]  /*126d0*/  @P0 IMAD.MOV.U32 R4, RZ, RZ, R0 ;  /* 0x000000ffff040224 */ /* 0x001fc400078e0000 */
[----:B------:R-:W-:Y:S01]  /*126e0*/  @P0 IMAD.MOV.U32 R5, RZ, RZ, R3 ;  /* 0x000000ffff050224 */ /* 0x000fe200078e0003 */
[----:B------:R-:W4:Y:S04]  /*126f0*/  LDL R0, [R1+0x131c] ;  /* 0x00131c0001007983 */ /* 0x000f280000100800 */
[----:B------:R-:W4:Y:S01]  /*12700*/  LDL R3, [R1+0x1318] ;  /* 0x0013180001037983 */ /* 0x000f220000100800 */
[----:B------:R-:W-:-:S03]  /*12710*/  ISETP.GT.AND P1, PT, R8, 0x5, PT ;  /* 0x000000050800780c */ /* 0x000fc60003f24270 */
[----:B------:R0:W4:Y:S01]  /*12720*/  @P0 LDG.E.U8 R196, desc[UR58][R4.64] ;  /* 0x0000003a04c40981 */ /* 0x000122000c1e1100 */
[----:B------:R-:W-:-:S09]  /*12730*/  ISETP.GT.AND P0, PT, R8, 0x6, PT ;  /* 0x000000060800780c */ /* 0x000fd20003f04270 */
[----:B0-----:R-:W-:Y:S02]  /*12740*/  @P1 IMAD.MOV.U32 R4, RZ, RZ, R30 ;  /* 0x000000ffff041224 */ /* 0x001fe400078e001e */
[----:B------:R-:W-:Y:S01]  /*12750*/  @P1 IMAD.MOV.U32 R5, RZ, RZ, R31 ;  /* 0x000000ffff051224 */ /* 0x000fe200078e001f */
[----:B------:R-:W4:Y:S04]  /*12760*/  LDL R30, [R1+0x1314] ;  /* 0x00131400011e7983 */ /* 0x000f280000100800 */
[----:B------:R-:W4:Y:S04]  /*12770*/  LDL R31, [R1+0x1310] ;  /* 0x00131000011f7983 */ /* 0x000f280000100800 */
[----:B------:R0:W4:Y:S02]  /*12780*/  @P1 LDG.E.U8 R19, desc[UR58][R4.64] ;  /* 0x0000003a04131981 */ /* 0x000124000c1e1100 */
[----:B0-----:R-:W-:-:S02]  /*12790*/  @P1 IMAD.MOV.U32 R4, RZ, RZ, R28 ;  /* 0x000000ffff041224 */ /* 0x001fc400078e001c */
        /* <DEDUP_REMOVED lines=10> */
[----:B------:R-:W4:Y:S01]  /*12840*/  LDL R2, [R1+0x12fc] ;  /* 0x0012fc0001027983 */ /* 0x000f220000100800 */
[----:B------:R-:W-:-:S03]  /*12850*/  @P0 IMAD.MOV.U32 R5, RZ, RZ, R25 ;  /* 0x000000ffff050224 */ /* 0x000fc600078e0019 */
[----:B------:R-:W4:Y:S01]  /*12860*/  LDL R25, [R1+0x12f8] ;  /* 0x0012f80001197983 */ /* 0x000f220000100800 */
[----:B------:R-:W-:-:S03]  /*12870*/  ISETP.GT.AND P1, PT, R8, 0x7, PT ;  /* 0x000000070800780c */ /* 0x000fc60003f24270 */
[----:B------:R2:W4:Y:S10]  /*12880*/  @P0 LDG.E.U8 R192, desc[UR58][R4.64] ;  /* 0x0000003a04c00981 */ /* 0x000534000c1e1100 */
[----:B--2---:R-:W-:-:S02]  /*12890*/  @P1 IMAD.MOV.U32 R4, RZ, RZ, R9 ;  /* 0x000000ffff041224 */ /* 0x004fc400078e0009 */
[----:B------:R-:W2:Y:S01]  /*128a0*/  LDL R9, [R1+0x12f4] ;  /* 0x0012f40001097983 */ /* 0x000ea20000100800 */
[----:B---3--:R-:W-:-:S03]  /*128b0*/  @P1 IMAD.MOV.U32 R5, RZ, RZ, R24 ;  /* 0x000000ffff051224 */ /* 0x008fc600078e0018 */
[----:B------:R-:W3:Y:S04]  /*128c0*/  LDL R24, [R1+0x12f0] ;  /* 0x0012f00001187983 */ /* 0x000ee80000100800 */
[----:B------:R4:W3:Y:S02]  /*128d0*/  @P1 LDG.E.U8 R16, desc[UR58][R4.64] ;  /* 0x0000003a04101981 */ /* 0x0008e4000c1e1100 */
[----:B----4-:R-:W-:Y:S02]  /*128e0*/  @P1 IMAD.MOV.U32 R4, RZ, RZ, R0 ;  /* 0x000000ffff041224 */ /* 0x010fe400078e0000 */
[----:B------:R-:W4:Y:S01]  /*128f0*/  LDL R0, [R1+0x12ec] ;  /* 0x0012ec0001007983 */ /* 0x000f220000100800 */
[----:B------:R-:W-:-:S03]  /*12900*/  @P1 IMAD.MOV.U32 R5, RZ, RZ, R3 ;  /* 0x000000ffff051224 */ /* 0x000fc600078e0003 */
[----:B------:R-:W4:Y:S01]  /*12910*/  LDL R3, [R1+0x12e8] ;  /* 0x0012e80001037983 */ /* 0x000f220000100800 */
[----:B------:R-:W-:-:S03]  /*12920*/  ISETP.GT.AND P0, PT, R8, 0x8, PT ;  /* 0x000000080800780c */ /* 0x000fc60003f04270 */
[----:B------:R0:W4:Y:S01]  /*12930*/  @P1 LDG.E.U8 R190, desc[UR58][R4.64] ;  /* 0x0000003a04be1981 */ /* 0x000122000c1e1100 */
[----:B------:R-:W-:Y:S02]  /*12940*/  ISETP.GT.AND P1, PT, R8, 0x9, PT ;  /* 0x000000090800780c */ /* 0x000fe40003f24270 */
[----:B------:R-:W-:-:S07]  /*12950*/  PRMT R188, RZ, 0x7610, R188 ;  /* 0x00007610ffbc7816 */ /* 0x000fce00000000bc */
[----:B0-----:R-:W-:Y:S02]  /*12960*/  @P0 IMAD.MOV.U32 R4, RZ, RZ, R30 ;  /* 0x000000ffff040224 */ /* 0x001fe400078e001e */
[----:B------:R-:W4:Y:S01]  /*12970*/  LDL R30, [R1+0x12e4] ;  /* 0x0012e400011e7983 */ /* 0x000f220000100800 */
[----:B------:R-:W-:-:S03]  /*12980*/  @P0 IMAD.MOV.U32 R5, RZ, RZ, R31 ;  /* 0x000000ffff050224 */ /* 0x000fc600078e001f */
[----:B------:R-:W4:Y:S04]  /*12990*/  LDL R31, [R1+0x12e0] ;  /* 0x0012e000011f7983 */ /* 0x000f280000100800 */
[----:B------:R0:W4:Y:S01]  /*129a0*/  @P0 LDG.E.U8 R186, desc[UR58][R4.64] ;  /* 0x0000003a04ba0981 */ /* 0x000122000c1e1100 */
[----:B------:R-:W-:Y:S01]  /*129b0*/  PRMT R17, RZ, 0x7610, R17 ;  /* 0x00007610ff117816 */ /* 0x000fe20000000011 */
[----:B0-----:R-:W-:Y:S02]  /*129c0*/  @P0 IMAD.MOV.U32 R4, RZ, RZ, R28 ;  /* 0x000000ffff040224 */ /* 0x001fe400078e001c */
[----:B------:R-:W4:Y:S01]  /*129d0*/  LDL R28, [R1+0x12dc] ;  /* 0x0012dc00011c7983 */ /* 0x000f220000100800 */
[----:B------:R-:W-:-:S03]  /*129e0*/  @P0 IMAD.MOV.U32 R5, RZ, RZ, R29 ;  /* 0x000000ffff050224 */ /* 0x000fc600078e001d */
[----:B------:R-:W4:Y:S04]  /*129f0*/  LDL R29, [R1+0x12d8] ;  /* 0x0012d800011d7983 */ /* 0x000f280000100800 */
[----:B------:R0:W4:Y:S02]  /*12a00*/  @P0 LDG.E.U8 R188, desc[UR58][R4.64] ;  /* 0x0000003a04bc0981 */ /* 0x000124000c1e1100 */
        /* <DEDUP_REMOVED lines=8> */
[----:B------:R-:W4:Y:S01]  /*12a90*/  LDL R25, [R1+0x12c8] ;  /* 0x0012c80001197983 */ /* 0x000f220000100800 */
[----:B------:R-:W-:Y:S02]  /*12aa0*/  ISETP.GT.AND P0, PT, R8, 0xa, PT ;  /* 0x0000000a0800780c */ /* 0x000fe40003f04270 */
[----:B------:R-:W-:Y:S02]  /*12ab0*/  PRMT R187, RZ, 0x7610, R187 ;  /* 0x00007610ffbb7816 */ /* 0x000fe400000000bb */
[----:B------:R-:W-:-:S04]  /*12ac0*/  PRMT R184, RZ, 0x7610, R184 ;  /* 0x00007610ffb87816 */ /* 0x000fc800000000b8 */
[----:B------:R2:W4:Y:S05]  /*12ad0*/  @P1 LDG.E.U8 R187, desc[UR58][R4.64] ;  /* 0x0000003a04bb1981 */ /* 0x00052a000c1e1100 */
[----:B--2---:R-:W-:Y:S02]  /*12ae0*/  @P0 IMAD.MOV.U32 R4, RZ, RZ, R9 ;  /* 0x000000ffff040224 */ /* 0x004fe400078e0009 */
        /* <DEDUP_REMOVED lines=8> */
[----:B------:R-:W-:Y:S02]  /*12b70*/  ISETP.GT.AND P1, PT, R8, 0xb, PT ;  /* 0x0000000b0800780c */ /* 0x000fe40003f24270 */
[----:B------:R-:W-:Y:S02]  /*12b80*/  PRMT R185, RZ, 0x7610, R185 ;  /* 0x00007610ffb97816 */ /* 0x000fe400000000b9 */
[----:B------:R-:W-:-:S04]  /*12b90*/  PRMT R182, RZ, 0x7610, R182 ;  /* 0x00007610ffb67816 */ /* 0x000fc800000000b6 */
[----:B------:R0:W4:Y:S01]  /*12ba0*/  @P0 LDG.E.U8 R185, desc[UR58][R4.64] ;  /* 0x0000003a04b90981 */ /* 0x000122000c1e1100 */
[----:B------:R-:W-:Y:S02]  /*12bb0*/  ISETP.GT.AND P0, PT, R8, 0xc, PT ;  /* 0x0000000c0800780c */ /* 0x000fe40003f04270 */
[----:B------:R-:W-:Y:S02]  /*12bc0*/  PRMT R183, RZ, 0x7610, R183 ;  /* 0x00007610ffb77816 */ /* 0x000fe400000000b7 */
[----:B0-----:R-:W-:Y:S02]  /*12bd0*/  @P1 IMAD.MOV.U32 R4, RZ, RZ, R30 ;  /* 0x000000ffff041224 */ /* 0x001fe400078e001e */
[----:B------:R-:W-:Y:S01]  /*12be0*/  @P1 IMAD.MOV.U32 R5, RZ, RZ, R31 ;  /* 0x000000ffff051224 */ /* 0x000fe200078e001f */
[----:B------:R-:W4:Y:S04]  /*12bf0*/  LDL R30, [R1+0x12b4] ;  /* 0x0012b400011e7983 */ /* 0x000f280000100800 */
[----:B------:R-:W4:Y:S04]  /*12c00*/  LDL R31, [R1+0x12b0] ;  /* 0x0012b000011f7983 */ /* 0x000f280000100800 */
[----:B------:R0:W4:Y:S01]  /*12c10*/  @P1 LDG.E.U8 R182, desc[UR58][R4.64] ;  /* 0x0000003a04b61981 */ /* 0x000122000c1e1100 */
[----:B------:R-:W-:Y:S01]  /*12c20*/  PRMT R180, RZ, 0x7610, R180 ;  /* 0x00007610ffb47816 */ /* 0x000fe200000000b4 */
        /* <DEDUP_REMOVED lines=150> */
[----:B0-----:R-:W-:Y:S01]  /*13590*/  @P1 IMAD.MOV.U32 R4, RZ, RZ, R30 ;  /* 0x000000ffff041224 */ /* 0x001fe200078e001e */
[----:B------:R-:W-:Y:S01]  /*135a0*/  PRMT R158, RZ, 0x7610, R158 ;  /* 0x00007610ff9e7816 */ /* 0x000fe2000000009e */
[----:B------:R-:W4:Y:S01]  /*135b0*/  LDL R30, [R1+0x11d4] ;  /* 0x0011d400011e7983 */ /* 0x000f220000100800 */
[----:B------:R-:W-:Y:S01]  /*135c0*/  @P1 IMAD.MOV.U32 R5, RZ, RZ, R31 ;  /* 0x000000ffff051224 */ /* 0x000fe200078e001f */
[----:B------:R-:W-:Y:S02]  /*135d0*/  PRMT R159, RZ, 0x7610, R159 ;  /* 0x00007610ff9f7816 */ /* 0x000fe4000000009f */
[----:B------:R-:W4:Y:S04]  /*135e0*/  LDL R31, [R1+0x11d0] ;  /* 0x0011d000011f7983 */ /* 0x000f280000100800 */
[----:B------:R0:W4:Y:S02]  /*135f0*/  @P1 LDG.E.U8 R160, desc[UR58][R4.64] ;  /* 0x0000003a04a01981 */ /* 0x000124000c1e1100 */
[----:B0-----:R-:W-:-:S02]  /*13600*/  @P1 IMAD.MOV.U32 R4, RZ, RZ, R28 ;  /* 0x000000ffff041224 */ /* 0x001fc400078e001c */
        /* <DEDUP_REMOVED lines=13> */
[----:B------:R-:W-:-:S03]  /*136e0*/  ISETP.GT.AND P1, PT, R8, 0x19, PT ;  /* 0x000000190800780c */ /* 0x000fc60003f24270 */
[----:B------:R2:W4:Y:S01]  /*136f0*/  @P0 LDG.E.U8 R159, desc[UR58][R4.64] ;  /* 0x0000003a049f0981 */ /* 0x000522000c1e1100 */
[----:B------:R-:W-:-:S09]  /*13700*/  PRMT R156, RZ, 0x7610, R156 ;  /* 0x00007610ff9c7816 */ /* 0x000fd2000000009c */
        /* <DEDUP_REMOVED lines=17> */
[----:B------:R-:W-:Y:S01]  /*13820*/  PRMT R152, RZ, 0x7610, R152 ;  /* 0x00007610ff987816 */ /* 0x000fe20000000098 */
[----:B------:R-:W4:Y:S04]  /*13830*/  LDL R33, [R1+0x1150] ;  /* 0x0011500001217983 */ /* 0x000f280000100800 */
[----:B------:R0:W4:Y:S01]  /*13840*/  @P0 LDG.E.U8 R154, desc[UR58][R4.64] ;  /* 0x0000003a049a0981 */ /* 0x000122000c1e1100 */
[----:B------:R-:W-:-:S02]  /*13850*/  PRMT R153, RZ, 0x7610, R153 ;  /* 0x00007610ff997816 */ /* 0x000fc40000000099 */
[----:B------:R-:W-:Y:S01]  /*13860*/  PRMT R22, RZ, 0x7610, R22 ;  /* 0x00007610ff167816 */ /* 0x000fe20000000016 */
[----:B------:R-:W4:Y:S01]  /*13870*/  LDL R32, [R1+0x1154] ;  /* 0x0011540001207983 */ /* 0x000f220000100800 */
[----:B0-----:R-:W-:-:S03]  /*13880*/  @P0 IMAD.MOV.U32 R4, RZ, RZ, R28 ;  /* 0x000000ffff040224 */ /* 0x001fc600078e001c */
        /* <DEDUP_REMOVED lines=11> */
[----:B------:R-:W-:Y:S01]  /*13940*/  ISETP.GT.AND P0, PT, R8, 0x1c, PT ;  /* 0x0000001c0800780c */ /* 0x000fe20003f04270 */
[----:B------:R-:W-:-:S02]  /*13950*/  @P1 IMAD.MOV.U32 R5, RZ, RZ, R25 ;  /* 0x000000ffff051224 */ /* 0x000fc400078e0019 */
[----:B------:R-:W4:Y:S04]  /*13960*/  LDL R25, [R1+0x11a8] ;  /* 0x0011a80001197983 */ /* 0x000f280000100800 */
[----:B------:R0:W4:Y:S01]  /*13970*/  @P1 LDG.E.U8 R153, desc[UR58][R4.64] ;  /* 0x0000003a04991981 */ /* 0x000122000c1e1100 */
[----:B------:R-:W-:-:S05]  /*13980*/  ISETP.GT.AND P1, PT, R8, 0x1d, PT ;  /* 0x0000001d0800780c */ /* 0x000fca0003f24270 */
[----:B0-----:R-:W-:Y:S02]  /*13990*/  @P0 IMAD.MOV.U32 R4, RZ, RZ, R30 ;  /* 0x000000ffff040224 */ /* 0x001fe400078e001e */
[----:B------:R-:W-:Y:S01]  /*139a0*/  @P0 IMAD.MOV.U32 R5, RZ, RZ, R31 ;  /* 0x000000ffff050224 */ /* 0x000fe200078e001f */
[----:B------:R-:W-:Y:S01]  /*139b0*/  PRMT R23, RZ, 0x7610, R23 ;  /* 0x00007610ff177816 */ /* 0x000fe20000000017 */
[----:B------:R-:W4:Y:S04]  /*139c0*/  LDL R31, [R1+0x1140] ;  /* 0x00114000011f7983 */ /* 0x000f280000100800 */
[----:B------:R2:W4:Y:S01]  /*139d0*/  @P0 LDG.E.U8 R22, desc[UR58][R4.64] ;  /* 0x0000003a04160981 */ /* 0x000522000c1e1100 */
[----:B------:R-:W-:Y:S02]  /*139e0*/  PRMT R20, RZ, 0x7610, R20 ;  /* 0x00007610ff147816 */ /* 0x000fe40000000014 */
[----:B------:R-:W-:Y:S01]  /*139f0*/  LOP3.LUT R195, R195, 0xffff, RZ, 0xc0, !PT ;  /* 0x0000ffffc3c37812 */ /* 0x000fe200078ec0ff */
[----:B------:R-:W4:Y:S01]  /*13a00*/  LDL R30, [R1+0x1144] ;  /* 0x00114400011e7983 */ /* 0x000f220000100800 */
[----:B--2---:R-:W-:-:S03]  /*13a10*/  @P0 IMAD.MOV.U32 R4, RZ, RZ, R9 ;  /* 0x000000ffff040224 */ /* 0x004fc600078e0009 */
        /* <DEDUP_REMOVED lines=9> */
[----:B------:R-:W-:Y:S01]  /*13ab0*/  LOP3.LUT R21, R21, 0xffff, RZ, 0xc0, !PT ;  /* 0x0000ffff15157812 */ /* 0x000fe200078ec0ff */
[----:B------:R0:W4:Y:S01]  /*13ac0*/  @P1 LDG.E.U8 R20, desc[UR58][R4.64] ;  /* 0x0000003a04141981 */ /* 0x000122000c1e1100 */
[----:B------:R-:W-:Y:S02]  /*13ad0*/  LOP3.LUT R193, R193, 0xffff, RZ, 0xc0, !PT ;  /* 0x0000ffffc1c17812 */ /* 0x000fe400078ec0ff */
[--C-:B------:R-:W-:Y:S02]  /*13ae0*/  PRMT R195, R195, 0x3340, R21.reuse ;  /* 0x00003340c3c37816 */ /* 0x100fe40000000015 */
[----:B------:R-:W-:Y:S02]  /*13af0*/  PRMT R21, RZ, 0x7610, R21 ;  /* 0x00007610ff157816 */ /* 0x000fe40000000015 */
[----:B------:R-:W-:-:S04]  /*13b00*/  LOP3.LUT R18, R18, 0xffff, RZ, 0xc0, !PT ;  /* 0x0000ffff12127812 */ /* 0x000fc800078ec0ff */
[--C-:B------:R-:W-:Y:S02]  /*13b10*/  PRMT R193, R193, 0x3340, R18.reuse ;  /* 0x00003340c1c17816 */ /* 0x100fe40000000012 */
[----:B------:R-:W-:Y:S02]  /*13b20*/  PRMT R18, RZ, 0x7610, R18 ;  /* 0x00007610ff127816 */ /* 0x000fe40000000012 */
[----:B------:R-:W-:Y:S02]  /*13b30*/  LOP3.LUT R191, R191, 0xffff, RZ, 0xc0, !PT ;  /* 0x0000ffffbfbf7812 */ /* 0x000fe400078ec0ff */
[----:B------:R-:W-:Y:S01]  /*13b40*/  LOP3.LUT R19, R19, 0xffff, RZ, 0xc0, !PT ;  /* 0x0000ffff13137812 */ /* 0x000fe200078ec0ff */
[----:B0-----:R-:W-:Y:S02]  /*13b50*/  @P1 IMAD.MOV.U32 R4, RZ, RZ, R28 ;  /* 0x000000ffff041224 */ /* 0x001fe400078e001c */
[----:B------:R-:W-:Y:S01]  /*13b60*/  @P1 IMAD.MOV.U32 R5, RZ, RZ, R29 ;  /* 0x000000ffff051224 */ /* 0x000fe200078e001d */
[----:B------:R-:W-:Y:S01]  /*13b70*/  PRMT R191, R191, 0x3340, R19 ;  /* 0x00003340bfbf7816 */ /* 0x000fe20000000013 */
[----:B------:R-:W4:Y:S04]  /*13b80*/  LDL R29, [R1+0x13a0] ;  /* 0x0013a000011d7983 */ /* 0x000f280000100800 */
[----:B------:R0:W4:Y:S01]  /*13b90*/  @P1 LDG.E.U8 R21, desc[UR58][R4.64] ;  /* 0x0000003a04151981 */ /* 0x000122000c1e1100 */
[----:B------:R-:W-:-:S02]  /*13ba0*/  LOP3.LUT R189, R189, 0xffff, RZ, 0xc0, !PT ;  /* 0x0000ffffbdbd7812 */ /* 0x000fc400078ec0ff */
[----:B------:R-:W-:Y:S01]  /*13bb0*/  LOP3.LUT R16, R16, 0xffff, RZ, 0xc0, !PT ;  /* 0x0000ffff10107812 */ /* 0x000fe200078ec0ff */
[----:B------:R-:W4:Y:S01]  /*13bc0*/  LDL R28, [R1+0x1394] ;  /* 0x00139400011c7983 */ /* 0x000f220000100800 */
[----:B0-----:R-:W-:Y:S02]  /*13bd0*/  @P0 IMAD.MOV.U32 R4, RZ, RZ, R26 ;  /* 0x000000ffff040224 */ /* 0x001fe400078e001a */
[----:B------:R-:W-:Y:S01]  /*13be0*/  @P0 IMAD.MOV.U32 R5, RZ, RZ, R27 ;  /* 0x000000ffff050224 */ /* 0x000fe200078e001b */
[----:B------:R-:W-:Y:S01]  /*13bf0*/  PRMT R19, RZ, 0x7610, R19 ;  /* 0x00007610ff137816 */ /* 0x000fe20000000013 */
[----:B------:R-:W4:Y:S04]  /*13c00*/  LDL R26, [R1+0x13a4] ;  /* 0x0013a400011a7983 */ /* 0x000f280000100800 */
[----:B------:R0:W4:Y:S01]  /*13c10*/  @P0 LDG.E.U8 R18, desc[UR58][R4.64] ;  /* 0x0000003a04120981 */ /* 0x000122000c1e1100 */
[----:B------:R-:W-:-:S02]  /*13c20*/  PRMT R189, R189, 0x3340, R16 ;  /* 0x00003340bdbd7816 */ /* 0x000fc40000000010 */
[----:B------:R-:W-:Y:S01]  /*13c30*/  LOP3.LUT R186, R186, 0xffff, RZ, 0xc0, !PT ;  /* 0x0000ffffbaba7812 */ /* 0x000fe200078ec0ff */
[----:B------:R-:W4:Y:S01]  /*13c40*/  LDL R27, [R1+0x1398] ;  /* 0x00139800011b7983 */ /* 0x000f220000100800 */
[----:B0-----:R-:W-:-:S03]  /*13c50*/  @P0 IMAD.MOV.U32 R4, RZ, RZ, R2 ;  /* 0x000000ffff040224 */ /* 0x001fc600078e0002 */
[----:B------:R-:W4:Y:S01]  /*13c60*/  LDL R2, [R1+0x13a8] ;  /* 0x0013a80001027983 */ /* 0x000f220000100800 */
[----:B------:R-:W-:Y:S01]  /*13c70*/  @P0 IMAD.MOV.U32 R5, RZ, RZ, R25 ;  /* 0x000000ffff050224 */ /* 0x000fe200078e0019 */
[----:B------:R-:W-:Y:S02]  /*13c80*/  PRMT R16, RZ, 0x7610, R16 ;  /* 0x00007610ff107816 */ /* 0x000fe40000000010 */
[----:B------:R-:W4:Y:S04]  /*13c90*/  LDL R25, [R1+0x1184] ;  /* 0x0011840001197983 */ /* 0x000f280000100800 */
[----:B------:R2:W4:Y:S01]  /*13ca0*/  @P0 LDG.E.U8 R19, desc[UR58][R4.64] ;  /* 0x0000003a04130981 */ /* 0x000522000c1e1100 */
[----:B------:R-:W-:Y:S02]  /*13cb0*/  ISETP.GT.AND P0, PT, R8, 0x1f, PT ;  /* 0x0000001f0800780c */ /* 0x000fe40003f04270 */
[----:B------:R-:W-:-:S04]  /*13cc0*/  LOP3.LUT R17, R17, 0xffff, RZ, 0xc0, !PT ;  /* 0x0000ffff11117812 */ /* 0x000fc800078ec0ff */
[--C-:B------:R-:W-:Y:S02]  /*13cd0*/  PRMT R186, R186, 0x3340, R17.reuse ;  /* 0x00003340baba7816 */ /* 0x100fe40000000011 */
[----:B------:R-:W-:-:S05]  /*13ce0*/  PRMT R17, RZ, 0x7610, R17 ;  /* 0x00007610ff117816 */ /* 0x000fca0000000011 */
[----:B--2---:R-:W-:Y:S02]  /*13cf0*/  @P0 IMAD.MOV.U32 R4, RZ, RZ, R9 ;  /* 0x000000ffff040224 */ /* 0x004fe400078e0009 */
[----:B------:R-:W2:Y:S01]  /*13d00*/  LDL R9, [R1+0x1164] ;  /* 0x0011640001097983 */ /* 0x000ea20000100800 */
[----:B---3--:R-:W-:-:S03]  /*13d10*/  @P0 IMAD.MOV.U32 R5, RZ, RZ, R24 ;  /* 0x000000ffff050224 */ /* 0x008fc600078e0018 */
[----:B------:R-:W3:Y:S04]  /*13d20*/  LDL R24, [R1+0x1174] ;  /* 0x0011740001187983 */ /* 0x000ee80000100800 */
[----:B------:R4:W2:Y:S02]  /*13d30*/  @P0 LDG.E.U8 R16, desc[UR58][R4.64] ;  /* 0x0000003a04100981 */ /* 0x0008a4000c1e1100 */
[----:B----4-:R-:W-:Y:S02]  /*13d40*/  @P0 IMAD.MOV.U32 R4, RZ, RZ, R0 ;  /* 0x000000ffff040224 */ /* 0x010fe400078e0000 */
[----:B------:R-:W4:Y:S01]  /*13d50*/  LDL R0, [R1+0x13b0] ;  /* 0x0013b00001007983 */ /* 0x000f220000100800 */
[----:B------:R-:W-:Y:S01]  /*13d60*/  @P0 IMAD.MOV.U32 R5, RZ, RZ, R3 ;  /* 0x000000ffff050224 */ /* 0x000fe200078e0003 */
[----:B------:R-:W-:-:S02]  /*13d70*/  LOP3.LUT R184, R184, 0xffff, RZ, 0xc0, !PT ;  /* 0x0000ffffb8b87812 */ /* 0x000fc400078ec0ff */
[----:B------:R-:W3:Y:S04]  /*13d80*/  LDL.LU R129, [R1+0x10c0] ;  /* 0x0010c00001817983 */ /* 0x000ee80000300800 */
[----:B------:R0:W3:Y:S01]  /*13d90*/  @P0 LDG.E.U8 R17, desc[UR58][R4.64] ;  /* 0x0000003a04110981 */ /* 0x0000e2000c1e1100 */
[----:B------:R-:W-:Y:S02]  /*13da0*/  LOP3.LUT R182, R182, 0xffff, RZ, 0xc0, !PT ;  /* 0x0000ffffb6b67812 */ /* 0x000fe400078ec0ff */
[----:B------:R-:W-:Y:S01]  /*13db0*/  LOP3.LUT R180, R180, 0xffff, RZ, 0xc0, !PT ;  /* 0x0000ffffb4b47812 */ /* 0x000fe200078ec0ff */
[----:B------:R-:W3:Y:S01]  /*13dc0*/  LDL.LU R130, [R1+0x1094] ;  /* 0x0010940001827983 */ /* 0x000ee20000300800 */
[----:B------:R-:W-:Y:S02]  /*13dd0*/  LOP3.LUT R178, R178, 0xffff, RZ, 0xc0, !PT ;  /* 0x0000ffffb2b27812 */ /* 0x000fe400078ec0ff */
[----:B------:R-:W-:Y:S01]  /*13de0*/  LOP3.LUT R7, R7, 0xffff, RZ, 0xc0, !PT ;  /* 0x0000ffff07077812 */ /* 0x000fe200078ec0ff */
[----:B------:R-:W3:Y:S01]  /*13df0*/  LDL.LU R133, [R1+0x10b0] ;  /* 0x0010b00001857983 */ /* 0x000ee20000300800 */
[----:B------:R-:W-:-:S02]  /*13e00*/  LOP3.LUT R6, R6, 0xffff, RZ, 0xc0, !PT ;  /* 0x0000ffff06067812 */ /* 0x000fc400078ec0ff */
[----:B------:R-:W-:Y:S01]  /*13e10*/  PRMT R182, R184, 0x3340, R182 ;  /* 0x00003340b8b67816 */ /* 0x000fe200000000b6 */
[----:B------:R-:W3:Y:S01]  /*13e20*/  LDL.LU R134, [R1+0x1084] ;  /* 0x0010840001867983 */ /* 0x000ee20000300800 */
[----:B------:R-:W-:Y:S02]  /*13e30*/  PRMT R178, R180, 0x3340, R178 ;  /* 0x00003340b4b27816 */ /* 0x000fe400000000b2 */
[----:B------:R-:W-:Y:S01]  /*13e40*/  PRMT R7, R7, 0x3340, R6 ;  /* 0x0000334007077816 */ /* 0x000fe20000000006 */
[----:B------:R-:W3:Y:S01]  /*13e50*/  LDL.LU R137, [R1+0x10a0] ;  /* 0x0010a00001897983 */ /* 0x000ee20000300800 */
[----:B0-----:R-:W-:Y:S02]  /*13e60*/  PRMT R4, R195, 0x5410, R193 ;  /* 0x00005410c3047816 */ /* 0x001fe400000000c1 */
[----:B------:R-:W-:Y:S01]  /*13e70*/  PRMT R5, R191, 0x5410, R189 ;  /* 0x00005410bf057816 */ /* 0x000fe200000000bd */
[----:B------:R-:W3:Y:S01]  /*13e80*/  LDL.LU R138, [R1+0x1074] ;  /* 0x00107400018a7983 */ /* 0x000ee20000300800 */
[----:B------:R-:W-:-:S02]  /*13e90*/  PRMT R6, R186, 0x5410, R182 ;  /* 0x00005410ba067816 */ /* 0x000fc400000000b6 */
[----:B------:R-:W-:Y:S01]  /*13ea0*/  PRMT R7, R178, 0x5410, R7 ;  /* 0x00005410b2077816 */ /* 0x000fe20000000007 */
[----:B------:R-:W-:Y:S01]  /*13eb0*/  BAR.SYNC.DEFER_BLOCKING 0x0 ;  /* 0x0000000000007b1d */ /* 0x000fe20000010000 */
[----:B------:R-:W-:Y:S02]  /*13ec0*/  LOP3.LUT R200, R200, 0xffff, RZ, 0xc0, !PT ;  /* 0x0000ffffc8c87812 */ /* 0x000fe400078ec0ff */
[----:B------:R-:W-:Y:S02]  /*13ed0*/  LOP3.LUT R199, R199, 0xffff, RZ, 0xc0, !PT ;  /* 0x0000ffffc7c77812 */ /* 0x000fe400078ec0ff */
[----:B------:R-:W-:Y:S02]  /*13ee0*/  LOP3.LUT R198, R198, 0xffff, RZ, 0xc0, !PT ;  /* 0x0000ffffc6c67812 */ /* 0x000fe400078ec0ff */
[----:B------:R-:W-:Y:S01]  /*13ef0*/  LOP3.LUT R197, R197, 0xffff, RZ, 0xc0, !PT ;  /* 0x0000ffffc5c57812 */ /* 0x000fe200078ec0ff */
[----:B------:R-:W3:Y:S01]  /*13f00*/  LDL.LU R141, [R1+0x1090] ;  /* 0x00109000018d7983 */ /* 0x000ee20000300800 */
[----:B------:R-:W-:-:S02]  /*13f10*/  LOP3.LUT R196, R196, 0xffff, RZ, 0xc0, !PT ;  /* 0x0000ffffc4c47812 */ /* 0x000fc400078ec0ff */
[----:B------:R-:W-:Y:S01]  /*13f20*/  LOP3.LUT R194, R194, 0xffff, RZ, 0xc0, !PT ;  /* 0x0000ffffc2c27812 */ /* 0x000fe200078ec0ff */
[----:B------:R-:W3:Y:S01]  /*13f30*/  LDL.LU R142, [R1+0x1064] ;  /* 0x00106400018e7983 */ /* 0x000ee20000300800 */
[----:B------:R-:W-:Y:S02]  /*13f40*/  LOP3.LUT R192, R192, 0xffff, RZ, 0xc0, !PT ;  /* 0x0000ffffc0c07812 */ /* 0x000fe400078ec0ff */
[----:B------:R-:W-:Y:S01]  /*13f50*/  LOP3.LUT R190, R190, 0xffff, RZ, 0xc0, !PT ;  /* 0x0000ffffbebe7812 */ /* 0x000fe200078ec0ff */
[----:B------:R-:W3:Y:S01]  /*13f60*/  LDL.LU R145, [R1+0x1080] ;  /* 0x0010800001917983 */ /* 0x000ee20000300800 */
        /* <DEDUP_REMOVED lines=12> */
[----:B------:R-:W-:-:S02]  /*14030*/  PRMT R199, R200, 0x3340, R199 ;  /* 0x00003340c8c77816 */ /* 0x000fc400000000c7 */
[----:B------:R-:W-:Y:S02]  /*14040*/  PRMT R194, R196, 0x3340, R194 ;  /* 0x00003340c4c27816 */ /* 0x000fe400000000c2 */
[----:B------:R-:W-:Y:S02]  /*14050*/  PRMT R187, R188, 0x3340, R187 ;  /* 0x00003340bcbb7816 */ /* 0x000fe400000000bb */
[----:B------:R-:W-:Y:S01]  /*14060*/  PRMT R179, R181, 0x3340, R179 ;  /* 0x00003340b5b37816 */ /* 0x000fe200000000b3 */
[----:B------:R0:W-:Y:S02]  /*14070*/  STS.128 [R2+UR4+0x4000], R4 ;  /* 0x0040000402007988 */ /* 0x0001e40008000c04 */
[----:B0-----:R-:W-:Y:S02]  /*14080*/  PRMT R4, R198, 0x3340, R197 ;  /* 0x00003340c6047816 */ /* 0x001fe400000000c5 */
[----:B------:R-:W-:Y:S02]  /*14090*/  PRMT R5, R192, 0x3340, R190 ;  /* 0x00003340c0057816 */ /* 0x000fe400000000be */
[----:B------:R-:W-:-:S02]  /*140a0*/  PRMT R6, R185, 0x3340, R183 ;  /* 0x00003340b9067816 */ /* 0x000fc400000000b7 */
[----:B------:R-:W-:Y:S02]  /*140b0*/  PRMT R7, R177, 0x3340, R174 ;  /* 0x00003340b1077816 */ /* 0x000fe400000000ae */
[----:B------:R-:W-:Y:S02]  /*140c0*/  PRMT R4, R199, 0x5410, R4 ;  /* 0x00005410c7047816 */ /* 0x000fe40000000004 */
[----:B------:R-:W-:Y:S02]  /*140d0*/  PRMT R5, R194, 0x5410, R5 ;  /* 0x00005410c2057816 */ /* 0x000fe40000000005 */
[----:B------:R-:W-:Y:S02]  /*140e0*/  PRMT R6, R187, 0x5410, R6 ;  /* 0x00005410bb067816 */ /* 0x000fe40000000006 */
[----:B------:R-:W-:-:S05]  /*140f0*/  PRMT R7, R179, 0x5410, R7 ;  /* 0x00005410b3077816 */ /* 0x000fca0000000007 */
[----:B------:R0:W-:Y:S02]  /*14100*/  STS.128 [R2+UR4+0x5000], R4 ;  /* 0x0050000402007988 */ /* 0x0001e40008000c04 */
[----:B0-----:R-:W0:Y:S01]  /*14110*/  S2R R2, SR_TID.X ;  /* 0x0000000000027919 */ /* 0x001e220000002100 */
[----:B------:R-:W-:Y:S02]  /*14120*/  LOP3.LUT R175, R175, 0xffff, RZ, 0xc0, !PT ;  /* 0x0000ffffafaf7812 */ /* 0x000fe400078ec0ff */
[----:B------:R-:W-:Y:S02]  /*14130*/  LOP3.LUT R172, R172, 0xffff, RZ, 0xc0, !PT ;  /* 0x0000ffffacac7812 */ /* 0x000fe400078ec0ff */
[----:B------:R-:W-:Y:S02]  /*14140*/  LOP3.LUT R170, R170, 0xffff, RZ, 0xc0, !PT ;  /* 0x0000ffffaaaa7812 */ /* 0x000fe400078ec0ff */
[----:B------:R-:W-:Y:S02]  /*14150*/  LOP3.LUT R168, R168, 0xffff, RZ, 0xc0, !PT ;  /* 0x0000ffffa8a87812 */ /* 0x000fe400078ec0ff */
[----:B------:R-:W-:-:S02]  /*14160*/  LOP3.LUT R166, R166, 0xffff, RZ, 0xc0, !PT ;  /* 0x0000ffffa6a67812 */ /* 0x000fc400078ec0ff */
[----:B------:R-:W-:Y:S02]  /*14170*/  LOP3.LUT R164, R164, 0xffff, RZ, 0xc0, !PT ;  /* 0x0000ffffa4a47812 */ /* 0x000fe400078ec0ff */
        /* <DEDUP_REMOVED lines=9> */
[----:B------:R-:W-:Y:S02]  /*14210*/  PRMT R172, R175, 0x3340, R172 ;  /* 0x00003340afac7816 */ /* 0x000fe400000000ac */
[----:B------:R-:W-:-:S02]  /*14220*/  PRMT R4, R170, 0x3340, R168 ;  /* 0x00003340aa047816 */ /* 0x000fc400000000a8 */
[----:B------:R-:W-:Y:S02]  /*14230*/  PRMT R164, R166, 0x3340, R164 ;  /* 0x00003340a6a47816 */ /* 0x000fe400000000a4 */
[----:B------:R-:W-:Y:S02]  /*14240*/  PRMT R5, R162, 0x3340, R160 ;  /* 0x00003340a2057816 */ /* 0x000fe400000000a0 */
[----:B------:R-:W-:Y:S02]  /*14250*/  PRMT R156, R158, 0x3340, R156 ;  /* 0x000033409e9c7816 */ /* 0x000fe4000000009c */
[----:B------:R-:W-:Y:S02]  /*14260*/  PRMT R6, R154, 0x3340, R152 ;  /* 0x000033409a067816 */ /* 0x000fe40000000098 */
[----:B------:R-:W-:Y:S02]  /*14270*/  PRMT R20, R22, 0x3340, R20 ;  /* 0x0000334016147816 */ /* 0x000fe40000000014 */
[----:B0-----:R-:W-:-:S02]  /*14280*/  LOP3.LUT R2, R2, 0x1f, RZ, 0xc0, !PT ;  /* 0x0000001f02027812 */ /* 0x001fc400078ec0ff */
[----:B------:R-:W-:Y:S02]  /*14290*/  PRMT R4, R172, 0x5410, R4 ;  /* 0x00005410ac047816 */ /* 0x000fe40000000004 */
[----:B------:R-:W-:Y:S02]  /*142a0*/  PRMT R5, R164, 0x5410, R5 ;  /* 0x00005410a4057816 */ /* 0x000fe40000000005 */
[----:B------:R-:W-:Y:S02]  /*142b0*/  PRMT R6, R156, 0x5410, R6 ;  /* 0x000054109c067816 */ /* 0x000fe40000000006 */
        /* <DEDUP_REMOVED lines=15> */
[----:B------:R-:W-:Y:S02]  /*143b0*/  ISETP.GE.AND P0, PT, R2, R8, PT ;  /* 0x000000080200720c */ /* 0x000fe40003f06270 */
[----:B------:R-:W-:Y:S01]  /*143c0*/  PRMT R173, R176, 0x3340, R173 ;  /* 0x00003340b0ad7816 */ /* 0x000fe200000000ad */
[----:B------:R-:W3:Y:S01]  /*143d0*/  LDL.LU R2, [R1+0xe70] ;  /* 0x000e700001027983 */ /* 0x000ee20000300800 */
[----:B------:R-:W-:Y:S02]  /*143e0*/  PRMT R165, R167, 0x3340, R165 ;  /* 0x00003340a7a57816 */ /* 0x000fe400000000a5 */
[----:B------:R-:W-:Y:S02]  /*143f0*/  PRMT R157, R159, 0x3340, R157 ;  /* 0x000033409f9d7816 */ /* 0x000fe4000000009d */
[----:B------:R-:W-:Y:S02]  /*14400*/  PRMT R21, R23, 0x3340, R21 ;  /* 0x0000334017157816 */ /* 0x000fe40000000015 */
[----:B------:R-:W-:-:S02]  /*14410*/  PRMT R234, RZ, 0x7610, R234 ;  /* 0x00007610ffea7816 */ /* 0x000fc400000000ea */
[----:B--2---:R-:W-:-:S04]  /*14420*/  LOP3.LUT R16, R16, 0xffff, RZ, 0xc0, !PT ;  /* 0x0000ffff10107812 */ /* 0x004fc800078ec0ff */
[----:B------:R-:W-:-:S04]  /*14430*/  PRMT R7, R18, 0x3340, R16 ;  /* 0x0000334012077816 */ /* 0x000fc80000000010 */
[----:B------:R-:W-:-:S05]  /*14440*/  PRMT R7, R20, 0x5410, R7 ;  /* 0x0000541014077816 */ /* 0x000fca0000000007 */
[----:B----4-:R0:W-:Y:S01]  /*14450*/  STS.128 [R0+UR4+0x4000], R4 ;  /* 0x0040000400007988 */ /* 0x0101e20008000c04 */
[----:B---3--:R-:W-:Y:S02]  /*14460*/  LOP3.LUT R17, R17, 0xffff, RZ, 0xc0, !PT ;  /* 0x0000ffff11117812 */ /* 0x008fe400078ec0ff */
[----:B0-----:R-:W-:Y:S02]  /*14470*/  PRMT R4, R171, 0x3340, R169 ;  /* 0x00003340ab047816 */ /* 0x001fe400000000a9 */
[----:B------:R-:W-:Y:S02]  /*14480*/  PRMT R5, R163, 0x3340, R161 ;  /* 0x00003340a3057816 */ /* 0x000fe400000000a1 */
[----:B------:R-:W-:Y:S02]  /*14490*/  PRMT R6, R155, 0x3340, R153 ;  /* 0x000033409b067816 */ /* 0x000fe40000000099 */
[----:B------:R-:W-:Y:S02]  /*144a0*/  PRMT R7, R19, 0x3340, R17 ;  /* 0x0000334013077816 */ /* 0x000fe40000000011 */
[----:B------:R-:W-:-:S02]  /*144b0*/  PRMT R4, R173, 0x5410, R4 ;  /* 0x00005410ad047816 */ /* 0x000fc40000000004 */
[----:B------:R-:W-:Y:S02]  /*144c0*/  PRMT R5, R165, 0x5410, R5 ;  /* 0x00005410a5057816 */ /* 0x000fe40000000005 */
[----:B------:R-:W-:Y:S02]  /*144d0*/  PRMT R6, R157, 0x5410, R6 ;  /* 0x000054109d067816 */ /* 0x000fe40000000006 */
[----:B------:R-:W-:-:S05]  /*144e0*/  PRMT R7, R21, 0x5410, R7 ;  /* 0x0000541015077816 */ /* 0x000fca0000000007 */
[----:B------:R0:W-:Y:S02]  /*144f0*/  STS.128 [R0+UR4+0x5000], R4 ;  /* 0x0050000400007988 */ /* 0x0001e40008000c04 */
[----:B0-----:R-:W-:Y:S02]  /*14500*/  @!P0 IMAD.MOV.U32 R4, RZ, RZ, R236 ;  /* 0x000000ffff048224 */ /* 0x001fe400078e00ec */
[----:B------:R-:W2:Y:S01]  /*14510*/  LDL.LU R0, [R1+0xe44] ;  /* 0x000e440001007983 */ /* 0x000ea20000300800 */
[----:B------:R-:W-:-:S03]  /*14520*/  @!P0 IMAD.MOV.U32 R5, RZ, RZ, R235 ;  /* 0x000000ffff058224 */ /* 0x000fc600078e00eb */
[----:B------:R0:W-:Y:S04]  /*14530*/  STL [R1+0x13c8], R236 ;  /* 0x0013c8ec01007387 */ /* 0x0001e80000100800 */
[----:B------:R1:W3:Y:S04]  /*14540*/  @!P0 LDG.E.U8 R234, desc[UR58][R4.64] ;  /* 0x0000003a04ea8981 */ /* 0x0002e8000c1e1100 */
[----:B0-----:R-:W4:Y:S04]  /*14550*/  LDL.LU R236, [R1+0xe80] ;  /* 0x000e800001ec7983 */ /* 0x001f280000300800 */
[----:B------:R0:W-:Y:S01]  /*14560*/  STL [R1+0x13c4], R235 ;  /* 0x0013c4eb01007387 */ /* 0x0001e20000100800 */
[----:B-1----:R-:W-:-:S03]  /*14570*/  @!P0 IMAD.MOV.U32 R4, RZ, RZ, R26 ;  /* 0x000000ffff048224 */ /* 0x002fc600078e001a */
[----:B0-----:R-:W2:Y:S04]  /*14580*/  LDL.LU R235, [R1+0xe54] ;  /* 0x000e540001eb7983 */ /* 0x001ea80000300800 */
[----:B------:R-:W3:Y:S01]  /*14590*/  LDL R26, [R1+0x1134] ;  /* 0x00113400011a7983 */ /* 0x000ee20000100800 */
[----:B------:R-:W-:Y:S01]  /*145a0*/  PRMT R163, RZ, 0x7610, R163 ;  /* 0x00007610ffa37816 */ /* 0x000fe200000000a3 */
[----:B------:R-:W-:Y:S02]  /*145b0*/  @!P0 IMAD.MOV.U32 R5, RZ, RZ, R29 ;  /* 0x000000ffff058224 */ /* 0x000fe400078e001d */
[----:B------:R-:W4:Y:S04]  /*145c0*/  LDL R29, [R1+0x1130] ;  /* 0x00113000011d7983 */ /* 0x000f280000100800 */
[----:B------:R0:W2:Y:S02]  /*145d0*/  @!P0 LDG.E.U8 R163, desc[UR58][R4.64] ;  /* 0x0000003a04a38981 */ /* 0x0000a4000c1e1100 */
[----:B0-----:R-:W-:-:S02]  /*145e0*/  @!P0 IMAD.MOV.U32 R4, RZ, RZ, R27 ;  /* 0x000000ffff048224 */ /* 0x001fc400078e001b */
[----:B------:R-:W2:Y:S01]  /*145f0*/  LDL R27, [R1+0x1124] ;  /* 0x00112400011b7983 */ /* 0x000ea20000100800 */
[----:B------:R-:W-:Y:S01]  /*14600*/  PRMT R162, RZ, 0x7610, R162 ;  /* 0x00007610ffa27816 */ /* 0x000fe200000000a2 */
[----:B------:R-:W-:Y:S01]  /*14610*/  @!P0 IMAD.MOV.U32 R5, RZ, RZ, R28 ;  /* 0x000000ffff058224 */ /* 0x000fe200078e001c */
[----:B------:R-:W-:Y:S01]  /*14620*/  PRMT R161, RZ, 0x7610, R161 ;  /* 0x00007610ffa17816 */ /* 0x000fe200000000a1 */
[----:B------:R-:W2:Y:S04]  /*14630*/  LDL R28, [R1+0x1120] ;  /* 0x00112000011c7983 */ /* 0x000ea80000100800 */
[----:B------:R0:W2:Y:S01]  /*14640*/  @!P0 LDG.E.U8 R162, desc[UR58][R4.64] ;  /* 0x0000003a04a28981 */ /* 0x0000a2000c1e1100 */
[----:B------:R-:W-:Y:S01]  /*14650*/  PRMT R160, RZ, 0x7610, R160 ;  /* 0x00007610ffa07816 */ /* 0x000fe200000000a0 */
[----:B0-----:R-:W-:-:S02]  /*14660*/  @!P0 IMAD.MOV.U32 R4, RZ, RZ, R37 ;  /* 0x000000ffff048224 */ /* 0x001fc400078e0025 */
[----:B------:R-:W-:-:S05]  /*14670*/  @!P0 IMAD.MOV.U32 R5, RZ, RZ, R38 ;  /* 0x000000ffff058224 */ /* 0x000fca00078e0026 */
[----:B------:R0:W2:Y:S01]  /*14680*/  @!P0 LDG.E.U8 R161, desc[UR58][R4.64] ;  /* 0x0000003a04a18981 */ /* 0x0000a2000c1e1100 */
[----:B------:R-:W-:Y:S01]  /*14690*/  PRMT R159, RZ, 0x7610, R159 ;  /* 0x00007610ff9f7816 */ /* 0x000fe2000000009f */
[----:B0-----:R-:W-:Y:S02]  /*146a0*/  @!P0 IMAD.MOV.U32 R4, RZ, RZ, R25 ;  /* 0x000000ffff048224 */ /* 0x001fe400078e0019 */
[----:B------:R-:W-:Y:S01]  /*146b0*/  @!P0 IMAD.MOV.U32 R5, RZ, RZ, R36 ;  /* 0x000000ffff058224 */ /* 0x000fe200078e0024 */
[----:B------:R-:W2:Y:S04]  /*146c0*/  LDL R25, [R1+0x1114] ;  /* 0x0011140001197983 */ /* 0x000ea80000100800 */
[----:B------:R0:W2:Y:S02]  /*146d0*/  @!P0 LDG.E.U8 R160, desc[UR58][R4.64] ;  /* 0x0000003a04a08981 */ /* 0x0000a4000c1e1100 */
[----:B0-----:R-:W-:-:S02]  /*146e0*/  @!P0 IMAD.MOV.U32 R4, RZ, RZ, R24 ;  /* 0x000000ffff048224 */ /* 0x001fc400078e0018 */
[----:B------:R-:W-:Y:S01]  /*146f0*/  @!P0 IMAD.MOV.U32 R5, RZ, RZ, R35 ;  /* 0x000000ffff058224 */ /* 0x000fe200078e0023 */
[----:B------:R-:W2:Y:S04]  /*14700*/  LDL R24, [R1+0x1104] ;  /* 0x0011040001187983 */ /* 0x000ea80000100800 */
[----:B------:R0:W2:Y:S02]  /*14710*/  @!P0 LDG.E.U8 R159, desc[UR58][R4.64] ;  /* 0x0000003a049f8981 */ /* 0x0000a4000c1e1100 */
[----:B0-----:R-:W-:Y:S02]  /*14720*/  @!P0 IMAD.MOV.U32 R4, RZ, RZ, R9 ;  /* 0x000000ffff048224 */ /* 0x001fe400078e0009 */
[----:B------:R-:W-:Y:S01]  /*14730*/  @!P0 IMAD.MOV.U32 R5, RZ, RZ, R34 ;  /* 0x000000ffff058224 */ /* 0x000fe200078e0022 */
[----:B------:R-:W2:Y:S04]  /*14740*/  LDL R9, [R1+0x10f4] ;  /* 0x0010f40001097983 */ /* 0x000ea80000100800 */
[----:B------:R-:W2:Y:S04]  /*14750*/  LDL.LU R34, [R1+0x1110] ;  /* 0x0011100001227983 */ /* 0x000ea80000300800 */
[----:B------:R-:W2:Y:S01]  /*14760*/  LDL.LU R43, [R1+0x1100] ;  /* 0x00110000012b7983 */ /* 0x000ea20000300800 */
[----:B------:R-:W-:-:S02]  /*14770*/  PRMT R158, RZ, 0x7610, R158 ;  /* 0x00007610ff9e7816 */ /* 0x000fc4000000009e */
[----:B------:R-:W-:Y:S01]  /*14780*/  PRMT R157, RZ, 0x7610, R157 ;  /* 0x00007610ff9d7816 */ /* 0x000fe2000000009d */
[----:B------:R-:W2:Y:S04]  /*14790*/  LDL.LU R251, [R1+0x10f0] ;  /* 0x0010f00001fb7983 */ /* 0x000ea80000300800 */
[----:B------:R0:W2:Y:S01]  /*147a0*/  @!P0 LDG.E.U8 R158, desc[UR58][R4.64] ;  /* 0x0000003a049e8981 */ /* 0x0000a2000c1e1100 */
[----:B------:R-:W-:Y:S01]  /*147b0*/  PRMT R156, RZ, 0x7610, R156 ;  /* 0x00007610ff9c7816 */ /* 0x000fe2000000009c */
[----:B0-----:R-:W-:Y:S02]  /*147c0*/  @!P0 IMAD.MOV.U32 R4, RZ, RZ, R32 ;  /* 0x000000ffff048224 */ /* 0x001fe400078e0020 */
[----:B------:R-:W-:-:S05]  /*147d0*/  @!P0 IMAD.MOV.U32 R5, RZ, RZ, R33 ;  /* 0x000000ffff058224 */ /* 0x000fca00078e0021 */
[----:B------:R0:W2:Y:S02]  /*147e0*/  @!P0 LDG.E.U8 R157, desc[UR58][R4.64] ;  /* 0x0000003a049d8981 */ /* 0x0000a4000c1e1100 */
[----:B0-----:R-:W-:Y:S02]  /*147f0*/  @!P0 IMAD.MOV.U32 R4, RZ, RZ, R30 ;  /* 0x000000ffff048224 */ /* 0x001fe400078e001e */
[----:B------:R-:W-:-:S05]  /*14800*/  @!P0 IMAD.MOV.U32 R5, RZ, RZ, R31 ;  /* 0x000000ffff058224 */ /* 0x000fca00078e001f */
[----:B------:R3:W2:Y:S01]  /*14810*/  @!P0 LDG.E.U8 R156, desc[UR58][R4.64] ;  /* 0x0000003a049c8981 */ /* 0x0006a2000c1e1100 */
[----:B------:R-:W-:Y:S02]  /*14820*/  PRMT R155, RZ, 0x7610, R155 ;  /* 0x00007610ff9b7816 */ /* 0x000fe4000000009b */
[----:B------:R-:W-:Y:S02]  /*14830*/  PRMT R154, RZ, 0x7610, R154 ;  /* 0x00007610ff9a7816 */ /* 0x000fe4000000009a */
[----:B------:R-:W-:Y:S02]  /*14840*/  PRMT R153, RZ, 0x7610, R153 ;  /* 0x00007610ff997816 */ /* 0x000fe40000000099 */
[----:B------:R-:W-:Y:S01]  /*14850*/  PRMT R152, RZ, 0x7610, R152 ;  /* 0x00007610ff987816 */ /* 0x000fe20000000098 */
[----:B---3--:R-:W-:Y:S02]  /*14860*/  @!P0 IMAD.MOV.U32 R4, RZ, RZ, R26 ;  /* 0x000000ffff048224 */ /* 0x008fe400078e001a */
[----:B------:R-:W3:Y:S04]  /*14870*/  LDL.LU R26, [R1+0x10e0] ;  /* 0x0010e000011a7983 */ /* 0x000ee80000300800 */
[----:B------:R-:W3:Y:S04]  /*14880*/  LDL.LU R45, [R1+0x10d4] ;  /* 0x0010d400012d7983 */ /* 0x000ee80000300800 */
[----:B------:R-:W3:Y:S04]  /*14890*/  LDL.LU R37, [R1+0x10e4] ;  /* 0x0010e40001257983 */ /* 0x000ee80000300800 */
[----:B------:R-:W3:Y:S01]  /*148a0*/  LDL.LU R31, [R1+0x10d0] ;  /* 0x0010d000011f7983 */ /* 0x000ee20000300800 */
[----:B----4-:R-:W-:-:S03]  /*148b0*/  @!P0 IMAD.MOV.U32 R5, RZ, RZ, R29 ;  /* 0x000000ffff058224 */ /* 0x010fc600078e001d */
[----:B------:R-:W4:Y:S04]  /*148c0*/  LDL.LU R244, [R1+0x10c4] ;  /* 0x0010c40001f47983 */ /* 0x000f280000300800 */
[----:B------:R2:W4:Y:S02]  /*148d0*/  @!P0 LDG.E.U8 R155, desc[UR58][R4.64] ;  /* 0x0000003a049b8981 */ /* 0x000524000c1e1100 */
[----:B--2---:R-:W-:Y:S02]  /*148e0*/  @!P0 IMAD.MOV.U32 R4, RZ, RZ, R27 ;  /* 0x000000ffff048224 */ /* 0x004fe400078e001b */
[----:B------:R-:W2:Y:S04]  /*148f0*/  LDL.LU R27, [R1+0x10b4] ;  /* 0x0010b400011b7983 */ /* 0x000ea80000300800 */
[----:B------:R-:W2:Y:S04]  /*14900*/  LDL.LU R32, [R1+0x10a4] ;  /* 0x0010a40001207983 */ /* 0x000ea80000300800 */
[----:B------:R-:W2:Y:S04]  /*14910*/  LDL R33, [R1+0x1060] ;  /* 0x0010600001217983 */ /* 0x000ea80000100800 */
[----:B------:R-:W2:Y:S01]  /*14920*/  LDL R30, [R1+0x1050] ;  /* 0x00105000011e7983 */ /* 0x000ea20000100800 */
[----:B------:R-:W-:-:S03]  /*14930*/  @!P0 IMAD.MOV.U32 R5, RZ, RZ, R28 ;  /* 0x000000ffff058224 */ /* 0x000fc600078e001c */
[----:B------:R-:W2:Y:S04]  /*14940*/  LDL R41, [R1+0x1040] ;  /* 0x0010400001297983 */ /* 0x000ea80000100800 */
[----:B------:R0:W2:Y:S04]  /*14950*/  @!P0 LDG.E.U8 R154, desc[UR58][R4.64] ;  /* 0x0000003a049a8981 */ /* 0x0000a8000c1e1100 */
[----:B------:R-:W2:Y:S04]  /*14960*/  LDL R39, [R1+0x1030] ;  /* 0x0010300001277983 */ /* 0x000ea80000100800 */
[----:B------:R-:W2:Y:S01]  /*14970*/  LDL R28, [R1+0x1034] ;  /* 0x00103400011c7983 */ /* 0x000ea20000100800 */
[----:B0-----:R-:W-:-:S03]  /*14980*/  @!P0 IMAD.MOV.U32 R4, RZ, RZ, R25 ;  /* 0x000000ffff048224 */ /* 0x001fc600078e0019 */
[----:B------:R-:W2:Y:S04]  /*14990*/  LDL R29, [R1+0x1020] ;  /* 0x00102000011d7983 */ /* 0x000ea80000100800 */
        /* <DEDUP_REMOVED lines=19> */
[----:B------:R-:W-:Y:S01]  /*14ad0*/  @!P0 IMAD.MOV.U32 R5, RZ, RZ, R34 ;  /* 0x000000ffff058224 */ /* 0x000fe200078e0022 */
[----:B------:R-:W-:Y:S02]  /*14ae0*/  PRMT R165, RZ, 0x7610, R165 ;  /* 0x00007610ffa57816 */ /* 0x000fe400000000a5 */
[----:B------:R-:W2:Y:S04]  /*14af0*/  LDL R42, [R1+0xee4] ;  /* 0x000ee400012a7983 */ /* 0x000ea80000100800 */
[----:B------:R0:W2:Y:S02]  /*14b00*/  @!P0 LDG.E.U8 R153, desc[UR58][R4.64] ;  /* 0x0000003a04998981 */ /* 0x0000a4000c1e1100 */
[----:B0-----:R-:W-:-:S02]  /*14b10*/  @!P0 IMAD.MOV.U32 R4, RZ, RZ, R24 ;  /* 0x000000ffff048224 */ /* 0x001fc400078e0018 */
[----:B------:R-:W2:Y:S01]  /*14b20*/  LDL R24, [R1+0x1024] ;  /* 0x0010240001187983 */ /* 0x000ea20000100800 */
[----:B------:R-:W-:-:S05]  /*14b30*/  @!P0 IMAD.MOV.U32 R5, RZ, RZ, R43 ;  /* 0x000000ffff058224 */ /* 0x000fca00078e002b */
[----:B------:R0:W2:Y:S02]  /*14b40*/  @!P0 LDG.E.U8 R152, desc[UR58][R4.64] ;  /* 0x0000003a04988981 */ /* 0x0000a4000c1e1100 */
[----:B0-----:R-:W-:Y:S02]  /*14b50*/  @!P0 IMAD.MOV.U32 R4, RZ, RZ, R9 ;  /* 0x000000ffff048224 */ /* 0x001fe400078e0009 */
[----:B------:R-:W2:Y:S01]  /*14b60*/  LDL R9, [R1+0x1014] ;  /* 0x0010140001097983 */ /* 0x000ea20000100800 */
[----:B------:R-:W-:-:S05]  /*14b70*/  @!P0 IMAD.MOV.U32 R5, RZ, RZ, R251 ;  /* 0x000000ffff058224 */ /* 0x000fca00078e00fb */
[----:B------:R3:W2:Y:S01]  /*14b80*/  @!P0 LDG.E.U8 R23, desc[UR58][R4.64] ;  /* 0x0000003a04178981 */ /* 0x0006a2000c1e1100 */
[----:B------:R-:W-:Y:S01]  /*14b90*/  PRMT R166, RZ, 0x7610, R166 ;  /* 0x00007610ffa67816 */ /* 0x000fe200000000a6 */
[----:B---3--:R-:W-:Y:S02]  /*14ba0*/  @!P0 IMAD.MOV.U32 R5, RZ, RZ, R26 ;  /* 0x000000ffff058224 */ /* 0x008fe400078e001a */
[----:B------:R-:W-:-:S05]  /*14bb0*/  @!P0 IMAD.MOV.U32 R4, RZ, RZ, R37 ;  /* 0x000000ffff048224 */ /* 0x000fca00078e0025 */
[----:B------:R0:W3:Y:S02]  /*14bc0*/  @!P0 LDG.E.U8 R22, desc[UR58][R4.64] ;  /* 0x0000003a04168981 */ /* 0x0000e4000c1e1100 */
[----:B0-----:R-:W-:Y:S02]  /*14bd0*/  @!P0 IMAD.MOV.U32 R4, RZ, RZ, R45 ;  /* 0x000000ffff048224 */ /* 0x001fe400078e002d */
[----:B------:R-:W-:-:S05]  /*14be0*/  @!P0 IMAD.MOV.U32 R5, RZ, RZ, R31 ;  /* 0x000000ffff058224 */ /* 0x000fca00078e001f */
[----:B------:R4:W3:Y:S02]  /*14bf0*/  @!P0 LDG.E.U8 R21, desc[UR58][R4.64] ;  /* 0x0000003a04158981 */ /* 0x0008e4000c1e1100 */
[----:B----4-:R-:W-:Y:S02]  /*14c00*/  @!P0 IMAD.MOV.U32 R4, RZ, RZ, R244 ;  /* 0x000000ffff048224 */ /* 0x010fe400078e00f4 */
[----:B------:R-:W-:-:S05]  /*14c10*/  @!P0 IMAD.MOV.U32 R5, RZ, RZ, R129 ;  /* 0x000000ffff058224 */ /* 0x000fca00078e0081 */
[----:B------:R2:W4:Y:S02]  /*14c20*/  @!P0 LDG.E.U8 R20, desc[UR58][R4.64] ;  /* 0x0000003a04148981 */ /* 0x000524000c1e1100 */
[----:B--2---:R-:W-:Y:S02]  /*14c30*/  @!P0 IMAD.MOV.U32 R4, RZ, RZ, R27 ;  /* 0x000000ffff048224 */ /* 0x004fe400078e001b */
[----:B------:R-:W-:-:S05]  /*14c40*/  @!P0 IMAD.MOV.U32 R5, RZ, RZ, R133 ;  /* 0x000000ffff058224 */ /* 0x000fca00078e0085 */
[----:B------:R0:W2:Y:S02]  /*14c50*/  @!P0 LDG.E.U8 R19, desc[UR58][R4.64] ;  /* 0x0000003a04138981 */ /* 0x0000a4000c1e1100 */
[----:B0-----:R-:W-:Y:S02]  /*14c60*/  @!P0 IMAD.MOV.U32 R4, RZ, RZ, R32 ;  /* 0x000000ffff048224 */ /* 0x001fe400078e0020 */
        /* <DEDUP_REMOVED lines=12> */
[----:B------:R-:W-:Y:S02]  /*14d30*/  @!P0 IMAD.MOV.U32 R5, RZ, RZ, R33 ;  /* 0x000000ffff058224 */ /* 0x000fe400078e0021 */
[----:B------:R-:W3:Y:S04]  /*14d40*/  LDL R33, [R1+0xfe0] ;  /* 0x000fe00001217983 */ /* 0x000ee80000100800 */
[----:B------:R0:W2:Y:S02]  /*14d50*/  @!P0 LDG.E.U8 R7, desc[UR58][R4.64] ;  /* 0x0000003a04078981 */ /* 0x0000a4000c1e1100 */
[----:B0-----:R-:W-:-:S02]  /*14d60*/  @!P0 IMAD.MOV.U32 R4, RZ, RZ, R146 ;  /* 0x000000ffff048224 */ /* 0x001fc400078e0092 */
[----:B------:R-:W-:Y:S02]  /*14d70*/  @!P0 IMAD.MOV.U32 R5, RZ, RZ, R30 ;  /* 0x000000ffff058224 */ /* 0x000fe400078e001e */
[----:B------:R-:W4:Y:S04]  /*14d80*/  LDL R30, [R1+0xfe4] ;  /* 0x000fe400011e7983 */ /* 0x000f280000100800 */
[----:B------:R0:W2:Y:S02]  /*14d90*/  @!P0 LDG.E.U8 R6, desc[UR58][R4.64] ;  /* 0x0000003a04068981 */ /* 0x0000a4000c1e1100 */
[----:B0-----:R-:W-:Y:S02]  /*14da0*/  @!P0 IMAD.MOV.U32 R4, RZ, RZ, R150 ;  /* 0x000000ffff048224 */ /* 0x001fe400078e0096 */
[----:B------:R-:W-:Y:S01]  /*14db0*/  @!P0 IMAD.MOV.U32 R5, RZ, RZ, R41 ;  /* 0x000000ffff058224 */ /* 0x000fe200078e0029 */
[----:B------:R-:W-:Y:S01]  /*14dc0*/  PRMT R167, RZ, 0x7610, R167 ;  /* 0x00007610ffa77816 */ /* 0x000fe200000000a7 */
[----:B------:R-:W2:Y:S04]  /*14dd0*/  LDL R41, [R1+0xf90] ;  /* 0x000f900001297983 */ /* 0x000ea80000100800 */
[----:B------:R0:W2:Y:S02]  /*14de0*/  @!P0 LDG.E.U8 R164, desc[UR58][R4.64] ;  /* 0x0000003a04a48981 */ /* 0x0000a4000c1e1100 */
[----:B0-----:R-:W-:-:S02]  /*14df0*/  @!P0 IMAD.MOV.U32 R4, RZ, RZ, R28 ;  /* 0x000000ffff048224 */ /* 0x001fc400078e001c */
[----:B------:R-:W-:Y:S01]  /*14e00*/  @!P0 IMAD.MOV.U32 R5, RZ, RZ, R39 ;  /* 0x000000ffff058224 */ /* 0x000fe200078e0027 */
[----:B------:R-:W2:Y:S04]  /*14e10*/  LDL R28, [R1+0xfd4] ;  /* 0x000fd400011c7983 */ /* 0x000ea80000100800 */
        /* <DEDUP_REMOVED lines=8> */
[----:B------:R-:W2:Y:S01]  /*14ea0*/  LDL R25, [R1+0xfb0] ;  /* 0x000fb00001197983 */ /* 0x000ea20000100800 */
[----:B------:R-:W-:-:S03]  /*14eb0*/  @!P0 IMAD.MOV.U32 R4, RZ, RZ, R9 ;  /* 0x000000ffff048224 */ /* 0x000fc600078e0009 */
[----:B------:R-:W2:Y:S01]  /*14ec0*/  LDL R9, [R1+0xfb4] ;  /* 0x000fb40001097983 */ /* 0x000ea20000100800 */
[----:B------:R-:W-:-:S03]  /*14ed0*/  PRMT R168, RZ, 0x7610, R168 ;  /* 0x00007610ffa87816 */ /* 0x000fc600000000a8 */
[----:B------:R0:W2:Y:S01]  /*14ee0*/  @!P0 LDG.E.U8 R167, desc[UR58][R4.64] ;  /* 0x0000003a04a78981 */ /* 0x0000a2000c1e1100 */
[----:B------:R-:W-:Y:S01]  /*14ef0*/  PRMT R169, RZ, 0x7610, R169 ;  /* 0x00007610ffa97816 */ /* 0x000fe200000000a9 */
[----:B0-----:R-:W-:Y:S02]  /*14f00*/  @!P0 IMAD.MOV.U32 R4, RZ, RZ, R35 ;  /* 0x000000ffff048224 */ /* 0x001fe400078e0023 */
[----:B------:R-:W-:Y:S01]  /*14f10*/  @!P0 IMAD.MOV.U32 R5, RZ, RZ, R38 ;  /* 0x000000ffff058224 */ /* 0x000fe200078e0026 */
[----:B------:R-:W2:Y:S04]  /*14f20*/  LDL R35, [R1+0xfa4] ;  /* 0x000fa40001237983 */ /* 0x000ea80000100800 */
[----:B------:R-:W2:Y:S04]  /*14f30*/  LDL R38, [R1+0xfa0] ;  /* 0x000fa00001267983 */ /* 0x000ea80000100800 */
[----:B------:R0:W2:Y:S01]  /*14f40*/  @!P0 LDG.E.U8 R168, desc[UR58][R4.64] ;  /* 0x0000003a04a88981 */ /* 0x0000a2000c1e1100 */
[----:B------:R-:W-:Y:S01]  /*14f50*/  PRMT R170, RZ, 0x7610, R170 ;  /* 0x00007610ffaa7816 */ /* 0x000fe200000000aa */
[----:B0-----:R-:W-:-:S02]  /*14f60*/  @!P0 IMAD.MOV.U32 R4, RZ, RZ, R36 ;  /* 0x000000ffff048224 */ /* 0x001fc400078e0024 */
[----:B------:R-:W-:Y:S01]  /*14f70*/  @!P0 IMAD.MOV.U32 R5, RZ, RZ, R40 ;  /* 0x000000ffff058224 */ /* 0x000fe200078e0028 */
[----:B------:R-:W2:Y:S04]  /*14f80*/  LDL R36, [R1+0xf94] ;  /* 0x000f940001247983 */ /* 0x000ea80000100800 */
[----:B------:R3:W2:Y:S01]  /*14f90*/  @!P0 LDG.E.U8 R169, desc[UR58][R4.64] ;  /* 0x0000003a04a98981 */ /* 0x0006a2000c1e1100 */
[----:B------:R-:W-:-:S03]  /*14fa0*/  PRMT R171, RZ, 0x7610, R171 ;  /* 0x00007610ffab7816 */ /* 0x000fc600000000ab */
[----:B------:R-:W2:Y:S01]  /*14fb0*/  LDL R40, [R1+0xf70] ;  /* 0x000f700001287983 */ /* 0x000ea20000100800 */
[----:B------:R-:W-:Y:S01]  /*14fc0*/  PRMT R172, RZ, 0x7610, R172 ;  /* 0x00007610ffac7816 */ /* 0x000fe200000000ac */
[----:B---3--:R-:W-:Y:S02]  /*14fd0*/  @!P0 IMAD.MOV.U32 R5, RZ, RZ, R33 ;  /* 0x000000ffff058224 */ /* 0x008fe400078e0021 */
[----:B------:R-:W3:Y:S01]  /*14fe0*/  LDL R33, [R1+0xf80] ;  /* 0x000f800001217983 */ /* 0x000ee20000100800 */
[----:B----4-:R-:W-:-:S03]  /*14ff0*/  @!P0 IMAD.MOV.U32 R4, RZ, RZ, R30 ;  /* 0x000000ffff048224 */ /* 0x010fc600078e001e */
[----:B------:R-:W4:Y:S04]  /*15000*/  LDL R30, [R1+0xf84] ;  /* 0x000f8400011e7983 */ /* 0x000f280000100800 */
[----:B------:R2:W4:Y:S02]  /*15010*/  @!P0 LDG.E.U8 R170, desc[UR58][R4.64] ;  /* 0x0000003a04aa8981 */ /* 0x000524000c1e1100 */
[----:B--2---:R-:W-:Y:S02]  /*15020*/  @!P0 IMAD.MOV.U32 R4, RZ, RZ, R28 ;  /* 0x000000ffff048224 */ /* 0x004fe400078e001c */
[----:B------:R-:W2:Y:S01]  /*15030*/  LDL R28, [R1+0xf74] ;  /* 0x000f7400011c7983 */ /* 0x000ea20000100800 */
[----:B------:R-:W-:-:S03]  /*15040*/  @!P0 IMAD.MOV.U32 R5, RZ, RZ, R39 ;  /* 0x000000ffff058224 */ /* 0x000fc600078e0027 */
[----:B------:R-:W2:Y:S04]  /*15050*/  LDL R39, [R1+0xf60] ;  /* 0x000f600001277983 */ /* 0x000ea80000100800 */
[----:B------:R0:W2:Y:S02]  /*15060*/  @!P0 LDG.E.U8 R171, desc[UR58][R4.64] ;  /* 0x0000003a04ab8981 */ /* 0x0000a4000c1e1100 */
[----:B0-----:R-:W-:Y:S02]  /*15070*/  @!P0 IMAD.MOV.U32 R4, RZ, RZ, R24 ;  /* 0x000000ffff048224 */ /* 0x001fe400078e0018 */
[----:B------:R-:W2:Y:S01]  /*15080*/  LDL R24, [R1+0xf54] ;  /* 0x000f540001187983 */ /* 0x000ea20000100800 */
[----:B------:R-:W-:-:S03]  /*15090*/  @!P0 IMAD.MOV.U32 R5, RZ, RZ, R29 ;  /* 0x000000ffff058224 */ /* 0x000fc600078e001d */
[----:B------:R-:W2:Y:S04]  /*150a0*/  LDL R29, [R1+0xf64] ;  /* 0x000f6400011d7983 */ /* 0x000ea80000100800 */
[----:B------:R0:W2:Y:S02]  /*150b0*/  @!P0 LDG.E.U8 R172, desc[UR58][R4.64] ;  /* 0x0000003a04ac8981 */ /* 0x0000a4000c1e1100 */
[----:B0-----:R-:W-:Y:S02]  /*150c0*/  @!P0 IMAD.MOV.U32 R5, RZ, RZ, R25 ;  /* 0x000000ffff058224 */ /* 0x001fe400078e0019 */
[----:B------:R-:W2:Y:S01]  /*150d0*/  LDL R25, [R1+0xf50] ;  /* 0x000f500001197983 */ /* 0x000ea20000100800 */
[----:B------:R-:W-:-:S03]  /*150e0*/  @!P0 IMAD.MOV.U32 R4, RZ, RZ, R9 ;  /* 0x000000ffff048224 */ /* 0x000fc600078e0009 */
[----:B------:R-:W2:Y:S01]  /*150f0*/  LDL R9, [R1+0xf44] ;  /* 0x000f440001097983 */ /* 0x000ea20000100800 */
[----:B------:R-:W-:Y:S02]  /*15100*/  PRMT R173, RZ, 0x7610, R173 ;  /* 0x00007610ffad7816 */ /* 0x000fe400000000ad */
[----:B------:R-:W-:-:S04]  /*15110*/  PRMT R174, RZ, 0x7610, R174 ;  /* 0x00007610ffae7816 */ /* 0x000fc800000000ae */
[----:B------:R0:W2:Y:S01]  /*15120*/  @!P0 LDG.E.U8 R173, desc[UR58][R4.64] ;  /* 0x0000003a04ad8981 */ /* 0x0000a2000c1e1100 */
[----:B------:R-:W-:Y:S01]  /*15130*/  PRMT R191, RZ, 0x7610, R191 ;  /* 0x00007610ffbf7816 */ /* 0x000fe200000000bf */
[----:B0-----:R-:W-:Y:S02]  /*15140*/  @!P0 IMAD.MOV.U32 R4, RZ, RZ, R35 ;  /* 0x000000ffff048224 */ /* 0x001fe400078e0023 */
[----:B------:R-:W-:Y:S01]  /*15150*/  @!P0 IMAD.MOV.U32 R5, RZ, RZ, R38 ;  /* 0x000000ffff058224 */ /* 0x000fe200078e0026 */
[----:B------:R-:W-:Y:S01]  /*15160*/  PRMT R193, RZ, 0x7610, R193 ;  /* 0x00007610ffc17816 */ /* 0x000fe200000000c1 */
[----:B------:R-:W2:Y:S04]  /*15170*/  LDL R38, [R1+0xf40] ;  /* 0x000f400001267983 */ /* 0x000ea80000100800 */
[----:B------:R0:W2:Y:S04]  /*15180*/  @!P0 LDG.E.U8 R174, desc[UR58][R4.64] ;  /* 0x0000003a04ae8981 */ /* 0x0000a8000c1e1100 */
[----:B------:R-:W2:Y:S01]  /*15190*/  LDL R35, [R1+0xf34] ;  /* 0x000f340001237983 */ /* 0x000ea20000100800 */
[----:B0-----:R-:W-:-:S02]  /*151a0*/  @!P0 IMAD.MOV.U32 R5, RZ, RZ, R41 ;  /* 0x000000ffff058224 */ /* 0x001fc400078e0029 */
[----:B------:R-:W-:Y:S01]  /*151b0*/  @!P0 IMAD.MOV.U32 R4, RZ, RZ, R36 ;  /* 0x000000ffff048224 */ /* 0x000fe200078e0024 */
[----:B------:R-:W-:Y:S01]  /*151c0*/  PRMT R194, RZ, 0x7610, R194 ;  /* 0x00007610ffc27816 */ /* 0x000fe200000000c2 */
[----:B------:R-:W2:Y:S04]  /*151d0*/  LDL R36, [R1+0xf30] ;  /* 0x000f300001247983 */ /* 0x000ea80000100800 */
[----:B------:R3:W2:Y:S01]  /*151e0*/  @!P0 LDG.E.U8 R191, desc[UR58][R4.64] ;  /* 0x0000003a04bf8981 */ /* 0x0006a2000c1e1100 */
[----:B------:R-:W-:Y:S02]  /*151f0*/  PRMT R195, RZ, 0x7610, R195 ;  /* 0x00007610ffc37816 */ /* 0x000fe400000000c3 */
[----:B------:R-:W-:Y:S01]  /*15200*/  PRMT R197, RZ, 0x7610, R197 ;  /* 0x00007610ffc57816 */ /* 0x000fe200000000c5 */
[----:B------:R-:W2:Y:S01]  /*15210*/  LDL R41, [R1+0xed0] ;  /* 0x000ed00001297983 */ /* 0x000ea20000100800 */
[----:B---3--:R-:W-:-:S03]  /*15220*/  @!P0 IMAD.MOV.U32 R5, RZ, RZ, R33 ;  /* 0x000000ffff058224 */ /* 0x008fc600078e0021 */
[----:B------:R-:W3:Y:S01]  /*15230*/  LDL R33, [R1+0xf20] ;  /* 0x000f200001217983 */ /* 0x000ee20000100800 */
[----:B----4-:R-:W-:-:S03]  /*15240*/  @!P0 IMAD.MOV.U32 R4, RZ, RZ, R30 ;  /* 0x000000ffff048224 */ /* 0x010fc600078e001e */
[----:B------:R-:W4:Y:S04]  /*15250*/  LDL R30, [R1+0xf24] ;  /* 0x000f2400011e7983 */ /* 0x000f280000100800 */
[----:B------:R0:W4:Y:S02]  /*15260*/  @!P0 LDG.E.U8 R193, desc[UR58][R4.64] ;  /* 0x0000003a04c18981 */ /* 0x000124000c1e1100 */
[----:B0-----:R-:W-:Y:S02]  /*15270*/  @!P0 IMAD.MOV.U32 R5, RZ, RZ, R40 ;  /* 0x000000ffff058224 */ /* 0x001fe400078e0028 */
[----:B------:R-:W4:Y:S01]  /*15280*/  LDL R40, [R1+0xed4] ;  /* 0x000ed40001287983 */ /* 0x000f220000100800 */
[----:B--2---:R-:W-:-:S03]  /*15290*/  @!P0 IMAD.MOV.U32 R4, RZ, RZ, R28 ;  /* 0x000000ffff048224 */ /* 0x004fc600078e001c */
[----:B------:R-:W2:Y:S04]  /*152a0*/  LDL R28, [R1+0xf14] ;  /* 0x000f1400011c7983 */ /* 0x000ea80000100800 */
[----:B------:R0:W2:Y:S02]  /*152b0*/  @!P0 LDG.E.U8 R194, desc[UR58][R4.64] ;  /* 0x0000003a04c28981 */ /* 0x0000a4000c1e1100 */
[----:B0-----:R-:W-:Y:S01]  /*152c0*/  @!P0 IMAD.MOV.U32 R5, RZ, RZ, R39 ;  /* 0x000000ffff058224 */ /* 0x001fe200078e0027 */
[----:B------:R-:W-:Y:S01]  /*152d0*/  PRMT R198, RZ, 0x7610, R198 ;  /* 0x00007610ffc67816 */ /* 0x000fe200000000c6 */
        /* <DEDUP_REMOVED lines=21> */
[----:B------:R-:W-:-:S02]  /*15430*/  PRMT R202, RZ, 0x7610, R202 ;  /* 0x00007610ffca7816 */ /* 0x000fc400000000ca */
        /* <DEDUP_REMOVED lines=18> */
[----:B------:R-:W-:Y:S01]  /*15560*/  PRMT R205, RZ, 0x7610, R205 ;  /* 0x00007610ffcd7816 */ /* 0x000fe200000000cd */
[----:B------:R-:W-:Y:S01]  /*15570*/  @!P0 IMAD.MOV.U32 R5, RZ, RZ, R128 ;  /* 0x000000ffff058224 */ /* 0x000fe200078e0080 */
[----:B------:R-:W-:-:S04]  /*15580*/  PRMT R206, RZ, 0x7610, R206 ;  /* 0x00007610ffce7816 */ /* 0x000fc800000000ce */
[----:B------:R0:W2:Y:S01]  /*15590*/  @!P0 LDG.E.U8 R205, desc[UR58][R4.64] ;  /* 0x0000003a04cd8981 */ /* 0x0000a2000c1e1100 */
[----:B------:R-:W-:Y:S01]  /*155a0*/  PRMT R207, RZ, 0x7610, R207 ;  /* 0x00007610ffcf7816 */ /* 0x000fe200000000cf */
[----:B0-----:R-:W-:Y:S02]  /*155b0*/  @!P0 IMAD.MOV.U32 R4, RZ, RZ, R42 ;  /* 0x000000ffff048224 */ /* 0x001fe400078e002a */
[----:B------:R-:W-:-:S05]  /*155c0*/  @!P0 IMAD.MOV.U32 R5, RZ, RZ, R127 ;  /* 0x000000ffff058224 */ /* 0x000fca00078e007f */
        /* <DEDUP_REMOVED lines=11> */
[----:B------:R-:W-:Y:S01]  /*15680*/  @!P0 IMAD.MOV.U32 R5, RZ, RZ, R36 ;  /* 0x000000ffff058224 */ /* 0x000fe200078e0024 */
[----:B------:R-:W-:Y:S01]  /*15690*/  PRMT R213, RZ, 0x7610, R213 ;  /* 0x00007610ffd57816 */ /* 0x000fe200000000d5 */
[----:B------:R-:W2:Y:S04]  /*156a0*/  LDL.LU R36, [R1+0xe60] ;  /* 0x000e600001247983 */ /* 0x000ea80000300800 */
[----:B------:R3:W2:Y:S01]  /*156b0*/  @!P0 LDG.E.U8 R210, desc[UR58][R4.64] ;  /* 0x0000003a04d28981 */ /* 0x0006a2000c1e1100 */
[----:B------:R-:W-:-:S03]  /*156c0*/  PRMT R214, RZ, 0x7610, R214 ;  /* 0x00007610ffd67816 */ /* 0x000fc600000000d6 */
[----:B------:R-:W-:Y:S04]  /*156d0*/  STL [R1+0x13d0], R236 ;  /* 0x0013d0ec01007387 */ /* 0x000fe80000100800 */
[----:B------:R0:W-:Y:S01]  /*156e0*/  STL [R1+0x13cc], R2 ;  /* 0x0013cc0201007387 */ /* 0x0001e20000100800 */
[----:B------:R-:W-:Y:S01]  /*156f0*/  PRMT R215, RZ, 0x7610, R215 ;  /* 0x00007610ffd77816 */ /* 0x000fe200000000d7 */
[----:B---3--:R-:W-:Y:S02]  /*15700*/  @!P0 IMAD.MOV.U32 R5, RZ, RZ, R33 ;  /* 0x000000ffff058224 */ /* 0x008fe400078e0021 */
[----:B----4-:R-:W-:-:S05]  /*15710*/  @!P0 IMAD.MOV.U32 R4, RZ, RZ, R30 ;  /* 0x000000ffff048224 */ /* 0x010fca00078e001e */
[----:B------:R2:W3:Y:S02]  /*15720*/  @!P0 LDG.E.U8 R211, desc[UR58][R4.64] ;  /* 0x0000003a04d38981 */ /* 0x0004e4000c1e1100 */
[----:B--2---:R-:W-:Y:S02]  /*15730*/  @!P0 IMAD.MOV.U32 R4, RZ, RZ, R28 ;  /* 0x000000ffff048224 */ /* 0x004fe400078e001c */
[----:B------:R-:W-:-:S05]  /*15740*/  @!P0 IMAD.MOV.U32 R5, RZ, RZ, R29 ;  /* 0x000000ffff058224 */ /* 0x000fca00078e001d */
[----:B------:R1:W2:Y:S02]  /*15750*/  @!P0 LDG.E.U8 R213, desc[UR58][R4.64] ;  /* 0x0000003a04d58981 */ /* 0x0002a4000c1e1100 */
[----:B-1----:R-:W-:Y:S02]  /*15760*/  @!P0 IMAD.MOV.U32 R5, RZ, RZ, R236 ;  /* 0x000000ffff058224 */ /* 0x002fe400078e00ec */
[----:B------:R-:W-:-:S05]  /*15770*/  @!P0 IMAD.MOV.U32 R4, RZ, RZ, R25 ;  /* 0x000000ffff048224 */ /* 0x000fca00078e0019 */
[----:B------:R1:W4:Y:S02]  /*15780*/  @!P0 LDG.E.U8 R214, desc[UR58][R4.64] ;  /* 0x0000003a04d68981 */ /* 0x000324000c1e1100 */
[----:B-1----:R-:W-:Y:S02]  /*15790*/  @!P0 IMAD.MOV.U32 R5, RZ, RZ, R2 ;  /* 0x000000ffff058224 */ /* 0x002fe400078e0002 */
[----:B------:R-:W-:Y:S01]  /*157a0*/  @!P0 IMAD.MOV.U32 R4, RZ, RZ, R24 ;  /* 0x000000ffff048224 */ /* 0x000fe200078e0018 */
[----:B0-----:R-:W3:Y:S04]  /*157b0*/  LDL.LU R2, [R1+0xe88] ;  /* 0x000e880001027983 */ /* 0x001ee80000300800 */
[----:B------:R-:W2:Y:S04]  /*157c0*/  LDL R39, [R1+0x1194] ;  /* 0x0011940001277983 */ /* 0x000ea80000100800 */
[----:B------:R-:W4:Y:S04]  /*157d0*/  LDL R30, [R1+0x139c] ;  /* 0x00139c00011e7983 */ /* 0x000f280000100800 */
[----:B------:R-:W3:Y:S04]  /*157e0*/  LDL R38, [R1+0x138c] ;  /* 0x00138c0001267983 */ /* 0x000ee80000100800 */
[----:B------:R-:W3:Y:S04]  /*157f0*/  LDL R24, [R1+0x1390] ;  /* 0x0013900001187983 */ /* 0x000ee80000100800 */
[----:B------:R-:W3:Y:S04]  /*15800*/  LDL R35, [R1+0x1188] ;  /* 0x0011880001237983 */ /* 0x000ee80000100800 */
[----:B------:R-:W3:Y:S04]  /*15810*/  LDL R28, [R1+0x118c] ;  /* 0x00118c00011c7983 */ /* 0x000ee80000100800 */
[----:B------:R-:W2:Y:S04]  /*15820*/  LDL.LU R42, [R1+0xe04] ;  /* 0x000e0400012a7983 */ /* 0x000ea80000300800 */
[----:B------:R-:W4:Y:S04]  /*15830*/  LDL.LU R40, [R1+0xe24] ;  /* 0x000e240001287983 */ /* 0x000f280000300800 */
[----:B------:R-:W3:Y:S04]  /*15840*/  LDL.LU R41, [R1+0xe50] ;  /* 0x000e500001297983 */ /* 0x000ee80000300800 */
[----:B------:R-:W2:Y:S04]  /*15850*/  LDL.LU R33, [R1+0xe00] ;  /* 0x000e000001217983 */ /* 0x000ea80000300800 */
[----:B------:R-:W2:Y:S04]  /*15860*/  LDL.LU R29, [R1+0xe10] ;  /* 0x000e1000011d7983 */ /* 0x000ea80000300800 */
[----:B------:R-:W2:Y:S04]  /*15870*/  LDL.LU R25, [R1+0xe20] ;  /* 0x000e200001197983 */ /* 0x000ea80000300800 */
[----:B------:R-:W4:Y:S04]  /*15880*/  LDL.LU R252, [R1+0xe34] ;  /* 0x000e340001fc7983 */ /* 0x000f280000300800 */
[----:B------:R0:W2:Y:S04]  /*15890*/  @!P0 LDG.E.U8 R215, desc[UR58][R4.64] ;  /* 0x0000003a04d78981 */ /* 0x0000a8000c1e1100 */
[----:B------:R-:W2:Y:S04]  /*158a0*/  LDL.LU R247, [R1+0xe30] ;  /* 0x000e300001f77983 */ /* 0x000ea80000300800 */
[----:B------:R-:W2:Y:S01]  /*158b0*/  LDL.LU R239, [R1+0xe14] ;  /* 0x000e140001ef7983 */ /* 0x000ea20000300800 */
[----:B0-----:R-:W-:-:S03]  /*158c0*/  @!P0 IMAD.MOV.U32 R4, RZ, RZ, R9 ;  /* 0x000000ffff048224 */ /* 0x001fc600078e0009 */
[----:B------:R-:W4:Y:S01]  /*158d0*/  LDL.LU R9, [R1+0xe40] ;  /* 0x000e400001097983 */ /* 0x000f220000300800 */
[----:B------:R-:W-:Y:S02]  /*158e0*/  PRMT R217, RZ, 0x7610, R217 ;  /* 0x00007610ffd97816 */ /* 0x000fe400000000d9 */
[----:B------:R-:W-:Y:S01]  /*158f0*/  PRMT R218, RZ, 0x7610, R218 ;  /* 0x00007610ffda7816 */ /* 0x000fe200000000da */
[----:B------:R-:W2:Y:S01]  /*15900*/  LDL.LU R127, [R1+0x10c8] ;  /* 0x0010c800017f7983 */ /* 0x000ea20000300800 */
[----:B------:R-:W-:Y:S01]  /*15910*/  @!P0 IMAD.MOV.U32 R5, RZ, RZ, R36 ;  /* 0x000000ffff058224 */ /* 0x000fe200078e0024 */
[----:B------:R-:W-:Y:S02]  /*15920*/  PRMT R219, RZ, 0x7610, R219 ;  /* 0x00007610ffdb7816 */ /* 0x000fe400000000db */
[----:B------:R-:W-:Y:S01]  /*15930*/  PRMT R221, RZ, 0x7610, R221 ;  /* 0x00007610ffdd7816 */ /* 0x000fe200000000dd */
[----:B------:R-:W2:Y:S04]  /*15940*/  LDL.LU R128, [R1+0x109c] ;  /* 0x00109c0001807983 */ /* 0x000ea80000300800 */
[----:B------:R0:W2:Y:S01]  /*15950*/  @!P0 LDG.E.U8 R217, desc[UR58][R4.64] ;  /* 0x0000003a04d98981 */ /* 0x0000a2000c1e1100 */
[----:B------:R-:W-:-:S02]  /*15960*/  PRMT R222, RZ, 0x7610, R222 ;  /* 0x00007610ffde7816 */ /* 0x000fc400000000de */
[----:B------:R-:W-:Y:S01]  /*15970*/  PRMT R228, RZ, 0x7610, R228 ;  /* 0x00007610ffe47816 */ /* 0x000fe200000000e4 */
[----:B------:R-:W2:Y:S01]  /*15980*/  LDL.LU R131, [R1+0x10b8] ;  /* 0x0010b80001837983 */ /* 0x000ea20000300800 */
[----:B------:R-:W-:-:S03]  /*15990*/  PRMT R227, RZ, 0x7610, R227 ;  /* 0x00007610ffe37816 */ /* 0x000fc600000000e3 */
[----:B------:R-:W2:Y:S01]  /*159a0*/  LDL.LU R132, [R1+0x108c] ;  /* 0x00108c0001847983 */ /* 0x000ea20000300800 */
[----:B0-----:R-:W-:-:S03]  /*159b0*/  @!P0 IMAD.MOV.U32 R4, RZ, RZ, R235 ;  /* 0x000000ffff048224 */ /* 0x001fc600078e00eb */
[----:B------:R-:W2:Y:S01]  /*159c0*/  LDL.LU R135, [R1+0x10a8] ;  /* 0x0010a80001877983 */ /* 0x000ea20000300800 */
[----:B------:R-:W-:-:S03]  /*159d0*/  PRMT R226, RZ, 0x7610, R226 ;  /* 0x00007610ffe27816 */ /* 0x000fc600000000e2 */
[----:B------:R-:W2:Y:S04]  /*159e0*/  LDL.LU R136, [R1+0x107c] ;  /* 0x00107c0001887983 */ /* 0x000ea80000300800 */
[----:B------:R-:W2:Y:S04]  /*159f0*/  LDL.LU R139, [R1+0x1098] ;  /* 0x00109800018b7983 */ /* 0x000ea80000300800 */
[----:B------:R-:W2:Y:S04]  /*15a00*/  LDL.LU R140, [R1+0x106c] ;  /* 0x00106c00018c7983 */ /* 0x000ea80000300800 */
[----:B------:R-:W2:Y:S04]  /*15a10*/  LDL.LU R143, [R1+0x1088] ;  /* 0x00108800018f7983 */ /* 0x000ea80000300800 */
[----:B------:R-:W2:Y:S04]  /*15a20*/  LDL.LU R144, [R1+0x105c] ;  /* 0x00105c0001907983 */ /* 0x000ea80000300800 */
[----:B------:R-:W2:Y:S01]  /*15a30*/  LDL.LU R147, [R1+0x1078] ;  /* 0x0010780001937983 */ /* 0x000ea20000300800 */
[----:B------:R-:W-:-:S03]  /*15a40*/  PRMT R225, RZ, 0x7610, R225 ;  /* 0x00007610ffe17816 */ /* 0x000fc600000000e1 */
[----:B------:R-:W2:Y:S04]  /*15a50*/  LDL.LU R148, [R1+0x104c] ;  /* 0x00104c0001947983 */ /* 0x000ea80000300800 */
[----:B------:R-:W2:Y:S04]  /*15a60*/  LDL.LU R151, [R1+0x1068] ;  /* 0x0010680001977983 */ /* 0x000ea80000300800 */
[----:B------:R-:W2:Y:S04]  /*15a70*/  LDL.LU R236, [R1+0xe6c] ;  /* 0x000e6c0001ec7983 */ /* 0x000ea80000300800 */
[----:B------:R0:W-:Y:S01]  /*15a80*/  STL [R1+0x13d4], R235 ;  /* 0x0013d4eb01007387 */ /* 0x0001e20000100800 */
[----:B------:R-:W-:-:S03]  /*15a90*/  PRMT R224, RZ, 0x7610, R224 ;  /* 0x00007610ffe07816 */ /* 0x000fc600000000e0 */
[----:B0-----:R-:W2:Y:S04]  /*15aa0*/  LDL.LU R235, [R1+0xe98] ;  /* 0x000e980001eb7983 */ /* 0x001ea80000300800 */
[----:B------:R0:W-:Y:S01]  /*15ab0*/  STL [R1+0x13d8], R0 ;  /* 0x0013d80001007387 */ /* 0x0001e20000100800 */
[----:B------:R-:W-:Y:S02]  /*15ac0*/  PRMT R223, RZ, 0x7610, R223 ;  /* 0x00007610ffdf7816 */ /* 0x000fe400000000df */
[----:B------:R-:W-:Y:S01]  /*15ad0*/  PRMT R233, RZ, 0x7610, R233 ;  /* 0x00007610ffe97816 */ /* 0x000fe200000000e9 */
[----:B---3--:R-:W-:-:S05]  /*15ae0*/  @!P0 IMAD.MOV.U32 R5, RZ, RZ, R41 ;  /* 0x000000ffff058224 */ /* 0x008fca00078e0029 */
[----:B------:R1:W3:Y:S02]  /*15af0*/  @!P0 LDG.E.U8 R218, desc[UR58][R4.64] ;  /* 0x0000003a04da8981 */ /* 0x0002e4000c1e1100 */
[----:B-1----:R-:W-:Y:S02]  /*15b00*/  @!P0 IMAD.MOV.U32 R4, RZ, RZ, R0 ;  /* 0x000000ffff048224 */ /* 0x002fe400078e0000 */
[----:B0-----:R-:W3:Y:S01]  /*15b10*/  LDL.LU R0, [R1+0xe7c] ;  /* 0x000e7c0001007983 */ /* 0x001ee20000300800 */
[----:B----4-:R-:W-:-:S05]  /*15b20*/  @!P0 IMAD.MOV.U32 R5, RZ, RZ, R9 ;  /* 0x000000ffff058224 */ /* 0x010fca00078e0009 */
[----:B------:R0:W4:Y:S02]  /*15b30*/  @!P0 LDG.E.U8 R219, desc[UR58][R4.64] ;  /* 0x0000003a04db8981 */ /* 0x000124000c1e1100 */
[----:B0-----:R-:W-:Y:S02]  /*15b40*/  @!P0 IMAD.MOV.U32 R4, RZ, RZ, R252 ;  /* 0x000000ffff048224 */ /* 0x001fe400078e00fc */
[----:B--2---:R-:W-:-:S05]  /*15b50*/  @!P0 IMAD.MOV.U32 R5, RZ, RZ, R247 ;  /* 0x000000ffff058224 */ /* 0x004fca00078e00f7 */
        /* <DEDUP_REMOVED lines=11> */
[----:B------:R-:W-:Y:S01]  /*15c10*/  @!P0 IMAD.MOV.U32 R5, RZ, RZ, R249 ;  /* 0x000000ffff058224 */ /* 0x000fe200078e00f9 */
[----:B------:R0:W-:Y:S04]  /*15c20*/  STL [R1+0x13e0], R250 ;  /* 0x0013e0fa01007387 */ /* 0x0001e80000100800 */
[----:B------:R1:W2:Y:S04]  /*15c30*/  @!P0 LDG.E.U8 R226, desc[UR58][R4.64] ;  /* 0x0000003a04e28981 */ /* 0x0002a8000c1e1100 */
[----:B0-----:R-:W2:Y:S01]  /*15c40*/  LDL.LU R250, [R1+0xe8c] ;  /* 0x000e8c0001fa7983 */ /* 0x001ea20000300800 */
[----:B-1----:R-:W-:-:S02]  /*15c50*/  @!P0 IMAD.MOV.U32 R4, RZ, RZ, R246 ;  /* 0x000000ffff048224 */ /* 0x002fc400078e00f6 */
[----:B------:R-:W-:Y:S01]  /*15c60*/  @!P0 IMAD.MOV.U32 R5, RZ, RZ, R245 ;  /* 0x000000ffff058224 */ /* 0x000fe200078e00f5 */
[----:B------:R0:W-:Y:S04]  /*15c70*/  STL [R1+0x13dc], R249 ;  /* 0x0013dcf901007387 */ /* 0x0001e80000100800 */
[----:B------:R1:W2:Y:S04]  /*15c80*/  @!P0 LDG.E.U8 R225, desc[UR58][R4.64] ;  /* 0x0000003a04e18981 */ /* 0x0002a8000c1e1100 */
[----:B0-----:R-:W2:Y:S01]  /*15c90*/  LDL.LU R249, [R1+0xea8] ;  /* 0x000ea80001f97983 */ /* 0x001ea20000300800 */
[----:B-1----:R-:W-:-:S03]  /*15ca0*/  @!P0 IMAD.MOV.U32 R4, RZ, RZ, R242 ;  /* 0x000000ffff048224 */ /* 0x002fc600078e00f2 */
[----:B------:R0:W-:Y:S01]  /*15cb0*/  STL [R1+0x13e8], R246 ;  /* 0x0013e8f601007387 */ /* 0x0001e20000100800 */
[----:B------:R-:W-:-:S05]  /*15cc0*/  @!P0 IMAD.MOV.U32 R5, RZ, RZ, R241 ;  /* 0x000000ffff058224 */ /* 0x000fca00078e00f1 */
[----:B------:R1:W2:Y:S04]  /*15cd0*/  @!P0 LDG.E.U8 R224, desc[UR58][R4.64] ;  /* 0x0000003a04e08981 */ /* 0x0002a8000c1e1100 */
[----:B0-----:R-:W2:Y:S04]  /*15ce0*/  LDL.LU R246, [R1+0xe9c] ;  /* 0x000e9c0001f67983 */ /* 0x001ea80000300800 */
[----:B------:R0:W-:Y:S01]  /*15cf0*/  STL [R1+0x13e4], R245 ;  /* 0x0013e4f501007387 */ /* 0x0001e20000100800 */
[----:B-1----:R-:W-:Y:S02]  /*15d00*/  @!P0 IMAD.MOV.U32 R4, RZ, RZ, R238 ;  /* 0x000000ffff048224 */ /* 0x002fe400078e00ee */
        /* <DEDUP_REMOVED lines=8> */
[----:B------:R0:W-:Y:S04]  /*15d90*/  STL [R1+0x13ec], R241 ;  /* 0x0013ecf101007387 */ /* 0x0001e80000100800 */
[----:B0-----:R-:W2:Y:S04]  /*15da0*/  LDL.LU R241, [R1+0xec8] ;  /* 0x000ec80001f17983 */ /* 0x001ea80000300800 */
[----:B------:R0:W-:Y:S04]  /*15db0*/  STL [R1+0x13f8], R238 ;  /* 0x0013f8ee01007387 */ /* 0x0001e80000100800 */
[----:B0-----:R-:W2:Y:S04]  /*15dc0*/  LDL.LU R238, [R1+0xebc] ;  /* 0x000ebc0001ee7983 */ /* 0x001ea80000300800 */
[----:B------:R0:W-:Y:S04]  /*15dd0*/  STL [R1+0x13f4], R237 ;  /* 0x0013f4ed01007387 */ /* 0x0001e80000100800 */
[----:B0-----:R-:W3:Y:S04]  /*15de0*/  LDL.LU R237, [R1+0xed8] ;  /* 0x000ed80001ed7983 */ /* 0x001ee80000300800 */
[----:B------:R-:W4:Y:S04]  /*15df0*/  LDL R39, [R1+0x1178] ;  /* 0x0011780001277983 */ /* 0x000f280000100800 */
[----:B------:R-:W2:Y:S04]  /*15e00*/  LDL R30, [R1+0x117c] ;  /* 0x00117c00011e7983 */ /* 0x000ea80000100800 */
[----:B------:R-:W3:Y:S04]  /*15e10*/  LDL R243, [R1+0x1168] ;  /* 0x0011680001f37983 */ /* 0x000ee80000100800 */
[----:B------:R-:W3:Y:S01]  /*15e20*/  LDL R240, [R1+0x116c] ;  /* 0x00116c0001f07983 */ /* 0x000ee20000100800 */
[----:B-1----:R-:W-:-:S03]  /*15e30*/  @!P0 IMAD.MOV.U32 R4, RZ, RZ, R24 ;  /* 0x000000ffff048224 */ /* 0x002fc600078e0018 */
[----:B------:R-:W3:Y:S01]  /*15e40*/  LDL R24, [R1+0x115c] ;  /* 0x00115c0001187983 */ /* 0x000ee20000100800 */
[----:B------:R-:W-:Y:S01]  /*15e50*/  PRMT R232, RZ, 0x7610, R232 ;  /* 0x00007610ffe87816 */ /* 0x000fe200000000e8 */
[----:B------:R-:W-:Y:S02]  /*15e60*/  @!P0 IMAD.MOV.U32 R5, RZ, RZ, R38 ;  /* 0x000000ffff058224 */ /* 0x000fe400078e0026 */
[----:B------:R-:W3:Y:S01]  /*15e70*/  LDL R38, [R1+0x1158] ;  /* 0x0011580001267983 */ /* 0x000ee20000100800 */
[----:B------:R-:W-:-:S03]  /*15e80*/  PRMT R231, RZ, 0x7610, R231 ;  /* 0x00007610ffe77816 */ /* 0x000fc600000000e7 */
[----:B------:R0:W3:Y:S01]  /*15e90*/  @!P0 LDG.E.U8 R232, desc[UR58][R4.64] ;  /* 0x0000003a04e88981 */ /* 0x0000e2000c1e1100 */
[----:B------:R-:W-:Y:S01]  /*15ea0*/  PRMT R230, RZ, 0x7610, R230 ;  /* 0x00007610ffe67816 */ /* 0x000fe200000000e6 */
[----:B0-----:R-:W-:Y:S02]  /*15eb0*/  @!P0 IMAD.MOV.U32 R4, RZ, RZ, R28 ;  /* 0x000000ffff048224 */ /* 0x001fe400078e001c */
[----:B------:R-:W-:Y:S01]  /*15ec0*/  @!P0 IMAD.MOV.U32 R5, RZ, RZ, R35 ;  /* 0x000000ffff058224 */ /* 0x000fe200078e0023 */
[----:B------:R-:W3:Y:S04]  /*15ed0*/  LDL R28, [R1+0x114c] ;  /* 0x00114c00011c7983 */ /* 0x000ee80000100800 */
[----:B------:R-:W3:Y:S04]  /*15ee0*/  LDL R35, [R1+0x1148] ;  /* 0x0011480001237983 */ /* 0x000ee80000100800 */
[----:B------:R4:W3:Y:S01]  /*15ef0*/  @!P0 LDG.E.U8 R231, desc[UR58][R4.64] ;  /* 0x0000003a04e78981 */ /* 0x0008e2000c1e1100 */
[----:B------:R-:W-:Y:S01]  /*15f00*/  PRMT R229, RZ, 0x7610, R229 ;  /* 0x00007610ffe57816 */ /* 0x000fe200000000e5 */
[----:B----4-:R-:W-:-:S02]  /*15f10*/  @!P0 IMAD.MOV.U32 R5, RZ, RZ, R39 ;  /* 0x000000ffff058224 */ /* 0x010fc400078e0027 */
[----:B------:R-:W4:Y:S01]  /*15f20*/  LDL R39, [R1+0x1138] ;  /* 0x0011380001277983 */ /* 0x000f220000100800 */
[----:B--2---:R-:W-:-:S03]  /*15f30*/  @!P0 IMAD.MOV.U32 R4, RZ, RZ, R30 ;  /* 0x000000ffff048224 */ /* 0x004fc600078e001e */
[----:B------:R-:W2:Y:S04]  /*15f40*/  LDL R30, [R1+0x113c] ;  /* 0x00113c00011e7983 */ /* 0x000ea80000100800 */
[----:B------:R3:W2:Y:S02]  /*15f50*/  @!P0 LDG.E.U8 R230, desc[UR58][R4.64] ;  /* 0x0000003a04e68981 */ /* 0x0006a4000c1e1100 */
[----:B---3--:R-:W-:Y:S02]  /*15f60*/  @!P0 IMAD.MOV.U32 R4, RZ, RZ, R240 ;  /* 0x000000ffff048224 */ /* 0x008fe400078e00f0 */
[----:B------:R-:W-:-:S05]  /*15f70*/  @!P0 IMAD.MOV.U32 R5, RZ, RZ, R243 ;  /* 0x000000ffff058224 */ /* 0x000fca00078e00f3 */
[----:B------:R0:W3:Y:S02]  /*15f80*/  @!P0 LDG.E.U8 R229, desc[UR58][R4.64] ;  /* 0x0000003a04e58981 */ /* 0x0000e4000c1e1100 */
[----:B0-----:R-:W-:Y:S02]  /*15f90*/  @!P0 IMAD.MOV.U32 R4, RZ, RZ, R24 ;  /* 0x000000ffff048224 */ /* 0x001fe400078e0018 */
[----:B------:R-:W3:Y:S01]  /*15fa0*/  LDL R24, [R1+0x112c] ;  /* 0x00112c0001187983 */ /* 0x000ee20000100800 */
[----:B------:R-:W-:Y:S01]  /*15fb0*/  PRMT R220, RZ, 0x7610, R220 ;  /* 0x00007610ffdc7816 */ /* 0x000fe200000000dc */
[----:B------:R-:W-:Y:S02]  /*15fc0*/  @!P0 IMAD.MOV.U32 R5, RZ, RZ, R38 ;  /* 0x000000ffff058224 */ /* 0x000fe400078e0026 */
[----:B------:R-:W3:Y:S04]  /*15fd0*/  LDL R38, [R1+0x1128] ;  /* 0x0011280001267983 */ /* 0x000ee80000100800 */
[----:B------:R0:W3:Y:S01]  /*15fe0*/  @!P0 LDG.E.U8 R220, desc[UR58][R4.64] ;  /* 0x0000003a04dc8981 */ /* 0x0000e2000c1e1100 */
[----:B------:R-:W-:Y:S01]  /*15ff0*/  PRMT R216, RZ, 0x7610, R216 ;  /* 0x00007610ffd87816 */ /* 0x000fe200000000d8 */
[----:B0-----:R-:W-:-:S02]  /*16000*/  @!P0 IMAD.MOV.U32 R5, RZ, RZ, R35 ;  /* 0x000000ffff058224 */ /* 0x001fc400078e0023 */
[----:B------:R-:W3:Y:S01]  /*16010*/  LDL R35, [R1+0x1118] ;  /* 0x0011180001237983 */ /* 0x000ee20000100800 */
[----:B------:R-:W-:-:S03]  /*16020*/  @!P0 IMAD.MOV.U32 R4, RZ, RZ, R28 ;  /* 0x000000ffff048224 */ /* 0x000fc600078e001c */
[----:B------:R-:W3:Y:S01]  /*16030*/  LDL R28, [R1+0x111c] ;  /* 0x00111c00011c7983 */ /* 0x000ee20000100800 */
[----:B------:R-:W-:-:S03]  /*16040*/  PRMT R212, RZ, 0x7610, R212 ;  /* 0x00007610ffd47816 */ /* 0x000fc600000000d4 */
[----:B------:R4:W3:Y:S02]  /*16050*/  @!P0 LDG.E.U8 R216, desc[UR58][R4.64] ;  /* 0x0000003a04d88981 */ /* 0x0008e4000c1e1100 */
[----:B----4-:R-:W-:Y:S02]  /*16060*/  @!P0 IMAD.MOV.U32 R5, RZ, RZ, R39 ;  /* 0x000000ffff058224 */ /* 0x010fe400078e0027 */
[----:B--2---:R-:W-:Y:S02]  /*16070*/  @!P0 IMAD.MOV.U32 R4, RZ, RZ, R30 ;  /* 0x000000ffff048224 */ /* 0x004fe400078e001e */
[----:B------:R-:W2:Y:S04]  /*16080*/  LDL R30, [R1+0x110c] ;  /* 0x00110c00011e7983 */ /* 0x000ea80000100800 */
[----:B------:R-:W4:Y:S04]  /*16090*/  LDL.LU R39, [R1+0x1108] ;  /* 0x0011080001277983 */ /* 0x000f280000300800 */
[----:B------:R3:W4:Y:S04]  /*160a0*/  @!P0 LDG.E.U8 R212, desc[UR58][R4.64] ;  /* 0x0000003a04d48981 */ /* 0x000728000c1e1100 */
[----:B------:R-:W4:Y:S01]  /*160b0*/  LDL.LU R240, [R1+0x10f8] ;  /* 0x0010f80001f07983 */ /* 0x000f220000300800 */
[----:B---3--:R-:W-:-:S03]  /*160c0*/  @!P0 IMAD.MOV.U32 R4, RZ, RZ, R24 ;  /* 0x000000ffff048224 */ /* 0x008fc600078e0018 */
[----:B------:R-:W3:Y:S01]  /*160d0*/  LDL R24, [R1+0x10fc] ;  /* 0x0010fc0001187983 */ /* 0x000ee20000100800 */
[----:B------:R-:W-:Y:S01]  /*160e0*/  PRMT R208, RZ, 0x7610, R208 ;  /* 0x00007610ffd07816 */ /* 0x000fe200000000d0 */
[----:B------:R-:W-:Y:S02]  /*160f0*/  @!P0 IMAD.MOV.U32 R5, RZ, RZ, R38 ;  /* 0x000000ffff058224 */ /* 0x000fe400078e0026 */
[----:B------:R-:W3:Y:S04]  /*16100*/  LDL.LU R248, [R1+0x10e8] ;  /* 0x0010e80001f87983 */ /* 0x000ee80000300800 */
[----:B------:R0:W3:Y:S04]  /*16110*/  @!P0 LDG.E.U8 R208, desc[UR58][R4.64] ;  /* 0x0000003a04d08981 */ /* 0x0000e8000c1e1100 */
[----:B------:R-:W3:Y:S01]  /*16120*/  LDL.LU R38, [R1+0x10dc] ;  /* 0x0010dc0001267983 */ /* 0x000ee20000300800 */
[----:B------:R-:W-:Y:S01]  /*16130*/  PRMT R204, RZ, 0x7610, R204 ;  /* 0x00007610ffcc7816 */ /* 0x000fe200000000cc */
[----:B0-----:R-:W-:-:S02]  /*16140*/  @!P0 IMAD.MOV.U32 R5, RZ, RZ, R35 ;  /* 0x000000ffff058224 */ /* 0x001fc400078e0023 */
[----:B------:R-:W3:Y:S01]  /*16150*/  LDL.LU R35, [R1+0x10ec] ;  /* 0x0010ec0001237983 */ /* 0x000ee20000300800 */
[----:B------:R-:W-:-:S03]  /*16160*/  @!P0 IMAD.MOV.U32 R4, RZ, RZ, R28 ;  /* 0x000000ffff048224 */ /* 0x000fc600078e001c */
[----:B------:R-:W3:Y:S01]  /*16170*/  LDL.LU R28, [R1+0x10d8] ;  /* 0x0010d800011c7983 */ /* 0x000ee20000300800 */
[----:B------:R-:W-:-:S03]  /*16180*/  PRMT R200, RZ, 0x7610, R200 ;  /* 0x00007610ffc87816 */ /* 0x000fc600000000c8 */
[----:B------:R2:W3:Y:S04]  /*16190*/  @!P0 LDG.E.U8 R204, desc[UR58][R4.64] ;  /* 0x0000003a04cc8981 */ /* 0x0004e8000c1e1100 */
[----:B------:R-:W3:Y:S01]  /*161a0*/  LDL.LU R243, [R1+0x10cc] ;  /* 0x0010cc0001f37983 */ /* 0x000ee20000300800 */
[----:B--2---:R-:W-:-:S03]  /*161b0*/  @!P0 IMAD.MOV.U32 R4, RZ, RZ, R30 ;  /* 0x000000ffff048224 */ /* 0x004fc600078e001e */
[----:B------:R-:W2:Y:S01]  /*161c0*/  LDL.LU R30, [R1+0x10ac] ;  /* 0x0010ac00011e7983 */ /* 0x000ea20000300800 */
[----:B----4-:R-:W-:-:S05]  /*161d0*/  @!P0 IMAD.MOV.U32 R5, RZ, RZ, R39 ;  /* 0x000000ffff058224 */ /* 0x010fca00078e0027 */
[----:B------:R3:W4:Y:S02]  /*161e0*/  @!P0 LDG.E.U8 R200, desc[UR58][R4.64] ;  /* 0x0000003a04c88981 */ /* 0x000724000c1e1100 */
[----:B---3--:R-:W-:Y:S02]  /*161f0*/  @!P0 IMAD.MOV.U32 R4, RZ, RZ, R24 ;  /* 0x000000ffff048224 */ /* 0x008fe400078e0018 */
[----:B------:R-:W3:Y:S01]  /*16200*/  LDL.LU R24, [R1+0x10bc] ;  /* 0x0010bc0001187983 */ /* 0x000ee20000300800 */
[----:B------:R-:W-:Y:S01]  /*16210*/  PRMT R196, RZ, 0x7610, R196 ;  /* 0x00007610ffc47816 */ /* 0x000fe200000000c4 */
[----:B------:R-:W-:Y:S01]  /*16220*/  @!P0 IMAD.MOV.U32 R5, RZ, RZ, R240 ;  /* 0x000000ffff058224 */ /* 0x000fe200078e00f0 */
[----:B------:R-:W-:-:S04]  /*16230*/  PRMT R192, RZ, 0x7610, R192 ;  /* 0x00007610ffc07816 */ /* 0x000fc800000000c0 */
[----:B------:R0:W4:Y:S01]  /*16240*/  @!P0 LDG.E.U8 R196, desc[UR58][R4.64] ;  /* 0x0000003a04c48981 */ /* 0x000122000c1e1100 */
[----:B------:R-:W-:Y:S01]  /*16250*/  PRMT R190, RZ, 0x7610, R190 ;  /* 0x00007610ffbe7816 */ /* 0x000fe200000000be */
[----:B0-----:R-:W-:Y:S02]  /*16260*/  @!P0 IMAD.MOV.U32 R5, RZ, RZ, R248 ;  /* 0x000000ffff058224 */ /* 0x001fe400078e00f8 */
[----:B------:R-:W-:-:S05]  /*16270*/  @!P0 IMAD.MOV.U32 R4, RZ, RZ, R35 ;  /* 0x000000ffff048224 */ /* 0x000fca00078e0023 */
        /* <DEDUP_REMOVED lines=10> */
[----:B0-----:R-:W-:Y:S01]  /*16320*/  @!P0 IMAD.MOV.U32 R5, RZ, RZ, R131 ;  /* 0x000000ffff058224 */ /* 0x001fe200078e0083 */
[----:B------:R-:W-:Y:S02]  /*16330*/  PRMT R186, RZ, 0x7610, R186 ;  /* 0x00007610ffba7816 */ /* 0x000fe400000000ba */
[----:B------:R-:W-:Y:S02]  /*16340*/  PRMT R185, RZ, 0x7610, R185 ;  /* 0x00007610ffb97816 */ /* 0x000fe400000000b9 */
[----:B------:R-:W-:Y:S02]  /*16350*/  PRMT R184, RZ, 0x7610, R184 ;  /* 0x00007610ffb87816 */ /* 0x000fe400000000b8 */
[----:B------:R-:W-:Y:S01]  /*16360*/  PRMT R183, RZ, 0x7610, R183 ;  /* 0x00007610ffb77816 */ /* 0x000fe200000000b7 */
[----:B---3--:R-:W-:-:S05]  /*16370*/  @!P0 IMAD.MOV.U32 R4, RZ, RZ, R24 ;  /* 0x000000ffff048224 */ /* 0x008fca00078e0018 */
[----:B------:R2:W3:Y:S02]  /*16380*/  @!P0 LDG.E.U8 R188, desc[UR58][R4.64] ;  /* 0x0000003a04bc8981 */ /* 0x0004e4000c1e1100 */
        /* <DEDUP_REMOVED lines=14> */
[----:B------:R0:W2:Y:S04]  /*16470*/  @!P0 LDG.E.U8 R183, desc[UR58][R4.64] ;  /* 0x0000003a04b78981 */ /* 0x0000a8000c1e1100 */
[----:B------:R-:W4:Y:S01]  /*16480*/  LDL R5, [R1+0x1058] ;  /* 0x0010580001057983 */ /* 0x000f220000100800 */
[----:B------:R-:W-:Y:S01]  /*16490*/  PRMT R182, RZ, 0x7610, R182 ;  /* 0x00007610ffb67816 */ /* 0x000fe200000000b6 */
[----:B0-----:R-:W-:-:S05]  /*164a0*/  @!P0 IMAD.MOV.U32 R4, RZ, RZ, R144 ;  /* 0x000000ffff048224 */ /* 0x001fca00078e0090 */
[----:B----4-:R0:W4:Y:S04]  /*164b0*/  @!P0 LDG.E.U8 R182, desc[UR58][R4.64] ;  /* 0x0000003a04b68981 */ /* 0x010128000c1e1100 */
[----:B------:R-:W3:Y:S04]  /*164c0*/  LDL R5, [R1+0x1048] ;  /* 0x0010480001057983 */ /* 0x000ee80000100800 */
[----:B------:R-:W-:Y:S04]  /*164d0*/  STL.64 [R1+0x1658], R150 ;  /* 0x0016589601007387 */ /* 0x000fe80000100a00 */
[----:B------:R-:W-:Y:S04]  /*164e0*/  STL.64 [R1+0x1650], R148 ;  /* 0x0016509401007387 */ /* 0x000fe80000100a00 */
[----:B------:R-:W-:Y:S04]  /*164f0*/  STL.64 [R1+0x1648], R146 ;  /* 0x0016489201007387 */ /* 0x000fe80000100a00 */
[----:B------:R1:W-:Y:S04]  /*16500*/  STL.64 [R1+0x1640], R144 ;  /* 0x0016409001007387 */ /* 0x0003e80000100a00 */
[----:B------:R-:W-:Y:S04]  /*16510*/  STL.64 [R1+0x1638], R142 ;  /* 0x0016388e01007387 */ /* 0x000fe80000100a00 */
[----:B------:R2:W-:Y:S01]  /*16520*/  STL.64 [R1+0x1630], R140 ;  /* 0x0016308c01007387 */ /* 0x0005e20000100a00 */
[----:B0-----:R-:W-:-:S02]  /*16530*/  @!P0 IMAD.MOV.U32 R4, RZ, RZ, R148 ;  /* 0x000000ffff048224 */ /* 0x001fc400078e0094 */
[----:B-1----:R-:W-:Y:S02]  /*16540*/  IMAD.MOV.U32 R144, RZ, RZ, R41 ;  /* 0x000000ffff907224 */ /* 0x002fe400078e0029 */
[----:B--2---:R-:W-:Y:S02]  /*16550*/  IMAD.MOV.U32 R141, RZ, RZ, R45 ;  /* 0x000000ffff8d7224 */ /* 0x004fe400078e002d */
[----:B------:R-:W2:Y:S04]  /*16560*/  LDL.LU R45, [R1+0x19a8] ;  /* 0x0019a800012d7983 */ /* 0x000ea80000300800 */
[----:B------:R-:W-:Y:S01]  /*16570*/  STL.64 [R1+0x1628], R138 ;  /* 0x0016288a01007387 */ /* 0x000fe20000100a00 */
[----:B------:R-:W-:-:S03]  /*16580*/  IMAD.MOV.U32 R142, RZ, RZ, R43 ;  /* 0x000000ffff8e7224 */ /* 0x000fc600078e002b */
[----:B------:R-:W-:Y:S01]  /*16590*/  STL.64 [R1+0x1620], R136 ;  /* 0x0016208801007387 */ /* 0x000fe20000100a00 */
[----:B------:R-:W-:-:S03]  /*165a0*/  IMAD.MOV.U32 R143, RZ, RZ, R40 ;  /* 0x000000ffff8f7224 */ /* 0x000fc600078e0028 */
[----:B------:R0:W-:Y:S01]  /*165b0*/  STL.64 [R1+0x1618], R134 ;  /* 0x0016188601007387 */ /* 0x0001e20000100a00 */
[----:B------:R-:W-:Y:S02]  /*165c0*/  IMAD.MOV.U32 R145, RZ, RZ, R38 ;  /* 0x000000ffff917224 */ /* 0x000fe400078e0026 */
[----:B------:R-:W-:Y:S02]  /*165d0*/  IMAD.MOV.U32 R146, RZ, RZ, R39 ;  /* 0x000000ffff927224 */ /* 0x000fe400078e0027 */
[----:B------:R-:W-:Y:S02]  /*165e0*/  IMAD.MOV.U32 R148, RZ, RZ, R36 ;  /* 0x000000ffff947224 */ /* 0x000fe400078e0024 */
[----:B0-----:R-:W-:Y:S02]  /*165f0*/  IMAD.MOV.U32 R135, RZ, RZ, R42 ;  /* 0x000000ffff877224 */ /* 0x001fe400078e002a */
[----:B------:R-:W4:Y:S04]  /*16600*/  LDL.LU R42, [R1+0x19a4] ;  /* 0x0019a400012a7983 */ /* 0x000f280000300800 */
[----:B------:R-:W4:Y:S04]  /*16610*/  LDL.LU R43, [R1+0x19a0] ;  /* 0x0019a000012b7983 */ /* 0x000f280000300800 */
[----:B------:R-:W3:Y:S01]  /*16620*/  LDL.LU R40, [R1+0x199c] ;  /* 0x00199c0001287983 */ /* 0x000ee20000300800 */
[----:B------:R-:W-:-:S03]  /*16630*/  IMAD.MOV.U32 R147, RZ, RZ, R37 ;  /* 0x000000ffff937224 */ /* 0x000fc600078e0025 */
[----:B------:R-:W3:Y:S01]  /*16640*/  LDL.LU R41, [R1+0x1998] ;  /* 0x0019980001297983 */ /* 0x000ee20000300800 */
[----:B------:R-:W-:-:S03]  /*16650*/  IMAD.MOV.U32 R149, RZ, RZ, R34 ;  /* 0x000000ffff957224 */ /* 0x000fc600078e0022 */
[----:B------:R-:W3:Y:S01]  /*16660*/  LDL.LU R38, [R1+0x1994] ;  /* 0x0019940001267983 */ /* 0x000ee20000300800 */
[----:B------:R-:W-:-:S03]  /*16670*/  IMAD.MOV.U32 R150, RZ, RZ, R35 ;  /* 0x000000ffff967224 */ /* 0x000fc600078e0023 */
[----:B------:R-:W3:Y:S04]  /*16680*/  LDL.LU R39, [R1+0x1990] ;  /* 0x0019900001277983 */ /* 0x000ee80000300800 */
[----:B------:R-:W3:Y:S04]  /*16690*/  LDL.LU R36, [R1+0x198c] ;  /* 0x00198c0001247983 */ /* 0x000ee80000300800 */
[----:B------:R-:W3:Y:S04]  /*166a0*/  LDL.LU R37, [R1+0x1988] ;  /* 0x0019880001257983 */ /* 0x000ee80000300800 */
[----:B------:R-:W3:Y:S04]  /*166b0*/  LDL.LU R34, [R1+0x1984] ;  /* 0x0019840001227983 */ /* 0x000ee80000300800 */
[----:B------:R-:W3:Y:S04]  /*166c0*/  LDL.LU R35, [R1+0x1980] ;  /* 0x0019800001237983 */ /* 0x000ee80000300800 */
[----:B------:R-:W-:Y:S04]  /*166d0*/  STL.64 [R1+0x1610], R132 ;  /* 0x0016108401007387 */ /* 0x000fe80000100a00 */
[----:B------:R-:W-:Y:S04]  /*166e0*/  STL.64 [R1+0x1608], R130 ;  /* 0x0016088201007387 */ /* 0x000fe80000100a00 */
[----:B------:R0:W-:Y:S04]  /*166f0*/  STL.64 [R1+0x1600], R128 ;  /* 0x0016008001007387 */ /* 0x0001e80000100a00 */
[----:B------:R1:W-:Y:S04]  /*16700*/  STL.64 [R1+0x15f8], R126 ;  /* 0x0015f87e01007387 */ /* 0x0003e80000100a00 */
[----:B------:R1:W-:Y:S04]  /*16710*/  STL.64 [R1+0x15f0], R124 ;  /* 0x0015f07c01007387 */ /* 0x0003e80000100a00 */
[----:B------:R1:W-:Y:S01]  /*16720*/  STL.64 [R1+0x15e8], R122 ;  /* 0x0015e87a01007387 */ /* 0x0003e20000100a00 */
[----:B0-----:R-:W-:-:S02]  /*16730*/  IMAD.MOV.U32 R128, RZ, RZ, R29 ;  /* 0x000000ffff807224 */ /* 0x001fc400078e001d */
[----:B-1----:R-:W-:Y:S02]  /*16740*/  IMAD.MOV.U32 R126, RZ, RZ, R28 ;  /* 0x000000ffff7e7224 */ /* 0x002fe400078e001c */
[----:B------:R-:W-:Y:S02]  /*16750*/  IMAD.MOV.U32 R124, RZ, RZ, R33 ;  /* 0x000000ffff7c7224 */ /* 0x000fe400078e0021 */
[----:B------:R-:W-:Y:S02]  /*16760*/  IMAD.MOV.U32 R125, RZ, RZ, R30 ;  /* 0x000000ffff7d7224 */ /* 0x000fe400078e001e */
[----:B------:R-:W-:Y:S02]  /*16770*/  IMAD.MOV.U32 R122, RZ, RZ, R32 ;  /* 0x000000ffff7a7224 */ /* 0x000fe400078e0020 */
[----:B------:R-:W3:Y:S01]  /*16780*/  LDL.LU R32, [R1+0x197c] ;  /* 0x00197c0001207983 */ /* 0x000ee20000300800 */
[----:B------:R-:W-:-:S03]  /*16790*/  IMAD.MOV.U32 R123, RZ, RZ, R31 ;  /* 0x000000ffff7b7224 */ /* 0x000fc600078e001f */
        /* <DEDUP_REMOVED lines=12> */
[----:B------:R-:W3:Y:S01]  /*16860*/  LDL.LU R25, [R1+0x1958] ;  /* 0x0019580001197983 */ /* 0x000ee20000300800 */
[----:B------:R-:W-:-:S02]  /*16870*/  IMAD.MOV.U32 R151, RZ, RZ, R252 ;  /* 0x000000ffff977224 */ /* 0x000fc400078e00fc */
[----:B------:R-:W-:Y:S01]  /*16880*/  IMAD.MOV.U32 R134, RZ, RZ, R251 ;  /* 0x000000ffff867224 */ /* 0x000fe200078e00fb */
[----:B------:R-:W3:Y:S01]  /*16890*/  LDL.LU R252, [R1+0x1954] ;  /* 0x0019540001fc7983 */ /* 0x000ee20000300800 */
[----:B------:R-:W-:Y:S02]  /*168a0*/  IMAD.MOV.U32 R131, RZ, RZ, R248 ;  /* 0x000000ffff837224 */ /* 0x000fe400078e00f8 */
[----:B------:R-:W-:Y:S01]  /*168b0*/  IMAD.MOV.U32 R136, RZ, RZ, R247 ;  /* 0x000000ffff887224 */ /* 0x000fe200078e00f7 */
        /* <DEDUP_REMOVED lines=11> */
[----:B------:R0:W-:Y:S04]  /*16970*/  STL.64 [R1+0x15e0], R120 ;  /* 0x0015e07801007387 */ /* 0x0001e80000100a00 */
[----:B0-----:R-:W3:Y:S04]  /*16980*/  LDL R120, [R1+0x1038] ;  /* 0x0010380001787983 */ /* 0x001ee80000100800 */
[----:B------:R-:W3:Y:S04]  /*16990*/  LDL R121, [R1+0x103c] ;  /* 0x00103c0001797983 */ /* 0x000ee80000100800 */
[----:B------:R-:W-:Y:S04]  /*169a0*/  STL.64 [R1+0x15d8], R118 ;  /* 0x0015d87601007387 */ /* 0x000fe80000100a00 */
        /* <DEDUP_REMOVED lines=36> */
[----:B--2---:R-:W-:Y:S04]  /*16bf0*/  STL.64 [R1+0x14b0], R44 ;  /* 0x0014b02c01007387 */ /* 0x004fe80000100a00 */
[----:B----4-:R-:W-:Y:S04]  /*16c00*/  STL.64 [R1+0x14a8], R42 ;  /* 0x0014a82a01007387 */ /* 0x010fe80000100a00 */
[----:B---3--:R-:W-:Y:S04]  /*16c10*/  STL.64 [R1+0x14a0], R40 ;  /* 0x0014a02801007387 */ /* 0x008fe80000100a00 */
[----:B------:R-:W-:Y:S04]  /*16c20*/  STL.64 [R1+0x1498], R38 ;  /* 0x0014982601007387 */ /* 0x000fe80000100a00 */
[----:B------:R-:W-:Y:S04]  /*16c30*/  STL.64 [R1+0x1490], R36 ;  /* 0x0014902401007387 */ /* 0x000fe80000100a00 */
[----:B------:R-:W-:Y:S04]  /*16c40*/  STL.64 [R1+0x1488], R34 ;  /* 0x0014882201007387 */ /* 0x000fe80000100a00 */
[----:B------:R-:W-:Y:S04]  /*16c50*/  STL.64 [R1+0x1480], R32 ;  /* 0x0014802001007387 */ /* 0x000fe80000100a00 */
[----:B------:R-:W-:Y:S04]  /*16c60*/  STL.64 [R1+0x1478], R30 ;  /* 0x0014781e01007387 */ /* 0x000fe80000100a00 */
[----:B------:R-:W-:Y:S04]  /*16c70*/  STL.64 [R1+0x1470], R28 ;  /* 0x0014701c01007387 */ /* 0x000fe80000100a00 */
[----:B------:R-:W-:Y:S04]  /*16c80*/  STL.64 [R1+0x1468], R26 ;  /* 0x0014681a01007387 */ /* 0x000fe80000100a00 */
[----:B------:R0:W-:Y:S04]  /*16c90*/  STL.64 [R1+0x1460], R24 ;  /* 0x0014601801007387 */ /* 0x0001e80000100a00 */
[----:B0-----:R-:W2:Y:S01]  /*16ca0*/  LDL R24, [R1+0x102c] ;  /* 0x00102c0001187983 */ /* 0x001ea20000100800 */
[----:B------:R-:W-:-:S02]  /*16cb0*/  PRMT R181, RZ, 0x7610, R181 ;  /* 0x00007610ffb57816 */ /* 0x000fc400000000b5 */
[----:B------:R-:W-:Y:S01]  /*16cc0*/  PRMT R180, RZ, 0x7610, R180 ;  /* 0x00007610ffb47816 */ /* 0x000fe200000000b4 */
[----:B------:R-:W3:Y:S04]  /*16cd0*/  LDL R25, [R1+0x1028] ;  /* 0x0010280001197983 */ /* 0x000ee80000100800 */
[----:B------:R0:W4:Y:S02]  /*16ce0*/  @!P0 LDG.E.U8 R181, desc[UR58][R4.64] ;  /* 0x0000003a04b58981 */ /* 0x000124000c1e1100 */
[----:B0-----:R-:W-:Y:S02]  /*16cf0*/  @!P0 IMAD.MOV.U32 R5, RZ, RZ, R120 ;  /* 0x000000ffff058224 */ /* 0x001fe400078e0078 */
[----:B------:R-:W-:-:S05]  /*16d00*/  @!P0 IMAD.MOV.U32 R4, RZ, RZ, R121 ;  /* 0x000000ffff048224 */ /* 0x000fca00078e0079 */
[----:B------:R2:W4:Y:S02]  /*16d10*/  @!P0 LDG.E.U8 R180, desc[UR58][R4.64] ;  /* 0x0000003a04b48981 */ /* 0x000524000c1e1100 */
[----:B--2---:R-:W-:Y:S02]  /*16d20*/  @!P0 IMAD.MOV.U32 R4, RZ, RZ, R24 ;  /* 0x000000ffff048224 */ /* 0x004fe400078e0018 */
[----:B------:R-:W2:Y:S01]  /*16d30*/  LDL R24, [R1+0x101c] ;  /* 0x00101c0001187983 */ /* 0x000ea20000100800 */
[----:B------:R-:W-:Y:S01]  /*16d40*/  PRMT R179, RZ, 0x7610, R179 ;  /* 0x00007610ffb37816 */ /* 0x000fe200000000b3 */
[----:B---3--:R-:W-:Y:S02]  /*16d50*/  @!P0 IMAD.MOV.U32 R5, RZ, RZ, R25 ;  /* 0x000000ffff058224 */ /* 0x008fe400078e0019 */
[----:B------:R-:W3:Y:S04]  /*16d60*/  LDL R25, [R1+0x1018] ;  /* 0x0010180001197983 */ /* 0x000ee80000100800 */
[----:B------:R2:W4:Y:S02]  /*16d70*/  @!P0 LDG.E.U8 R179, desc[UR58][R4.64] ;  /* 0x0000003a04b38981 */ /* 0x000524000c1e1100 */
[----:B--2---:R-:W-:-:S02]  /*16d80*/  @!P0 IMAD.MOV.U32 R4, RZ, RZ, R24 ;  /* 0x000000ffff048224 */ /* 0x004fc400078e0018 */
        /* <DEDUP_REMOVED lines=25> */
[----:B---3--:R-:W-:-:S03]  /*16f20*/  @!P0 IMAD.MOV.U32 R5, RZ, RZ, R25 ;  /* 0x000000ffff058224 */ /* 0x008fc600078e0019 */
[----:B------:R0:W-:Y:S04]  /*16f30*/  STS.U8 [R14+UR4+0x2100], R174 ;  /* 0x002100ae0e007988 */ /* 0x0001e80008000004 */
[----:B------:R-:W3:Y:S01]  /*16f40*/  LDL R25, [R1+0xfc8] ;  /* 0x000fc80001197983 */ /* 0x000ee20000100800 */
[----:B0-----:R-:W-:-:S03]  /*16f50*/  PRMT R174, RZ, 0x7610, R174 ;  /* 0x00007610ffae7816 */ /* 0x001fc600000000ae */
[----:B------:R0:W-:Y:S04]  /*16f60*/  STS.U8 [R14+UR4+0x2300], R193 ;  /* 0x002300c10e007988 */ /* 0x0001e80008000004 */
[----:B------:R2:W4:Y:S04]  /*16f70*/  @!P0 LDG.E.U8 R174, desc[UR58][R4.64] ;  /* 0x0000003a04ae8981 */ /* 0x000528000c1e1100 */
[----:B0-----:R-:W4:Y:S01]  /*16f80*/  LDL.LU R193, [R1+0xe08] ;  /* 0x000e080001c17983 */ /* 0x001f220000300800 */
[----:B--2---:R-:W-:-:S03]  /*16f90*/  @!P0 IMAD.MOV.U32 R4, RZ, RZ, R24 ;  /* 0x000000ffff048224 */ /* 0x004fc600078e0018 */
[----:B------:R-:W2:Y:S04]  /*16fa0*/  LDL R24, [R1+0xfbc] ;  /* 0x000fbc0001187983 */ /* 0x000ea80000100800 */
[----:B------:R0:W-:Y:S01]  /*16fb0*/  STS.U8 [R14+UR4+0x2000], R173 ;  /* 0x002000ad0e007988 */ /* 0x0001e20008000004 */
[----:B---3--:R-:W-:-:S03]  /*16fc0*/  @!P0 IMAD.MOV.U32 R5, RZ, RZ, R25 ;  /* 0x000000ffff058224 */ /* 0x008fc600078e0019 */
[----:B------:R-:W3:Y:S01]  /*16fd0*/  LDL R25, [R1+0xfb8] ;  /* 0x000fb80001197983 */ /* 0x000ee20000100800 */
[----:B0-----:R-:W-:-:S06]  /*16fe0*/  PRMT R173, RZ, 0x7610, R173 ;  /* 0x00007610ffad7816 */ /* 0x001fcc00000000ad */
[----:B------:R2:W4:Y:S02]  /*16ff0*/  @!P0 LDG.E.U8 R173, desc[UR58][R4.64] ;  /* 0x0000003a04ad8981 */ /* 0x000524000c1e1100 */
[----:B--2---:R-:W-:Y:S02]  /*17000*/  @!P0 IMAD.MOV.U32 R4, RZ, RZ, R24 ;  /* 0x000000ffff048224 */ /* 0x004fe400078e0018 */
[----:B------:R-:W2:Y:S04]  /*17010*/  LDL R24, [R1+0xfac] ;  /* 0x000fac0001187983 */ /* 0x000ea80000100800 */
[----:B------:R0:W-:Y:S01]  /*17020*/  STS.U8 [R14+UR4+0x1f00], R172 ;  /* 0x001f00ac0e007988 */ /* 0x0001e20008000004 */
[----:B---3--:R-:W-:-:S03]  /*17030*/  @!P0 IMAD.MOV.U32 R5, RZ, RZ, R25 ;  /* 0x000000ffff058224 */ /* 0x008fc600078e0019 */
        /* <DEDUP_REMOVED lines=69> */
[----:B------:R0:W-:Y:S01]  /*17490*/  STS.U8 [R14+UR4], R163 ;  /* 0x000000a30e007988 */ /* 0x0001e20008000004 */
        /* <DEDUP_REMOVED lines=33> */
[----:B------:R1:W-:Y:S01]  /*176b0*/  STS.U8 [R14+UR4+0x3200], R213 ;  /* 0x003200d50e007988 */ /* 0x0003e20008000004 */
[----:B0-----:R-:W-:-:S03]  /*176c0*/  PRMT R159, RZ, 0x7610, R159 ;  /* 0x00007610ff9f7816 */ /* 0x001fc6000000009f */
[----:B-1----:R-:W3:Y:S04]  /*176d0*/  LDL.LU R213, [R1+0xe2c] ;  /* 0x000e2c0001d57983 */ /* 0x002ee80000300800 */
[----:B------:R2:W3:Y:S02]  /*176e0*/  @!P0 LDG.E.U8 R159, desc[UR58][R4.64] ;  /* 0x0000003a049f8981 */ /* 0x0004e4000c1e1100 */
[----:B--2---:R-:W-:Y:S02]  /*176f0*/  @!P0 IMAD.MOV.U32 R4, RZ, RZ, R24 ;  /* 0x000000ffff048224 */ /* 0x004fe400078e0018 */
[----:B------:R-:W2:Y:S01]  /*17700*/  LDL R24, [R1+0xecc] ;  /* 0x000ecc0001187983 */ /* 0x000ea20000100800 */
[----:B------:R-:W-:-:S03]  /*17710*/  @!P0 IMAD.MOV.U32 R5, RZ, RZ, R237 ;  /* 0x000000ffff058224 */ /* 0x000fc600078e00ed */
[----:B------:R0:W-:Y:S04]  /*17720*/  STS.U8 [R14+UR4+0x500], R158 ;  /* 0x0005009e0e007988 */ /* 0x0001e80008000004 */
[----:B------:R1:W-:Y:S01]  /*17730*/  STS.U8 [R14+UR4+0x3300], R214 ;  /* 0x003300d60e007988 */ /* 0x0003e20008000004 */
[----:B0-----:R-:W-:-:S03]  /*17740*/  PRMT R158, RZ, 0x7610, R158 ;  /* 0x00007610ff9e7816 */ /* 0x001fc6000000009e */
[----:B------:R0:W-:Y:S04]  /*17750*/  STS.U8 [R14+UR4+0x3600], R218 ;  /* 0x003600da0e007988 */ /* 0x0001e80008000004 */
[----:B-1----:R-:W4:Y:S04]  /*17760*/  LDL.LU R214, [R1+0xe58] ;  /* 0x000e580001d67983 */ /* 0x002f280000300800 */
[----:B------:R2:W3:Y:S04]  /*17770*/  @!P0 LDG.E.U8 R158, desc[UR58][R4.64] ;  /* 0x0000003a049e8981 */ /* 0x0004e8000c1e1100 */
[----:B------:R1:W-:Y:S04]  /*17780*/  STS.U8 [R14+UR4+0x3700], R219 ;  /* 0x003700db0e007988 */ /* 0x0003e80008000004 */
[----:B------:R1:W-:Y:S04]  /*17790*/  STS.U8 [R14+UR4+0x3800], R221 ;  /* 0x003800dd0e007988 */ /* 0x0003e80008000004 */
[----:B------:R1:W-:Y:S01]  /*177a0*/  STS.U8 [R14+UR4+0x3900], R222 ;  /* 0x003900de0e007988 */ /* 0x0003e20008000004 */
[----:B--2---:R-:W-:-:S03]  /*177b0*/  @!P0 IMAD.MOV.U32 R4, RZ, RZ, R24 ;  /* 0x000000ffff048224 */ /* 0x004fc600078e0018 */
[----:B------:R-:W2:Y:S04]  /*177c0*/  LDL R24, [R1+0x13ac] ;  /* 0x0013ac0001187983 */ /* 0x000ea80000100800 */
[----:B0-----:R-:W3:Y:S04]  /*177d0*/  LDL.LU R218, [R1+0xe3c] ;  /* 0x000e3c0001da7983 */ /* 0x001ee80000300800 */
[----:B-1----:R-:W4:Y:S04]  /*177e0*/  LDL.LU R219, [R1+0xe68] ;  /* 0x000e680001db7983 */ /* 0x002f280000300800 */
[----:B------:R-:W2:Y:S04]  /*177f0*/  LDL.LU R221, [R1+0xe4c] ;  /* 0x000e4c0001dd7983 */ /* 0x000ea80000300800 */
[----:B------:R-:W3:Y:S04]  /*17800*/  LDL.LU R222, [R1+0xe5c] ;  /* 0x000e5c0001de7983 */ /* 0x000ee80000300800 */
[----:B------:R-:W4:Y:S02]  /*17810*/  LDL.LU R121, [R1+0x1384] ;  /* 0x0013840001797983 */ /* 0x000f240000300800 */
[----:B----4-:R-:W-:-:S05]  /*17820*/  IADD3 R121, P6, R121, UR9, RZ ;  /* 0x0000000979797c10 */ /* 0x010fca000ffde0ff */
[----:B------:R0:W-:Y:S04]  /*17830*/  STL [R1+0x1384], R121 ;  /* 0x0013847901007387 */ /* 0x0001e80000100800 */
[----:B0-----:R-:W4:Y:S02]  /*17840*/  LDL.LU R121, [R1+0x137c] ;  /* 0x00137c0001797983 */ /* 0x001f240000300800 */
[----:B----4-:R-:W-:-:S05]  /*17850*/  IADD3 R121, P1, R121, UR9, RZ ;  /* 0x0000000979797c10 */ /* 0x010fca000ff3e0ff */
[----:B------:R0:W-:Y:S04]  /*17860*/  STL [R1+0x137c], R121 ;  /* 0x00137c7901007387 */ /* 0x0001e80000100800 */
[----:B0-----:R-:W4:Y:S01]  /*17870*/  LDL.LU R121, [R1+0x1374] ;  /* 0x0013740001797983 */ /* 0x001f220000300800 */
[----:B------:R-:W-:Y:S02]  /*17880*/  IADD3 R12, P3, R12, UR9, RZ ;  /* 0x000000090c0c7c10 */ /* 0x000fe4000ff7e0ff */
[----:B----4-:R-:W-:-:S05]  /*17890*/  IADD3 R121, P2, R121, UR9, RZ ;  /* 0x0000000979797c10 */ /* 0x010fca000ff5e0ff */
[----:B------:R-:W-:Y:S04]  /*178a0*/  STL [R1+0x1374], R121 ;  /* 0x0013747901007387 */ /* 0x000fe80000100800 */
[----:B------:R0:W-:Y:S04]  /*178b0*/  STL [R1+0x136c], R12 ;  /* 0x00136c0c01007387 */ /* 0x0001e80000100800 */
[----:B0-----:R-:W4:Y:S01]  /*178c0*/  LDL.LU R12, [R1+0x1934] ;  /* 0x00193400010c7983 */ /* 0x001f220000300800 */
[----:B------:R-:W-:-:S04]  /*178d0*/  IADD3 R13, P4, R13, UR9, RZ ;  /* 0x000000090d0d7c10 */ /* 0x000fc8000ff9e0ff */
[----:B----4-:R-:W-:Y:S02]  /*178e0*/  IADD3.X R12, R12, UR7, RZ, P4, !PT ;  /* 0x000000070c0c7c10 */ /* 0x010fe4000a7fe4ff */
[----:B------:R-:W-:-:S05]  /*178f0*/  IADD3 R10, P4, R10, UR9, RZ ;  /* 0x000000090a0a7c10 */ /* 0x000fca000ff9e0ff */
[----:B------:R0:W-:Y:S04]  /*17900*/  STL [R1+0x1364], R10 ;  /* 0x0013640a01007387 */ /* 0x0001e80000100800 */
[----:B0-----:R-:W4:Y:S04]  /*17910*/  LDL.LU R10, [R1+0x1930] ;  /* 0x00193000010a7983 */ /* 0x001f280000300800 */
[----:B------:R-:W2:Y:S01]  /*17920*/  LDL.LU R121, [R1+0x135c] ;  /* 0x00135c0001797983 */ /* 0x000ea20000300800 */
[----:B------:R-:W-:-:S04]  /*17930*/  IADD3 R11, P5, R11, UR9, RZ ;  /* 0x000000090b0b7c10 */ /* 0x000fc8000ffbe0ff */
[----:B----4-:R-:W-:Y:S02]  /*17940*/  IADD3.X R10, R10, UR7, RZ, P5, !PT ;  /* 0x000000070a0a7c10 */ /* 0x010fe4000affe4ff */
[----:B--2---:R-:W-:-:S05]  /*17950*/  IADD3 R121, P5, R121, UR9, RZ ;  /* 0x0000000979797c10 */ /* 0x004fca000ffbe0ff */
[----:B------:R0:W-:Y:S04]  /*17960*/  STL [R1+0x135c], R121 ;  /* 0x00135c7901007387 */ /* 0x0001e80000100800 */
[----:B0-----:R-:W2:Y:S02]  /*17970*/  LDL.LU R121, [R1+0x1380] ;  /* 0x0013800001797983 */ /* 0x001ea40000300800 */
[----:B--2---:R-:W-:-:S05]  /*17980*/  IADD3.X R121, R121, UR7, RZ, P6, !PT ;  /* 0x0000000779797c10 */ /* 0x004fca000b7fe4ff */
[----:B------:R0:W-:Y:S04]  /*17990*/  STL [R1+0x1380], R121 ;  /* 0x0013807901007387 */ /* 0x0001e80000100800 */
[----:B0-----:R-:W2:Y:S02]  /*179a0*/  LDL.LU R121, [R1+0x1354] ;  /* 0x0013540001797983 */ /* 0x001ea40000300800 */
        /* <DEDUP_REMOVED lines=50> */
[----:B0-----:R-:W2:Y:S01]  /*17cd0*/  LDL.LU R121, [R1+0x1338] ;  /* 0x0013380001797983 */ /* 0x001ea20000300800 */
[----:B------:R-:W-:-:S03]  /*17ce0*/  @!P0 IMAD.MOV.U32 R5, RZ, RZ, R241 ;  /* 0x000000ffff058224 */ /* 0x000fc600078e00f1 */
[----:B------:R0:W-:Y:S04]  /*17cf0*/  STS.U8 [R14+UR4+0x600], R157 ;  /* 0x0006009d0e007988 */ /* 0x0001e80008000004 */
[----:B------:R1:W-:Y:S01]  /*17d00*/  STS.U8 [R14+UR4+0x700], R156 ;  /* 0x0007009c0e007988 */ /* 0x0003e20008000004 */
[----:B0-----:R-:W-:Y:S02]  /*17d10*/  PRMT R157, RZ, 0x7610, R157 ;  /* 0x00007610ff9d7816 */ /* 0x001fe4000000009d */
[----:B-1----:R-:W-:-:S04]  /*17d20*/  PRMT R156, RZ, 0x7610, R156 ;  /* 0x00007610ff9c7816 */ /* 0x002fc8000000009c */
[----:B------:R0:W4:Y:S04]  /*17d30*/  @!P0 LDG.E.U8 R157, desc[UR58][R4.64] ;  /* 0x0000003a049d8981 */ /* 0x000128000c1e1100 */
[----:B------:R1:W-:Y:S01]  /*17d40*/  STS.U8 [R14+UR4+0x800], R155 ;  /* 0x0008009b0e007988 */ /* 0x0003e20008000004 */
[----:B0-----:R-:W-:Y:S02]  /*17d50*/  @!P0 IMAD.MOV.U32 R4, RZ, RZ, R238 ;  /* 0x000000ffff048224 */ /* 0x001fe400078e00ee */
[----:B------:R-:W-:Y:S01]  /*17d60*/  @!P0 IMAD.MOV.U32 R5, RZ, RZ, R245 ;  /* 0x000000ffff058224 */ /* 0x000fe200078e00f5 */
[----:B-1----:R-:W-:-:S04]  /*17d70*/  PRMT R155, RZ, 0x7610, R155 ;  /* 0x00007610ff9b7816 */ /* 0x002fc8000000009b */
[----:B------:R0:W4:Y:S04]  /*17d80*/  @!P0 LDG.E.U8 R156, desc[UR58][R4.64] ;  /* 0x0000003a049c8981 */ /* 0x000128000c1e1100 */
[----:B------:R1:W-:Y:S01]  /*17d90*/  STS.U8 [R14+UR4+0x900], R154 ;  /* 0x0009009a0e007988 */ /* 0x0003e20008000004 */
[----:B0-----:R-:W-:Y:S02]  /*17da0*/  @!P0 IMAD.MOV.U32 R4, RZ, RZ, R242 ;  /* 0x000000ffff048224 */ /* 0x001fe400078e00f2 */
[----:B------:R-:W-:Y:S01]  /*17db0*/  @!P0 IMAD.MOV.U32 R5, RZ, RZ, R249 ;  /* 0x000000ffff058224 */ /* 0x000fe200078e00f9 */
[----:B-1----:R-:W-:-:S04]  /*17dc0*/  PRMT R154, RZ, 0x7610, R154 ;  /* 0x00007610ff9a7816 */ /* 0x002fc8000000009a */
[----:B------:R0:W4:Y:S01]  /*17dd0*/  @!P0 LDG.E.U8 R155, desc[UR58][R4.64] ;  /* 0x0000003a049b8981 */ /* 0x000122000c1e1100 */
[----:B--2---:R-:W-:-:S05]  /*17de0*/  IADD3.X R121, R121, UR7, RZ, P3, !PT ;  /* 0x0000000779797c10 */ /* 0x004fca0009ffe4ff */
[----:B------:R1:W-:Y:S04]  /*17df0*/  STL [R1+0x1338], R121 ;  /* 0x0013387901007387 */ /* 0x0003e80000100800 */
[----:B-1----:R-:W2:Y:S01]  /*17e00*/  LDL.LU R121, [R1+0x130c] ;  /* 0x00130c0001797983 */ /* 0x002ea20000300800 */
[----:B0-----:R-:W-:Y:S02]  /*17e10*/  @!P0 IMAD.MOV.U32 R4, RZ, RZ, R246 ;  /* 0x000000ffff048224 */ /* 0x001fe400078e00f6 */
[----:B------:R-:W-:Y:S01]  /*17e20*/  @!P0 IMAD.MOV.U32 R5, RZ, RZ, R235 ;  /* 0x000000ffff058224 */ /* 0x000fe200078e00eb */
[----:B------:R0:W-:Y:S04]  /*17e30*/  STS.U8 [R14+UR4+0xa00], R153 ;  /* 0x000a00990e007988 */ /* 0x0001e80008000004 */
[----:B------:R1:W4:Y:S01]  /*17e40*/  @!P0 LDG.E.U8 R154, desc[UR58][R4.64] ;  /* 0x0000003a049a8981 */ /* 0x000322000c1e1100 */
[----:B0-----:R-:W-:Y:S01]  /*17e50*/  PRMT R153, RZ, 0x7610, R153 ;  /* 0x00007610ff997816 */ /* 0x001fe20000000099 */
[----:B-1----:R-:W-:-:S02]  /*17e60*/  @!P0 IMAD.MOV.U32 R4, RZ, RZ, R250 ;  /* 0x000000ffff048224 */ /* 0x002fc400078e00fa */
[----:B------:R-:W-:Y:S01]  /*17e70*/  @!P0 IMAD.MOV.U32 R5, RZ, RZ, R2 ;  /* 0x000000ffff058224 */ /* 0x000fe200078e0002 */
[----:B------:R0:W-:Y:S04]  /*17e80*/  STS.U8 [R14+UR4+0xb00], R152 ;  /* 0x000b00980e007988 */ /* 0x0001e80008000004 */
[----:B------:R1:W4:Y:S01]  /*17e90*/  @!P0 LDG.E.U8 R153, desc[UR58][R4.64] ;  /* 0x0000003a04998981 */ /* 0x000322000c1e1100 */
[----:B0-----:R-:W-:Y:S01]  /*17ea0*/  PRMT R152, RZ, 0x7610, R152 ;  /* 0x00007610ff987816 */ /* 0x001fe20000000098 */
[----:B-1----:R-:W-:Y:S02]  /*17eb0*/  @!P0 IMAD.MOV.U32 R4, RZ, RZ, R0 ;  /* 0x000000ffff048224 */ /* 0x002fe400078e0000 */
        /* <DEDUP_REMOVED lines=9> */
[----:B---3--:R-:W-:Y:S02]  /*17f50*/  @!P0 IMAD.MOV.U32 R4, RZ, RZ, R222 ;  /* 0x000000ffff048224 */ /* 0x008fe400078e00de */
[----:B------:R-:W-:Y:S01]  /*17f60*/  @!P0 IMAD.MOV.U32 R5, RZ, RZ, R214 ;  /* 0x000000ffff058224 */ /* 0x000fe200078e00d6 */
[----:B------:R0:W-:Y:S04]  /*17f70*/  STS.U8 [R14+UR4+0xe00], R21 ;  /* 0x000e00150e007988 */ /* 0x0001e80008000004 */
[----:B------:R1:W3:Y:S01]  /*17f80*/  @!P0 LDG.E.U8 R22, desc[UR58][R4.64] ;  /* 0x0000003a04168981 */ /* 0x0002e2000c1e1100 */
[----:B0-----:R-:W-:Y:S01]  /*17f90*/  PRMT R21, RZ, 0x7610, R21 ;  /* 0x00007610ff157816 */ /* 0x001fe20000000015 */
[----:B-1----:R-:W-:-:S02]  /*17fa0*/  @!P0 IMAD.MOV.U32 R4, RZ, RZ, R221 ;  /* 0x000000ffff048224 */ /* 0x002fc400078e00dd */
[----:B------:R-:W-:Y:S01]  /*17fb0*/  @!P0 IMAD.MOV.U32 R5, RZ, RZ, R209 ;  /* 0x000000ffff058224 */ /* 0x000fe200078e00d1 */
[----:B------:R0:W-:Y:S04]  /*17fc0*/  STS.U8 [R14+UR4+0xf00], R20 ;  /* 0x000f00140e007988 */ /* 0x0001e80008000004 */
[----:B------:R1:W3:Y:S01]  /*17fd0*/  @!P0 LDG.E.U8 R21, desc[UR58][R4.64] ;  /* 0x0000003a04158981 */ /* 0x0002e2000c1e1100 */
[----:B0-----:R-:W-:Y:S01]  /*17fe0*/  PRMT R20, RZ, 0x7610, R20 ;  /* 0x00007610ff147816 */ /* 0x001fe20000000014 */
[----:B-1----:R-:W-:Y:S02]  /*17ff0*/  @!P0 IMAD.MOV.U32 R4, RZ, RZ, R218 ;  /* 0x000000ffff048224 */ /* 0x002fe400078e00da */
        /* <DEDUP_REMOVED lines=23> */
[----:B------:R-:W-:Y:S01]  /*18170*/  IMAD.MOV.U32 R140, RZ, RZ, R9 ;  /* 0x000000ffff8c7224 */ /* 0x000fe200078e0009 */
        /* <DEDUP_REMOVED lines=8> */
[----:B------:R0:W-:Y:S01]  /*18200*/  STS.U8 [R14+UR4+0x1600], R6 ;  /* 0x001600060e007988 */ /* 0x0001e20008000004 */
[----:B------:R-:W-:-:S03]  /*18210*/  VIADD R15, R15, 0x1 ;  /* 0x000000010f0f7836 */ /* 0x000fc60000000000 */
[----:B------:R1:W3:Y:S01]  /*18220*/  @!P0 LDG.E.U8 R7, desc[UR58][R4.64] ;  /* 0x0000003a04078981 */ /* 0x0002e2000c1e1100 */
[----:B0-----:R-:W-:Y:S01]  /*18230*/  PRMT R6, RZ, 0x7610, R6 ;  /* 0x00007610ff067816 */ /* 0x001fe20000000006 */
[----:B-1----:R-:W-:Y:S02]  /*18240*/  @!P0 IMAD.MOV.U32 R4, RZ, RZ, R240 ;  /* 0x000000ffff048224 */ /* 0x002fe400078e00f0 */
[----:B------:R-:W-:-:S05]  /*18250*/  @!P0 IMAD.MOV.U32 R5, RZ, RZ, R239 ;  /* 0x000000ffff058224 */ /* 0x000fca00078e00ef */
[----:B------:R-:W3:Y:S01]  /*18260*/  @!P0 LDG.E.U8 R6, desc[UR58][R4.64] ;  /* 0x0000003a04068981 */ /* 0x000ee2000c1e1100 */
[----:B------:R-:W-:Y:S02]  /*18270*/  ISETP.NE.U32.AND P0, PT, R15, R24, PT ;  /* 0x000000180f00720c */ /* 0x000fe40003f05070 */
[----:B--2---:R-:W-:-:S05]  /*18280*/  IADD3 R121, P3, R121, UR9, RZ ;  /* 0x0000000979797c10 */ /* 0x004fca000ff7e0ff */
[----:B------:R0:W-:Y:S04]  /*18290*/  STL [R1+0x130c], R121 ;  /* 0x00130c7901007387 */ /* 0x0001e80000100800 */
        /* <DEDUP_REMOVED lines=15> */
[----:B------:R-:W2:Y:S04]  /*18390*/  LDL.LU.64 R24, [R1+0xc00] ;  /* 0x000c000001187983 */ /* 0x000ea80000300a00 */
        /* <DEDUP_REMOVED lines=47> */
[----:B0-----:R-:W2:Y:S04]  /*18690*/  LDL.LU.64 R120, [R1+0xd80] ;  /* 0x000d800001787983 */ /* 0x001ea80000300a00 */
[----:B-1----:R-:W2:Y:S04]  /*186a0*/  LDL.LU.64 R122, [R1+0xd88] ;  /* 0x000d8800017a7983 */ /* 0x002ea80000300a00 */
        /* <DEDUP_REMOVED lines=13> */
[----:B------:R-:W2:Y:S01]  /*18780*/  LDL.LU.64 R150, [R1+0xdf8] ;  /* 0x000df80001967983 */ /* 0x000ea20000300a00 */
[----:B------:R-:W-:-:S03]  /*18790*/  LOP3.LUT R9, R14, 0x10, RZ, 0x3c, !PT ;  /* 0x000000100e097812 */ /* 0x000fc600078e3cff */
[----:B------:R-:W-:Y:S04]  /*187a0*/  STS.U8 [R14+UR4+0x2200], R191 ;  /* 0x002200bf0e007988 */ /* 0x000fe80008000004 */
        /* <DEDUP_REMOVED lines=63> */
[----:B----4-:R-:W-:Y:S04]  /*18ba0*/  STS.U8 [R9+UR4+0x2e80], R157 ;  /* 0x002e809d09007988 */ /* 0x010fe80008000004 */
[----:B------:R-:W-:Y:S04]  /*18bb0*/  STS.U8 [R9+UR4+0x2f80], R156 ;  /* 0x002f809c09007988 */ /* 0x000fe80008000004 */
[----:B------:R-:W-:Y:S04]  /*18bc0*/  STS.U8 [R9+UR4+0x3080], R155 ;  /* 0x0030809b09007988 */ /* 0x000fe80008000004 */
[----:B------:R-:W-:Y:S04]  /*18bd0*/  STS.U8 [R9+UR4+0x3180], R154 ;  /* 0x0031809a09007988 */ /* 0x000fe80008000004 */
[----:B------:R-:W-:Y:S04]  /*18be0*/  STS.U8 [R9+UR4+0x3280], R153 ;  /* 0x0032809909007988 */ /* 0x000fe80008000004 */
[----:B------:R-:W-:Y:S04]  /*18bf0*/  STS.U8 [R9+UR4+0x3380], R152 ;  /* 0x0033809809007988 */ /* 0x000fe80008000004 */
[----:B------:R-:W-:Y:S04]  /*18c00*/  STS.U8 [R9+UR4+0x3480], R23 ;  /* 0x0034801709007988 */ /* 0x000fe80008000004 */
[----:B---3--:R-:W-:Y:S04]  /*18c10*/  STS.U8 [R9+UR4+0x3580], R22 ;  /* 0x0035801609007988 */ /* 0x008fe80008000004 */
        /* <DEDUP_REMOVED lines=8> */
[----:B------:R-:W-:Y:S01]  /*18ca0*/  STS.U8 [R9+UR4+0x3e80], R6 ;  /* 0x003e800609007988 */ /* 0x000fe20008000004 */
[----:B------:R0:W-:Y:S06]  /*18cb0*/  MEMBAR.ALL.CTA ;  /* 0x0000000000007992 */ /* 0x0001ec0000008000 */
[----:B0-----:R-:W0:Y:S02]  /*18cc0*/  FENCE.VIEW.ASYNC.S ;  /* 0x00000000000073c6 */ /* 0x001e240000000000 */
[----:B0-----:R-:W-:Y:S06]  /*18cd0*/  BAR.SYNC.DEFER_BLOCKING 0x0 ;  /* 0x0000000000007b1d */ /* 0x001fec0000010000 */
[----:B--2---:R-:W-:-:S06]  /*18ce0*/  WARPGROUP.ARRIVE ;  /* 0x00000000000079c5 */ /* 0x004fcc0000000000 */
[----:B------:R-:W-:Y:S03]  /*18cf0*/  QGMMA.64x256x32.F32.E4M3.E4M3 R24, gdesc[UR28], R24, gsb0 ;  /* 0x03e000001c1879f3 */ /* 0x000fe60008000818 */
[----:B------:R-:W-:Y:S02]  /*18d00*/  WARPGROUP.DEPBAR.LE gsb0, 0x0 ;  /* 0x00008000000079c5 */ /* 0x000fe40000010000 */
        /* <DEDUP_REMOVED lines=64> */
[----:B0-----:R-:W2:Y:S04]  /*19110*/  LDL.LU.64 R150, [R1+0x1928] ;  /* 0x0019280001967983 */ /* 0x001ea80000300a00 */
[----:B------:R-:W3:Y:S04]  /*19120*/  LDL.LU.64 R148, [R1+0x1920] ;  /* 0x0019200001947983 */ /* 0x000ee80000300a00 */
[----:B------:R-:W4:Y:S04]  /*19130*/  LDL.LU.64 R146, [R1+0x1918] ;  /* 0x0019180001927983 */ /* 0x000f280000300a00 */
        /* <DEDUP_REMOVED lines=12> */
[----:B------:R-:W2:Y:S02]  /*19200*/  LDL.LU R121, [R1+0x1330] ;  /* 0x0013300001797983 */ /* 0x000ea40000300800 */
        /* <DEDUP_REMOVED lines=80> */
[----:B------:R-:W-:Y:S04]  /*19710*/  STL.64 [R1+0x18b0], R150 ;  /* 0x0018b09601007387 */ /* 0x000fe80000100a00 */
[----:B---3--:R-:W-:Y:S04]  /*19720*/  STL.64 [R1+0x18a8], R148 ;  /* 0x0018a89401007387 */ /* 0x008fe80000100a00 */
[----:B----4-:R-:W-:Y:S04]  /*19730*/  STL.64 [R1+0x18a0], R146 ;  /* 0x0018a09201007387 */ /* 0x010fe80000100a00 */
        /* <DEDUP_REMOVED lines=76> */
[----:B------:R-:W-:Y:S01]  /*19c00*/  UMOV UR12, UR28 ;  /* 0x0000001c000c7c82 */ /* 0x000fe20008000000 */
[----:B------:R-:W-:Y:S01]  /*19c10*/  UMOV UR13, UR29 ;  /* 0x0000001d000d7c82 */ /* 0x000fe20008000000 */
        /* <DEDUP_REMOVED lines=1050> */
[----:B------:R-:W2:Y:S04]  /*1ddc0*/  LDL.LU.64 R144, [R1+0x16b8] ;  /* 0x0016b80001907983 */ /* 0x000ea80000300a00 */
        /* <DEDUP_REMOVED lines=33> */
[----:B----4-:R-:W-:Y:S02]  /*1dfe0*/  IMAD.MOV.U32 R228, RZ, RZ, R122 ;  /* 0x000000ffffe47224 */ /* 0x010fe400078e007a */
[----:B------:R-:W-:Y:S02]  /*1dff0*/  IMAD.MOV.U32 R227, RZ, RZ, R123 ;  /* 0x000000ffffe37224 */ /* 0x000fe400078e007b */
[----:B---3--:R-:W-:Y:S02]  /*1e000*/  IMAD.MOV.U32 R191, RZ, RZ, R124 ;  /* 0x000000ffffbf7224 */ /* 0x008fe400078e007c */
[----:B------:R-:W-:-:S02]  /*1e010*/  IMAD.MOV.U32 R226, RZ, RZ, R125 ;  /* 0x000000ffffe27224 */ /* 0x000fc400078e007d */
[----:B------:R-:W-:Y:S02]  /*1e020*/  IMAD.MOV.U32 R225, RZ, RZ, R126 ;  /* 0x000000ffffe17224 */ /* 0x000fe400078e007e */
[----:B------:R-:W-:Y:S02]  /*1e030*/  IMAD.MOV.U32 R224, RZ, RZ, R127 ;  /* 0x000000ffffe07224 */ /* 0x000fe400078e007f */
[----:B------:R-:W-:Y:S02]  /*1e040*/  IMAD.MOV.U32 R194, RZ, RZ, R128 ;  /* 0x000000ffffc27224 */ /* 0x000fe400078e0080 */
[----:B------:R-:W-:Y:S02]  /*1e050*/  IMAD.MOV.U32 R223, RZ, RZ, R129 ;  /* 0x000000ffffdf7224 */ /* 0x000fe400078e0081 */
[----:B------:R-:W-:Y:S02]  /*1e060*/  IMAD.MOV.U32 R233, RZ, RZ, R130 ;  /* 0x000000ffffe97224 */ /* 0x000fe400078e0082 */
        /* <DEDUP_REMOVED lines=20> */
[----:B------:R-:W-:Y:S01]  /*1e1b0*/  IMAD.MOV.U32 R215, RZ, RZ, R151 ;  /* 0x000000ffffd77224 */ /* 0x000fe200078e0097 */
[----:B--2---:R-:W-:-:S05]  /*1e1c0*/  IADD3.X R121, R121, UR5, RZ, P3, !PT ;  /* 0x0000000579797c10 */ /* 0x004fca0009ffe4ff */
[----:B------:R0:W-:Y:S04]  /*1e1d0*/  STL [R1+0x1118], R121 ;  /* 0x0011187901007387 */ /* 0x0001e80000100800 */
[----:B------:R-:W2:Y:S04]  /*1e1e0*/  LDL.LU.64 R24, [R1] ;  /* 0x0000000001187983 */ /* 0x000ea80000300a00 */
        /* <DEDUP_REMOVED lines=65> */
[----:B------:R-:W-:-:S02]  /*1e600*/  IADD3 R204, P3, R204, UR8, RZ ;  /* 0x00000008cccc7c10 */ /* 0x000fc4000ff7e0ff */
[----:B------:R-:W-:Y:S02]  /*1e610*/  IADD3.X R208, R208, UR5, RZ, P4, !PT ;  /* 0x00000005d0d07c10 */ /* 0x000fe4000a7fe4ff */
[----:B------:R-:W-:Y:S02]  /*1e620*/  IADD3 R212, P4, R212, UR8, RZ ;  /* 0x00000008d4d47c10 */ /* 0x000fe4000ff9e0ff */
[----:B------:R-:W-:Y:S01]  /*1e630*/  IADD3.X R216, R216, UR5, RZ, P5, !PT ;  /* 0x00000005d8d87c10 */ /* 0x000fe2000affe4ff */
[----:B------:R-:W-:Y:S01]  /*1e640*/  STL [R1+0x10ec], R204 ;  /* 0x0010eccc01007387 */ /* 0x000fe20000100800 */
[----:B------:R-:W-:Y:S02]  /*1e650*/  IADD3 R220, P5, R220, UR8, RZ ;  /* 0x00000008dcdc7c10 */ /* 0x000fe4000ffbe0ff */
[----:B------:R-:W-:Y:S01]  /*1e660*/  IADD3.X R229, R229, UR5, RZ, P6, !PT ;  /* 0x00000005e5e57c10 */ /* 0x000fe2000b7fe4ff */
[----:B------:R-:W-:Y:S01]  /*1e670*/  STL [R1+0x1110], R208 ;  /* 0x001110d001007387 */ /* 0x000fe20000100800 */
[----:B------:R-:W-:-:S02]  /*1e680*/  IADD3 R234, P6, R234, UR8, RZ ;  /* 0x00000008eaea7c10 */ /* 0x000fc4000ffde0ff */
[----:B------:R-:W-:Y:S01]  /*1e690*/  IADD3.X R4, R4, UR5, RZ, P1, !PT ;  /* 0x0000000504047c10 */ /* 0x000fe20008ffe4ff */
[----:B------:R-:W-:Y:S01]  /*1e6a0*/  STL [R1+0x10e4], R212 ;  /* 0x0010e4d401007387 */ /* 0x000fe20000100800 */
[----:B------:R-:W-:Y:S02]  /*1e6b0*/  IADD3 R5, P1, R5, UR8, RZ ;  /* 0x0000000805057c10 */ /* 0x000fe4000ff3e0ff */
[----:B------:R-:W-:Y:S01]  /*1e6c0*/  IADD3.X R230, R230, UR5, RZ, P2, !PT ;  /* 0x00000005e6e67c10 */ /* 0x000fe200097fe4ff */
[----:B------:R-:W-:Y:S01]  /*1e6d0*/  STL [R1+0x1108], R216 ;  /* 0x001108d801007387 */ /* 0x000fe20000100800 */
[----:B------:R-:W-:-:S03]  /*1e6e0*/  IADD3 R231, P2, R231, UR8, RZ ;  /* 0x00000008e7e77c10 */ /* 0x000fc6000ff5e0ff */
[----:B------:R-:W-:Y:S01]  /*1e6f0*/  STL [R1+0x10dc], R220 ;  /* 0x0010dcdc01007387 */ /* 0x000fe20000100800 */
[----:B------:R-:W-:-:S03]  /*1e700*/  IADD3.X R232, R232, UR5, RZ, P3, !PT ;  /* 0x00000005e8e87c10 */ /* 0x000fc60009ffe4ff */
        /* <DEDUP_REMOVED lines=14> */
[----:B------:R-:W-:Y:S04]  /*1e7f0*/  STL [R1+0x10bc], R233 ;  /* 0x0010bce901007387 */ /* 0x000fe80000100800 */
[----:B------:R-:W-:Y:S04]  /*1e800*/  STL [R1+0x10e0], R223 ;  /* 0x0010e0df01007387 */ /* 0x000fe80000100800 */
[----:B------:R-:W-:Y:S04]  /*1e810*/  STL [R1+0x10b4], R224 ;  /* 0x0010b4e001007387 */ /* 0x000fe80000100800 */
[----:B------:R-:W-:Y:S04]  /*1e820*/  STL [R1+0x10d8], R225 ;  /* 0x0010d8e101007387 */ /* 0x000fe80000100800 */
[----:B------:R-:W-:Y:S01]  /*1e830*/  STL [R1+0x10ac], R226 ;  /* 0x0010ace201007387 */ /* 0x000fe20000100800 */
[----:B--2---:R-:W-:-:S06]  /*1e840*/  WARPGROUP.ARRIVE ;  /* 0x00000000000079c5 */ /* 0x004fcc0000000000 */
[----:B------:R-:W-:Y:S03]  /*1e850*/  QGMMA.64x256x32.F32.E4M3.E4M3 R24, gdesc[UR16], R24, gsb0 ;  /* 0x03e00000101879f3 */ /* 0x000fe60008000818 */
[----:B------:R-:W-:Y:S02]  /*1e860*/  WARPGROUP.DEPBAR.LE gsb0, 0x0 ;  /* 0x00008000000079c5 */ /* 0x000fe40000010000 */
[----:B------:R-:W-:Y:S04]  /*1e870*/  STL.64 [R1], R24 ;  /* 0x0000001801007387 */ /* 0x000fe80000100a00 */
[----:B------:R-:W-:Y:S04]  /*1e880*/  STL [R1+0x10d0], R227 ;  /* 0x0010d0e301007387 */ /* 0x000fe80000100800 */
[----:B------:R-:W-:Y:S04]  /*1e890*/  STL.64 [R1+0x8], R26 ;  /* 0x0000081a01007387 */ /* 0x000fe80000100a00 */
[----:B------:R-:W-:Y:S04]  /*1e8a0*/  STL [R1+0x10a4], R228 ;  /* 0x0010a4e401007387 */ /* 0x000fe80000100800 */
        /* <DEDUP_REMOVED lines=126> */
[----:B---3--:R-:W-:-:S02]  /*1f090*/  IADD3.X R137, R137, UR5, RZ, P6, !PT ;  /* 0x0000000589897c10 */ /* 0x008fc4000b7fe4ff */
[----:B----4-:R-:W-:Y:S02]  /*1f0a0*/  IADD3.X R135, R135, UR5, RZ, P5, !PT ;  /* 0x0000000587877c10 */ /* 0x010fe4000affe4ff */
[----:B--2---:R-:W-:Y:S02]  /*1f0b0*/  IADD3.X R133, R133, UR5, RZ, P4, !PT ;  /* 0x0000000585857c10 */ /* 0x004fe4000a7fe4ff */
[----:B------:R-:W-:Y:S02]  /*1f0c0*/  IADD3.X R131, R131, UR5, RZ, P3, !PT ;  /* 0x0000000583837c10 */ /* 0x000fe40009ffe4ff */
[----:B------:R-:W-:Y:S02]  /*1f0d0*/  IADD3.X R129, R129, UR5, RZ, P2, !PT ;  /* 0x0000000581817c10 */ /* 0x000fe400097fe4ff */
[----:B------:R-:W-:Y:S02]  /*1f0e0*/  IADD3.X R127, R127, UR5, RZ, P1, !PT ;  /* 0x000000057f7f7c10 */ /* 0x000fe40008ffe4ff */
[----:B------:R-:W-:-:S02]  /*1f0f0*/  IADD3 R128, P1, R128, UR8, RZ ;  /* 0x0000000880807c10 */ /* 0x000fc4000ff3e0ff */
[----:B------:R-:W-:Y:S01]  /*1f100*/  IADD3 R130, P2, R130, UR8, RZ ;  /* 0x0000000882827c10 */ /* 0x000fe2000ff5e0ff */
[----:B------:R0:W-:Y:S01]  /*1f110*/  STL [R1+0x10c8], R127 ;  /* 0x0010c87f01007387 */ /* 0x0001e20000100800 */
[----:B------:R-:W-:-:S03]  /*1f120*/  IADD3 R132, P3, R132, UR8, RZ ;  /* 0x0000000884847c10 */ /* 0x000fc6000ff7e0ff */
[----:B0-----:R-:W2:Y:S04]  /*1f130*/  LDL.LU R127, [R1+0x145c] ;  /* 0x00145c00017f7983 */ /* 0x001ea80000300800 */
[----:B------:R0:W-:Y:S01]  /*1f140*/  STL [R1+0x109c], R128 ;  /* 0x00109c8001007387 */ /* 0x0001e20000100800 */
[----:B------:R-:W-:-:S03]  /*1f150*/  IADD3 R134, P4, R134, UR8, RZ ;  /* 0x0000000886867c10 */ /* 0x000fc6000ff9e0ff */
[----:B0-----:R-:W2:Y:S04]  /*1f160*/  LDL.LU R128, [R1+0x1458] ;  /* 0x0014580001807983 */ /* 0x001ea80000300800 */
[----:B------:R0:W-:Y:S01]  /*1f170*/  STL [R1+0x10c0], R129 ;  /* 0x0010c08101007387 */ /* 0x0001e20000100800 */
[----:B------:R-:W-:-:S03]  /*1f180*/  IADD3 R136, P5, R136, UR8, RZ ;  /* 0x0000000888887c10 */ /* 0x000fc6000ffbe0ff */
[----:B0-----:R-:W2:Y:S04]  /*1f190*/  LDL.LU R129, [R1+0x1454] ;  /* 0x0014540001817983 */ /* 0x001ea80000300800 */
[----:B------:R0:W-:Y:S04]  /*1f1a0*/  STL [R1+0x1094], R130 ;  /* 0x0010948201007387 */ /* 0x0001e80000100800 */
[----:B0-----:R-:W2:Y:S04]  /*1f1b0*/  LDL.LU R130, [R1+0x1450] ;  /* 0x0014500001827983 */ /* 0x001ea80000300800 */
[----:B------:R0:W-:Y:S01]  /*1f1c0*/  STL [R1+0x10b8], R131 ;  /* 0x0010b88301007387 */ /* 0x0001e20000100800 */
[----:B------:R-:W-:-:S03]  /*1f1d0*/  IADD3 R138, P6, R138, UR8, RZ ;  /* 0x000000088a8a7c10 */ /* 0x000fc6000ffde0ff */
[----:B0-----:R-:W2:Y:S04]  /*1f1e0*/  LDL.LU R131, [R1+0x144c] ;  /* 0x00144c0001837983 */ /* 0x001ea80000300800 */
[----:B------:R0:W-:Y:S01]  /*1f1f0*/  STL [R1+0x108c], R132 ;  /* 0x00108c8401007387 */ /* 0x0001e20000100800 */
[----:B------:R-:W-:-:S03]  /*1f200*/  IADD3.X R139, R139, UR5, RZ, P1, !PT ;  /* 0x000000058b8b7c10 */ /* 0x000fc60008ffe4ff */
        /* <DEDUP_REMOVED lines=16> */
[----:B------:R0:W-:Y:S04]  /*1f310*/  STL [R1+0x1074], R138 ;  /* 0x0010748a01007387 */ /* 0x0001e80000100800 */
        /* <DEDUP_REMOVED lines=10> */
[----:B------:R0:W-:Y:S04]  /*1f3c0*/  STL [R1+0x1064], R142 ;  /* 0x0010648e01007387 */ /* 0x0001e80000100800 */
[----:B0-----:R-:W2:Y:S04]  /*1f3d0*/  LDL.LU R142, [R1+0x1420] ;  /* 0x00142000018e7983 */ /* 0x001ea80000300800 */
[----:B------:R-:W3:Y:S04]  /*1f3e0*/  LDL.LU R223, [R1+0x103c] ;  /* 0x00103c0001df7983 */ /* 0x000ee80000300800 */
[----:B------:R0:W-:Y:S01]  /*1f3f0*/  STL [R1+0x1088], R143 ;  /* 0x0010888f01007387 */ /* 0x0001e20000100800 */
[----:B------:R-:W-:-:S03]  /*1f400*/  IADD3 R148, P5, R148, UR8, RZ ;  /* 0x0000000894947c10 */ /* 0x000fc6000ffbe0ff */
[----:B0-----:R-:W2:Y:S04]  /*1f410*/  LDL.LU R143, [R1+0x141c] ;  /* 0x00141c00018f7983 */ /* 0x001ea80000300800 */
[----:B------:R0:W-:Y:S04]  /*1f420*/  STL [R1+0x105c], R144 ;  /* 0x00105c9001007387 */ /* 0x0001e80000100800 */
[----:B0-----:R-:W2:Y:S04]  /*1f430*/  LDL.LU R144, [R1+0x1418] ;  /* 0x0014180001907983 */ /* 0x001ea80000300800 */
[----:B------:R-:W4:Y:S04]  /*1f440*/  LDL.LU R224, [R1+0x1060] ;  /* 0x0010600001e07983 */ /* 0x000f280000300800 */
[----:B------:R0:W-:Y:S04]  /*1f450*/  STL [R1+0x1080], R145 ;  /* 0x0010809101007387 */ /* 0x0001e80000100800 */
[----:B0-----:R-:W2:Y:S04]  /*1f460*/  LDL.LU R145, [R1+0x1414] ;  /* 0x0014140001917983 */ /* 0x001ea80000300800 */
[----:B------:R0:W-:Y:S04]  /*1f470*/  STL [R1+0x1054], R146 ;  /* 0x0010549201007387 */ /* 0x0001e80000100800 */
[----:B0-----:R-:W2:Y:S04]  /*1f480*/  LDL.LU R146, [R1+0x1410] ;  /* 0x0014100001927983 */ /* 0x001ea80000300800 */
[----:B------:R0:W-:Y:S04]  /*1f490*/  STL [R1+0x1078], R147 ;  /* 0x0010789301007387 */ /* 0x0001e80000100800 */
[----:B0-----:R-:W2:Y:S04]  /*1f4a0*/  LDL.LU R147, [R1+0x140c] ;  /* 0x00140c0001937983 */ /* 0x001ea80000300800 */
[----:B------:R-:W2:Y:S04]  /*1f4b0*/  LDL.LU R234, [R1+0x1034] ;  /* 0x0010340001ea7983 */ /* 0x000ea80000300800 */
[----:B------:R-:W2:Y:S04]  /*1f4c0*/  LDL.LU R225, [R1+0x1058] ;  /* 0x0010580001e17983 */ /* 0x000ea80000300800 */
[----:B------:R0:W-:Y:S04]  /*1f4d0*/  STL [R1+0x104c], R148 ;  /* 0x00104c9401007387 */ /* 0x0001e80000100800 */
[----:B0-----:R-:W2:Y:S04]  /*1f4e0*/  LDL.LU R148, [R1+0x1408] ;  /* 0x0014080001947983 */ /* 0x001ea80000300800 */
[----:B------:R-:W2:Y:S04]  /*1f4f0*/  LDL.LU R4, [R1+0x102c] ;  /* 0x00102c0001047983 */ /* 0x000ea80000300800 */
[----:B------:R-:W2:Y:S04]  /*1f500*/  LDL.LU R226, [R1+0x1050] ;  /* 0x0010500001e27983 */ /* 0x000ea80000300800 */
[----:B------:R-:W2:Y:S01]  /*1f510*/  LDL.LU R227, [R1+0x1024] ;  /* 0x0010240001e37983 */ /* 0x000ea20000300800 */
[----:B------:R-:W-:-:S02]  /*1f520*/  IADD3.X R149, R149, UR5, RZ, P6, !PT ;  /* 0x0000000595957c10 */ /* 0x000fc4000b7fe4ff */
[----:B------:R-:W-:-:S03]  /*1f530*/  IADD3 R150, P6, R150, UR8, RZ ;  /* 0x0000000896967c10 */ /* 0x000fc6000ffde0ff */
[----:B------:R0:W-:Y:S04]  /*1f540*/  STL [R1+0x1070], R149 ;  /* 0x0010709501007387 */ /* 0x0001e80000100800 */
[----:B0-----:R-:W2:Y:S04]  /*1f550*/  LDL.LU R149, [R1+0x1404] ;  /* 0x0014040001957983 */ /* 0x001ea80000300800 */
[----:B------:R0:W-:Y:S04]  /*1f560*/  STL [R1+0x1044], R150 ;  /* 0x0010449601007387 */ /* 0x0001e80000100800 */
[----:B0-----:R-:W2:Y:S04]  /*1f570*/  LDL.LU R150, [R1+0x1400] ;  /* 0x0014000001967983 */ /* 0x001ea80000300800 */
[----:B------:R-:W2:Y:S04]  /*1f580*/  LDL.LU R5, [R1+0x1048] ;  /* 0x0010480001057983 */ /* 0x000ea80000300800 */
[----:B------:R-:W2:Y:S04]  /*1f590*/  LDL.LU R230, [R1+0x101c] ;  /* 0x00101c0001e67983 */ /* 0x000ea80000300800 */
[----:B------:R-:W2:Y:S04]  /*1f5a0*/  LDL.LU R231, [R1+0x1040] ;  /* 0x0010400001e77983 */ /* 0x000ea80000300800 */
[----:B------:R-:W2:Y:S01]  /*1f5b0*/  LDL.LU R228, [R1+0x1014] ;  /* 0x0010140001e47983 */ /* 0x000ea20000300800 */
[----:B------:R-:W-:-:S05]  /*1f5c0*/  IADD3.X R151, R151, UR5, RZ, P1, !PT ;  /* 0x0000000597977c10 */ /* 0x000fca0008ffe4ff */
[----:B------:R0:W-:Y:S04]  /*1f5d0*/  STL [R1+0x1068], R151 ;  /* 0x0010689701007387 */ /* 0x0001e80000100800 */
[----:B0-----:R-:W2:Y:S04]  /*1f5e0*/  LDL.LU R151, [R1+0x13fc] ;  /* 0x0013fc0001977983 */ /* 0x001ea80000300800 */
[----:B------:R-:W2:Y:S04]  /*1f5f0*/  LDL.LU R232, [R1+0x1038] ;  /* 0x0010380001e87983 */ /* 0x000ea80000300800 */
[----:B------:R-:W2:Y:S01]  /*1f600*/  LDL.LU R233, [R1+0x100c] ;  /* 0x00100c0001e97983 */ /* 0x000ea20000300800 */
[----:B---3--:R-:W-:-:S05]  /*1f610*/  IADD3 R223, P1, R223, UR8, RZ ;  /* 0x00000008dfdf7c10 */ /* 0x008fca000ff3e0ff */
[----:B------:R0:W-:Y:S04]  /*1f620*/  STL [R1+0x103c], R223 ;  /* 0x00103cdf01007387 */ /* 0x0001e80000100800 */
[----:B0-----:R-:W3:Y:S01]  /*1f630*/  LDL.LU R223, [R1+0x1030] ;  /* 0x0010300001df7983 */ /* 0x001ee20000300800 */
[----:B----4-:R-:W-:-:S05]  /*1f640*/  IADD3.X R224, R224, UR5, RZ, P2, !PT ;  /* 0x00000005e0e07c10 */ /* 0x010fca00097fe4ff */
[----:B------:R0:W-:Y:S04]  /*1f650*/  STL [R1+0x1060], R224 ;  /* 0x001060e001007387 */ /* 0x0001e80000100800 */
[----:B0-----:R-:W4:Y:S01]  /*1f660*/  LDL.LU R224, [R1+0x1004] ;  /* 0x0010040001e07983 */ /* 0x001f220000300800 */
[----:B--2---:R-:W-:Y:S02]  /*1f670*/  IADD3 R234, P2, R234, UR8, RZ ;  /* 0x00000008eaea7c10 */ /* 0x004fe4000ff5e0ff */
[----:B------:R-:W-:-:S03]  /*1f680*/  IADD3.X R225, R225, UR5, RZ, P3, !PT ;  /* 0x00000005e1e17c10 */ /* 0x000fc60009ffe4ff */
[----:B------:R-:W-:Y:S04]  /*1f690*/  STL [R1+0x1034], R234 ;  /* 0x001034ea01007387 */ /* 0x000fe80000100800 */
[----:B------:R0:W-:Y:S04]  /*1f6a0*/  STL [R1+0x1058], R225 ;  /* 0x001058e101007387 */ /* 0x0001e80000100800 */
[----:B0-----:R-:W2:Y:S01]  /*1f6b0*/  LDL.LU R225, [R1+0x1028] ;  /* 0x0010280001e17983 */ /* 0x001ea20000300800 */
[----:B------:R-:W-:Y:S02]  /*1f6c0*/  IADD3 R4, P3, R4, UR8, RZ ;  /* 0x0000000804047c10 */ /* 0x000fe4000ff7e0ff */
[----:B------:R-:W-:-:S03]  /*1f6d0*/  IADD3.X R226, R226, UR5, RZ, P4, !PT ;  /* 0x00000005e2e27c10 */ /* 0x000fc6000a7fe4ff */
[----:B------:R-:W-:Y:S01]  /*1f6e0*/  STL [R1+0x102c], R4 ;  /* 0x00102c0401007387 */ /* 0x000fe20000100800 */
[----:B------:R-:W-:-:S03]  /*1f6f0*/  IADD3 R227, P4, R227, UR8, RZ ;  /* 0x00000008e3e37c10 */ /* 0x000fc6000ff9e0ff */
[----:B------:R0:W-:Y:S04]  /*1f700*/  STL [R1+0x1050], R226 ;  /* 0x001050e201007387 */ /* 0x0001e80000100800 */
[----:B0-----:R-:W2:Y:S04]  /*1f710*/  LDL.LU R226, [R1+0xffc] ;  /* 0x000ffc0001e27983 */ /* 0x001ea80000300800 */
[----:B------:R0:W-:Y:S04]  /*1f720*/  STL [R1+0x1024], R227 ;  /* 0x001024e301007387 */ /* 0x0001e80000100800 */
[----:B0-----:R-:W2:Y:S01]  /*1f730*/  LDL.LU R227, [R1+0x1020] ;  /* 0x0010200001e37983 */ /* 0x001ea20000300800 */
[----:B------:R-:W-:-:S02]  /*1f740*/  IADD3.X R5, R5, UR5, RZ, P5, !PT ;  /* 0x0000000505057c10 */ /* 0x000fc4000affe4ff */
[----:B------:R-:W-:-:S03]  /*1f750*/  IADD3 R230, P5, R230, UR8, RZ ;  /* 0x00000008e6e67c10 */ /* 0x000fc6000ffbe0ff */
[----:B------:R-:W-:Y:S01]  /*1f760*/  STL [R1+0x1048], R5 ;  /* 0x0010480501007387 */ /* 0x000fe20000100800 */
        /* <DEDUP_REMOVED lines=9> */
[----:B------:R0:W-:Y:S04]  /*1f800*/  STL [R1+0x1038], R232 ;  /* 0x001038e801007387 */ /* 0x0001e80000100800 */
[----:B0-----:R-:W2:Y:S04]  /*1f810*/  LDL.LU R232, [R1+0xfec] ;  /* 0x000fec0001e87983 */ /* 0x001ea80000300800 */
[----:B------:R0:W-:Y:S04]  /*1f820*/  STL [R1+0x100c], R233 ;  /* 0x00100ce901007387 */ /* 0x0001e80000100800 */
[----:B0-----:R-:W2:Y:S01]  /*1f830*/  LDL.LU R233, [R1+0x1010] ;  /* 0x0010100001e97983 */ /* 0x001ea20000300800 */
[----:B---3--:R-:W-:-:S05]  /*1f840*/  IADD3.X R223, R223, UR5, RZ, P2, !PT ;  /* 0x00000005dfdf7c10 */ /* 0x008fca00097fe4ff */
[----:B------:R0:W-:Y:S04]  /*1f850*/  STL [R1+0x1030], R223 ;  /* 0x001030df01007387 */ /* 0x0001e80000100800 */
[----:B------:R-:W3:Y:S01]  /*1f860*/  LDL.LU R234, [R1+0xfe4] ;  /* 0x000fe40001ea7983 */ /* 0x000ee20000300800 */
[----:B----4-:R-:W-:-:S05]  /*1f870*/  IADD3 R224, P2, R224, UR8, RZ ;  /* 0x00000008e0e07c10 */ /* 0x010fca000ff5e0ff */
[----:B------:R1:W-:Y:S04]  /*1f880*/  STL [R1+0x1004], R224 ;  /* 0x001004e001007387 */ /* 0x0003e80000100800 */
[----:B0-----:R-:W4:Y:S04]  /*1f890*/  LDL.LU R223, [R1+0x1008] ;  /* 0x0010080001df7983 */ /* 0x001f280000300800 */
[----:B------:R-:W4:Y:S01]  /*1f8a0*/  LDL.LU R4, [R1+0xfdc] ;  /* 0x000fdc0001047983 */ /* 0x000f220000300800 */
[----:B--2---:R-:W-:-:S05]  /*1f8b0*/  IADD3.X R225, R225, UR5, RZ, P3, !PT ;  /* 0x00000005e1e17c10 */ /* 0x004fca0009ffe4ff */
[----:B------:R0:W-:Y:S04]  /*1f8c0*/  STL [R1+0x1028], R225 ;  /* 0x001028e101007387 */ /* 0x0001e80000100800 */
[----:B-1----:R-:W2:Y:S04]  /*1f8d0*/  LDL.LU R224, [R1+0x1000] ;  /* 0x0010000001e07983 */ /* 0x002ea80000300800 */
[----:B0-----:R-:W2:Y:S04]  /*1f8e0*/  LDL.LU R225, [R1+0xfd4] ;  /* 0x000fd40001e17983 */ /* 0x001ea80000300800 */
[----:B------:R-:W2:Y:S01]  /*1f8f0*/  LDL.LU R5, [R1+0xff8] ;  /* 0x000ff80001057983 */ /* 0x000ea20000300800 */
[----:B------:R-:W-:-:S05]  /*1f900*/  IADD3 R226, P3, R226, UR8, RZ ;  /* 0x00000008e2e27c10 */ /* 0x000fca000ff7e0ff */
[----:B------:R0:W-:Y:S04]  /*1f910*/  STL [R1+0xffc], R226 ;  /* 0x000ffce201007387 */ /* 0x0001e80000100800 */
[----:B------:R-:W2:Y:S01]  /*1f920*/  LDL.LU R230, [R1+0xfcc] ;  /* 0x000fcc0001e67983 */ /* 0x000ea20000300800 */
[----:B------:R-:W-:-:S05]  /*1f930*/  IADD3.X R227, R227, UR5, RZ, P4, !PT ;  /* 0x00000005e3e37c10 */ /* 0x000fca000a7fe4ff */
[----:B------:R1:W-:Y:S04]  /*1f940*/  STL [R1+0x1020], R227 ;  /* 0x001020e301007387 */ /* 0x0003e80000100800 */
[----:B0-----:R-:W2:Y:S04]  /*1f950*/  LDL.LU R226, [R1+0xff0] ;  /* 0x000ff00001e27983 */ /* 0x001ea80000300800 */
[----:B-1----:R-:W2:Y:S01]  /*1f960*/  LDL.LU R227, [R1+0xfc4] ;  /* 0x000fc40001e37983 */ /* 0x002ea20000300800 */
[----:B------:R-:W-:-:S05]  /*1f970*/  IADD3 R231, P4, R231, UR8, RZ ;  /* 0x00000008e7e77c10 */ /* 0x000fca000ff9e0ff */
[----:B------:R0:W-:Y:S01]  /*1f980*/  STL [R1+0xff4], R231 ;  /* 0x000ff4e701007387 */ /* 0x0001e20000100800 */
[----:B------:R-:W-:-:S03]  /*1f990*/  IADD3.X R228, R228, UR5, RZ, P5, !PT ;  /* 0x00000005e4e47c10 */ /* 0x000fc6000affe4ff */
[----:B0-----:R-:W2:Y:S04]  /*1f9a0*/  LDL.LU R231, [R1+0xfe8] ;  /* 0x000fe80001e77983 */ /* 0x001ea80000300800 */
[----:B------:R0:W-:Y:S04]  /*1f9b0*/  STL [R1+0x1018], R228 ;  /* 0x001018e401007387 */ /* 0x0001e80000100800 */
[----:B0-----:R-:W2:Y:S01]  /*1f9c0*/  LDL.LU R228, [R1+0xfbc] ;  /* 0x000fbc0001e47983 */ /* 0x001ea20000300800 */
[----:B------:R-:W-:-:S05]  /*1f9d0*/  IADD3 R232, P5, R232, UR8, RZ ;  /* 0x00000008e8e87c10 */ /* 0x000fca000ffbe0ff */
[----:B------:R0:W-:Y:S01]  /*1f9e0*/  STL [R1+0xfec], R232 ;  /* 0x000fece801007387 */ /* 0x0001e20000100800 */
[----:B------:R-:W-:-:S03]  /*1f9f0*/  IADD3.X R233, R233, UR5, RZ, P6, !PT ;  /* 0x00000005e9e97c10 */ /* 0x000fc6000b7fe4ff */
[----:B0-----:R-:W2:Y:S04]  /*1fa00*/  LDL.LU R232, [R1+0xfe0] ;  /* 0x000fe00001e87983 */ /* 0x001ea80000300800 */
[----:B------:R0:W-:Y:S04]  /*1fa10*/  STL [R1+0x1010], R233 ;  /* 0x001010e901007387 */ /* 0x0001e80000100800 */
[----:B0-----:R-:W2:Y:S01]  /*1fa20*/  LDL.LU R233, [R1+0xfb4] ;  /* 0x000fb40001e97983 */ /* 0x001ea20000300800 */
[----:B---3--:R-:W-:-:S05]  /*1fa30*/  IADD3 R234, P6, R234, UR8, RZ ;  /* 0x00000008eaea7c10 */ /* 0x008fca000ffde0ff */
[----:B------:R-:W-:Y:S01]  /*1fa40*/  STL [R1+0xfe4], R234 ;  /* 0x000fe4ea01007387 */ /* 0x000fe20000100800 */
[----:B----4-:R-:W-:Y:S02]  /*1fa50*/  IADD3.X R223, R223, UR5, RZ, P1, !PT ;  /* 0x00000005dfdf7c10 */ /* 0x010fe40008ffe4ff */
[----:B------:R-:W-:-:S03]  /*1fa60*/  IADD3 R4, P1, R4, UR8, RZ ;  /* 0x0000000804047c10 */ /* 0x000fc6000ff3e0ff */
[----:B------:R0:W-:Y:S04]  /*1fa70*/  STL [R1+0x1008], R223 ;  /* 0x001008df01007387 */ /* 0x0001e80000100800 */
[----:B0-----:R-:W3:Y:S04]  /*1fa80*/  LDL.LU R223, [R1+0xfd8] ;  /* 0x000fd80001df7983 */ /* 0x001ee80000300800 */
[----:B------:R-:W-:Y:S01]  /*1fa90*/  STL [R1+0xfdc], R4 ;  /* 0x000fdc0401007387 */ /* 0x000fe20000100800 */
[----:B--2---:R-:W-:Y:S02]  /*1faa0*/  IADD3.X R224, R224, UR5, RZ, P2, !PT ;  /* 0x00000005e0e07c10 */ /* 0x004fe400097fe4ff */
[----:B------:R-:W-:-:S03]  /*1fab0*/  IADD3 R225, P2, R225, UR8, RZ ;  /* 0x00000008e1e17c10 */ /* 0x000fc6000ff5e0ff */
[----:B------:R0:W-:Y:S01]  /*1fac0*/  STL [R1+0x1000], R224 ;  /* 0x001000e001007387 */ /* 0x0001e20000100800 */
[----:B------:R-:W-:-:S03]  /*1fad0*/  IADD3.X R5, R5, UR5, RZ, P3, !PT ;  /* 0x0000000505057c10 */ /* 0x000fc60009ffe4ff */
[----:B0-----:R-:W2:Y:S01]  /*1fae0*/  LDL.LU R224, [R1+0xfac] ;  /* 0x000fac0001e07983 */ /* 0x001ea20000300800 */
[----:B------:R-:W-:-:S03]  /*1faf0*/  IADD3 R230, P3, R230, UR8, RZ ;  /* 0x00000008e6e67c10 */ /* 0x000fc6000ff7e0ff */
[----:B------:R0:W-:Y:S04]  /*1fb00*/  STL [R1+0xfd4], R225 ;  /* 0x000fd4e101007387 */ /* 0x0001e80000100800 */
[----:B0-----:R-:W4:Y:S01]  /*1fb10*/  LDL.LU R225, [R1+0xfd0] ;  /* 0x000fd00001e17983 */ /* 0x001f220000300800 */
[----:B------:R-:W-:-:S03]  /*1fb20*/  IADD3.X R226, R226, UR5, RZ, P4, !PT ;  /* 0x00000005e2e27c10 */ /* 0x000fc6000a7fe4ff */
[----:B------:R-:W-:Y:S01]  /*1fb30*/  STL [R1+0xff8], R5 ;  /* 0x000ff80501007387 */ /* 0x000fe20000100800 */
[----:B------:R-:W-:-:S03]  /*1fb40*/  IADD3 R227, P4, R227, UR8, RZ ;  /* 0x00000008e3e37c10 */ /* 0x000fc6000ff9e0ff */
[----:B------:R-:W-:Y:S04]  /*1fb50*/  STL [R1+0xfcc], R230 ;  /* 0x000fcce601007387 */ /* 0x000fe80000100800 */
[----:B------:R0:W-:Y:S04]  /*1fb60*/  STL [R1+0xff0], R226 ;  /* 0x000ff0e201007387 */ /* 0x0001e80000100800 */
[----:B0-----:R-:W4:Y:S04]  /*1fb70*/  LDL.LU R226, [R1+0xfa4] ;  /* 0x000fa40001e27983 */ /* 0x001f280000300800 */
[----:B------:R0:W-:Y:S04]  /*1fb80*/  STL [R1+0xfc4], R227 ;  /* 0x000fc4e301007387 */ /* 0x0001e80000100800 */
[----:B0-----:R-:W4:Y:S01]  /*1fb90*/  LDL.LU R227, [R1+0xfc8] ;  /* 0x000fc80001e37983 */ /* 0x001f220000300800 */
[----:B------:R-:W-:-:S05]  /*1fba0*/  IADD3.X R231, R231, UR5, RZ, P5, !PT ;  /* 0x00000005e7e77c10 */ /* 0x000fca000affe4ff */
[----:B------:R0:W-:Y:S01]  /*1fbb0*/  STL [R1+0xfe8], R231 ;  /* 0x000fe8e701007387 */ /* 0x0001e20000100800 */
[----:B------:R-:W-:-:S03]  /*1fbc0*/  IADD3 R228, P5, R228, UR8, RZ ;  /* 0x00000008e4e47c10 */ /* 0x000fc6000ffbe0ff */
[----:B0-----:R-:W4:Y:S04]  /*1fbd0*/  LDL.LU R231, [R1+0xf9c] ;  /* 0x000f9c0001e77983 */ /* 0x001f280000300800 */
[----:B------:R0:W-:Y:S04]  /*1fbe0*/  STL [R1+0xfbc], R228 ;  /* 0x000fbce401007387 */ /* 0x0001e80000100800 */
[----:B0-----:R-:W4:Y:S01]  /*1fbf0*/  LDL.LU R228, [R1+0xfc0] ;  /* 0x000fc00001e47983 */ /* 0x001f220000300800 */
[----:B------:R-:W-:-:S05]  /*1fc00*/  IADD3.X R232, R232, UR5, RZ, P6, !PT ;  /* 0x00000005e8e87c10 */ /* 0x000fca000b7fe4ff */
[----:B------:R0:W-:Y:S04]  /*1fc10*/  STL [R1+0xfe0], R232 ;  /* 0x000fe0e801007387 */ /* 0x0001e80000100800 */
[----:B------:R-:W4:Y:S01]  /*1fc20*/  LDL.LU R234, [R1+0xf94] ;  /* 0x000f940001ea7983 */ /* 0x000f220000300800 */
[----:B------:R-:W-:-:S05]  /*1fc30*/  IADD3 R233, P6, R233, UR8, RZ ;  /* 0x00000008e9e97c10 */ /* 0x000fca000ffde0ff */
[----:B------:R1:W-:Y:S04]  /*1fc40*/  STL [R1+0xfb4], R233 ;  /* 0x000fb4e901007387 */ /* 0x0003e80000100800 */
[----:B0-----:R-:W4:Y:S04]  /*1fc50*/  LDL.LU R232, [R1+0xfb8] ;  /* 0x000fb80001e87983 */ /* 0x001f280000300800 */
[----:B------:R-:W4:Y:S01]  /*1fc60*/  LDL.LU R4, [R1+0xf8c] ;  /* 0x000f8c0001047983 */ /* 0x000f220000300800 */
[----:B---3--:R-:W-:-:S05]  /*1fc70*/  IADD3.X R223, R223, UR5, RZ, P1, !PT ;  /* 0x00000005dfdf7c10 */ /* 0x008fca0008ffe4ff */
[----:B------:R0:W-:Y:S04]  /*1fc80*/  STL [R1+0xfd8], R223 ;  /* 0x000fd8df01007387 */ /* 0x0001e80000100800 */
[----:B-1----:R-:W3:Y:S04]  /*1fc90*/  LDL.LU R233, [R1+0xfb0] ;  /* 0x000fb00001e97983 */ /* 0x002ee80000300800 */
[----:B0-----:R-:W3:Y:S04]  /*1fca0*/  LDL.LU R223, [R1+0xf84] ;  /* 0x000f840001df7983 */ /* 0x001ee80000300800 */
[----:B------:R-:W3:Y:S01]  /*1fcb0*/  LDL.LU R5, [R1+0xfa8] ;  /* 0x000fa80001057983 */ /* 0x000ee20000300800 */
[----:B--2---:R-:W-:-:S05]  /*1fcc0*/  IADD3 R224, P1, R224, UR8, RZ ;  /* 0x00000008e0e07c10 */ /* 0x004fca000ff3e0ff */
[----:B------:R0:W-:Y:S04]  /*1fcd0*/  STL [R1+0xfac], R224 ;  /* 0x000face001007387 */ /* 0x0001e80000100800 */
[----:B------:R-:W2:Y:S01]  /*1fce0*/  LDL.LU R230, [R1+0xf7c] ;  /* 0x000f7c0001e67983 */ /* 0x000ea20000300800 */
[----:B----4-:R-:W-:-:S05]  /*1fcf0*/  IADD3.X R225, R225, UR5, RZ, P2, !PT ;  /* 0x00000005e1e17c10 */ /* 0x010fca00097fe4ff */
[----:B------:R1:W-:Y:S04]  /*1fd00*/  STL [R1+0xfd0], R225 ;  /* 0x000fd0e101007387 */ /* 0x0003e80000100800 */
[----:B0-----:R-:W4:Y:S04]  /*1fd10*/  LDL.LU R224, [R1+0xfa0] ;  /* 0x000fa00001e07983 */ /* 0x001f280000300800 */
[----:B-1----:R-:W4:Y:S01]  /*1fd20*/  LDL.LU R225, [R1+0xf74] ;  /* 0x000f740001e17983 */ /* 0x002f220000300800 */
[----:B------:R-:W-:-:S05]  /*1fd30*/  IADD3 R226, P2, R226, UR8, RZ ;  /* 0x00000008e2e27c10 */ /* 0x000fca000ff5e0ff */
[----:B------:R0:W-:Y:S01]  /*1fd40*/  STL [R1+0xfa4], R226 ;  /* 0x000fa4e201007387 */ /* 0x0001e20000100800 */
[----:B------:R-:W-:-:S03]  /*1fd50*/  IADD3.X R227, R227, UR5, RZ, P3, !PT ;  /* 0x00000005e3e37c10 */ /* 0x000fc60009ffe4ff */
[----:B0-----:R-:W4:Y:S04]  /*1fd60*/  LDL.LU R226, [R1+0xf98] ;  /* 0x000f980001e27983 */ /* 0x001f280000300800 */
[----:B------:R0:W-:Y:S04]  /*1fd70*/  STL [R1+0xfc8], R227 ;  /* 0x000fc8e301007387 */ /* 0x0001e80000100800 */
[----:B0-----:R-:W4:Y:S01]  /*1fd80*/  LDL.LU R227, [R1+0xf6c] ;  /* 0x000f6c0001e37983 */ /* 0x001f220000300800 */
[----:B------:R-:W-:-:S05]  /*1fd90*/  IADD3 R231, P3, R231, UR8, RZ ;  /* 0x00000008e7e77c10 */ /* 0x000fca000ff7e0ff */
[----:B------:R0:W-:Y:S01]  /*1fda0*/  STL [R1+0xf9c], R231 ;  /* 0x000f9ce701007387 */ /* 0x0001e20000100800 */
[----:B------:R-:W-:-:S03]  /*1fdb0*/  IADD3.X R228, R228, UR5, RZ, P4, !PT ;  /* 0x00000005e4e47c10 */ /* 0x000fc6000a7fe4ff */
[----:B0-----:R-:W4:Y:S04]  /*1fdc0*/  LDL.LU R231, [R1+0xf90] ;  /* 0x000f900001e77983 */ /* 0x001f280000300800 */
[----:B------:R0:W-:Y:S04]  /*1fdd0*/  STL [R1+0xfc0], R228 ;  /* 0x000fc0e401007387 */ /* 0x0001e80000100800 */
[----:B0-----:R-:W4:Y:S01]  /*1fde0*/  LDL.LU R228, [R1+0xf64] ;  /* 0x000f640001e47983 */ /* 0x001f220000300800 */
[----:B------:R-:W-:Y:S02]  /*1fdf0*/  IADD3 R234, P4, R234, UR8, RZ ;  /* 0x00000008eaea7c10 */ /* 0x000fe4000ff9e0ff */
[----:B------:R-:W-:-:S03]  /*1fe00*/  IADD3.X R232, R232, UR5, RZ, P5, !PT ;  /* 0x00000005e8e87c10 */ /* 0x000fc6000affe4ff */
[----:B------:R-:W-:Y:S01]  /*1fe10*/  STL [R1+0xf94], R234 ;  /* 0x000f94ea01007387 */ /* 0x000fe20000100800 */
[----:B------:R-:W-:-:S03]  /*1fe20*/  IADD3 R4, P5, R4, UR8, RZ ;  /* 0x0000000804047c10 */ /* 0x000fc6000ffbe0ff */
[----:B------:R0:W-:Y:S04]  /*1fe30*/  STL [R1+0xfb8], R232 ;  /* 0x000fb8e801007387 */ /* 0x0001e80000100800 */
[----:B0-----:R-:W4:Y:S04]  /*1fe40*/  LDL.LU R232, [R1+0xf88] ;  /* 0x000f880001e87983 */ /* 0x001f280000300800 */
[----:B------:R-:W-:Y:S01]  /*1fe50*/  STL [R1+0xf8c], R4 ;  /* 0x000f8c0401007387 */ /* 0x000fe20000100800 */
[----:B---3--:R-:W-:Y:S02]  /*1fe60*/  IADD3.X R233, R233, UR5, RZ, P6, !PT ;  /* 0x00000005e9e97c10 */ /* 0x008fe4000b7fe4ff */
[----:B------:R-:W-:-:S03]  /*1fe70*/  IADD3 R223, P6, R223, UR8, RZ ;  /* 0x00000008dfdf7c10 */ /* 0x000fc6000ffde0ff */
[----:B------:R0:W-:Y:S01]  /*1fe80*/  STL [R1+0xfb0], R233 ;  /* 0x000fb0e901007387 */ /* 0x0001e20000100800 */
[----:B------:R-:W-:-:S03]  /*1fe90*/  IADD3.X R5, R5, UR5, RZ, P1, !PT ;  /* 0x0000000505057c10 */ /* 0x000fc60008ffe4ff */
[----:B0-----:R-:W3:Y:S04]  /*1fea0*/  LDL.LU R233, [R1+0xf5c] ;  /* 0x000f5c0001e97983 */ /* 0x001ee80000300800 */
[----:B------:R0:W-:Y:S04]  /*1feb0*/  STL [R1+0xf84], R223 ;  /* 0x000f84df01007387 */ /* 0x0001e80000100800 */
[----:B0-----:R-:W3:Y:S04]  /*1fec0*/  LDL.LU R223, [R1+0xf80] ;  /* 0x000f800001df7983 */ /* 0x001ee80000300800 */
[----:B------:R-:W-:Y:S01]  /*1fed0*/  STL [R1+0xfa8], R5 ;  /* 0x000fa80501007387 */ /* 0x000fe20000100800 */
[----:B--2---:R-:W-:-:S05]  /*1fee0*/  IADD3 R230, P1, R230, UR8, RZ ;  /* 0x00000008e6e67c10 */ /* 0x004fca000ff3e0ff */
[----:B------:R-:W-:Y:S01]  /*1fef0*/  STL [R1+0xf7c], R230 ;  /* 0x000f7ce601007387 */ /* 0x000fe20000100800 */
[----:B----4-:R-:W-:Y:S02]  /*1ff00*/  IADD3.X R224, R224, UR5, RZ, P2, !PT ;  /* 0x00000005e0e07c10 */ /* 0x010fe400097fe4ff */
[----:B------:R-:W-:-:S03]  /*1ff10*/  IADD3 R225, P2, R225, UR8, RZ ;  /* 0x00000008e1e17c10 */ /* 0x000fc6000ff5e0ff */
[----:B------:R0:W-:Y:S04]  /*1ff20*/  STL [R1+0xfa0], R224 ;  /* 0x000fa0e001007387 */ /* 0x0001e80000100800 */
[----:B0-----:R-:W2:Y:S04]  /*1ff30*/  LDL.LU R224, [R1+0xf54] ;  /* 0x000f540001e07983 */ /* 0x001ea80000300800 */
[----:B------:R0:W-:Y:S01]  /*1ff40*/  STL [R1+0xf74], R225 ;  /* 0x000f74e101007387 */ /* 0x0001e20000100800 */
[----:B------:R-:W-:-:S03]  /*1ff50*/  IADD3.X R226, R226, UR5, RZ, P3, !PT ;  /* 0x00000005e2e27c10 */ /* 0x000fc60009ffe4ff */
[----:B0-----:R-:W4:Y:S04]  /*1ff60*/  LDL.LU R225, [R1+0xf78] ;  /* 0x000f780001e17983 */ /* 0x001f280000300800 */
[----:B------:R0:W-:Y:S01]  /*1ff70*/  STL [R1+0xf98], R226 ;  /* 0x000f98e201007387 */ /* 0x0001e20000100800 */
[----:B------:R-:W-:-:S03]  /*1ff80*/  IADD3 R227, P3, R227, UR8, RZ ;  /* 0x00000008e3e37c10 */ /* 0x000fc6000ff7e0ff */
[----:B0-----:R-:W4:Y:S04]  /*1ff90*/  LDL.LU R226, [R1+0xf4c] ;  /* 0x000f4c0001e27983 */ /* 0x001f280000300800 */
[----:B------:R0:W-:Y:S04]  /*1ffa0*/  STL [R1+0xf6c], R227 ;  /* 0x000f6ce301007387 */ /* 0x0001e80000100800 */
[----:B0-----:R-:W4:Y:S01]  /*1ffb0*/  LDL.LU R227, [R1+0xf70] ;  /* 0x000f700001e37983 */ /* 0x001f220000300800 */
[----:B------:R-:W-:-:S05]  /*1ffc0*/  IADD3.X R231, R231, UR5, RZ, P4, !PT ;  /* 0x00000005e7e77c10 */ /* 0x000fca000a7fe4ff */
[----:B------:R-:W-:Y:S04]  /*1ffd0*/  STL [R1+0xf90], R231 ;  /* 0x000f90e701007387 */ /* 0x000fe80000100800 */
[----:B------:R-:W4:Y:S01]  /*1ffe0*/  LDL.LU R234, [R1+0xf44] ;  /* 0x000f440001ea7983 */ /* 0x000f220000300800 */
[----:B------:R-:W-:-:S05]  /*1fff0*/  IADD3 R228, P4, R228, UR8, RZ ;  /* 0x00000008e4e47c10 */ /* 0x000fca000ff9e0ff */
[----:B------:R0:W-:Y:S04]  /*20000*/  STL [R1+0xf64], R228 ;  /* 0x000f64e401007387 */ /* 0x0001e80000100800 */
[----:B0-----:R-:W4:Y:S04]  /*20010*/  LDL.LU R228, [R1+0xf68] ;  /* 0x000f680001e47983 */ /* 0x001f280000300800 */
[----:B------:R-:W4:Y:S01]  /*20020*/  LDL.LU R4, [R1+0xf3c] ;  /* 0x000f3c0001047983 */ /* 0x000f220000300800 */
[----:B------:R-:W-:-:S05]  /*20030*/  IADD3.X R232, R232, UR5, RZ, P5, !PT ;  /* 0x00000005e8e87c10 */ /* 0x000fca000affe4ff */
[----:B------:R0:W-:Y:S04]  /*20040*/  STL [R1+0xf88], R232 ;  /* 0x000f88e801007387 */ /* 0x0001e80000100800 */
[----:B------:R-:W4:Y:S04]  /*20050*/  LDL.LU R231, [R1+0xf60] ;  /* 0x000f600001e77983 */ /* 0x000f280000300800 */
[----:B0-----:R-:W4:Y:S04]  /*20060*/  LDL.LU R232, [R1+0xf34] ;  /* 0x000f340001e87983 */ /* 0x001f280000300800 */
[----:B------:R-:W4:Y:S01]  /*20070*/  LDL.LU R5, [R1+0xf58] ;  /* 0x000f580001057983 */ /* 0x000f220000300800 */
[----:B---3--:R-:W-:-:S05]  /*20080*/  IADD3 R233, P5, R233, UR8, RZ ;  /* 0x00000008e9e97c10 */ /* 0x008fca000ffbe0ff */
[----:B------:R0:W-:Y:S04]  /*20090*/  STL [R1+0xf5c], R233 ;  /* 0x000f5ce901007387 */ /* 0x0001e80000100800 */
[----:B------:R-:W3:Y:S01]  /*200a0*/  LDL.LU R230, [R1+0xf2c] ;  /* 0x000f2c0001e67983 */ /* 0x000ee20000300800 */
[----:B------:R-:W-:-:S05]  /*200b0*/  IADD3.X R223, R223, UR5, RZ, P6, !PT ;  /* 0x00000005dfdf7c10 */ /* 0x000fca000b7fe4ff */
[----:B------:R1:W-:Y:S04]  /*200c0*/  STL [R1+0xf80], R223 ;  /* 0x000f80df01007387 */ /* 0x0003e80000100800 */
[----:B0-----:R-:W3:Y:S04]  /*200d0*/  LDL.LU R233, [R1+0xf50] ;  /* 0x000f500001e97983 */ /* 0x001ee80000300800 */
[----:B-1----:R-:W3:Y:S01]  /*200e0*/  LDL.LU R223, [R1+0xf24] ;  /* 0x000f240001df7983 */ /* 0x002ee20000300800 */
[----:B--2---:R-:W-:-:S05]  /*200f0*/  IADD3 R224, P6, R224, UR8, RZ ;  /* 0x00000008e0e07c10 */ /* 0x004fca000ffde0ff */
[----:B------:R0:W-:Y:S01]  /*20100*/  STL [R1+0xf54], R224 ;  /* 0x000f54e001007387 */ /* 0x0001e20000100800 */
[----:B----4-:R-:W-:-:S03]  /*20110*/  IADD3.X R225, R225, UR5, RZ, P1, !PT ;  /* 0x00000005e1e17c10 */ /* 0x010fc60008ffe4ff */
[----:B0-----:R-:W2:Y:S04]  /*20120*/  LDL.LU R224, [R1+0xf48] ;  /* 0x000f480001e07983 */ /* 0x001ea80000300800 */
[----:B------:R0:W-:Y:S01]  /*20130*/  STL [R1+0xf78], R225 ;  /* 0x000f78e101007387 */ /* 0x0001e20000100800 */
[----:B------:R-:W-:-:S03]  /*20140*/  IADD3 R226, P1, R226, UR8, RZ ;  /* 0x00000008e2e27c10 */ /* 0x000fc6000ff3e0ff */
[----:B0-----:R-:W4:Y:S04]  /*20150*/  LDL.LU R225, [R1+0xf1c] ;  /* 0x000f1c0001e17983 */ /* 0x001f280000300800 */
[----:B------:R0:W-:Y:S01]  /*20160*/  STL [R1+0xf4c], R226 ;  /* 0x000f4ce201007387 */ /* 0x0001e20000100800 */
[----:B------:R-:W-:-:S03]  /*20170*/  IADD3.X R227, R227, UR5, RZ, P2, !PT ;  /* 0x00000005e3e37c10 */ /* 0x000fc600097fe4ff */
[----:B0-----:R-:W4:Y:S04]  /*20180*/  LDL.LU R226, [R1+0xf40] ;  /* 0x000f400001e27983 */ /* 0x001f280000300800 */
[----:B------:R0:W-:Y:S04]  /*20190*/  STL [R1+0xf70], R227 ;  /* 0x000f70e301007387 */ /* 0x0001e80000100800 */
[----:B0-----:R-:W4:Y:S01]  /*201a0*/  LDL.LU R227, [R1+0xf14] ;  /* 0x000f140001e37983 */ /* 0x001f220000300800 */
[----:B------:R-:W-:-:S05]  /*201b0*/  IADD3 R234, P2, R234, UR8, RZ ;  /* 0x00000008eaea7c10 */ /* 0x000fca000ff5e0ff */
[----:B------:R-:W-:Y:S01]  /*201c0*/  STL [R1+0xf44], R234 ;  /* 0x000f44ea01007387 */ /* 0x000fe20000100800 */
[----:B------:R-:W-:-:S05]  /*201d0*/  IADD3.X R228, R228, UR5, RZ, P3, !PT ;  /* 0x00000005e4e47c10 */ /* 0x000fca0009ffe4ff */
[----:B------:R0:W-:Y:S04]  /*201e0*/  STL [R1+0xf68], R228 ;  /* 0x000f68e401007387 */ /* 0x0001e80000100800 */
[----:B0-----:R-:W4:Y:S01]  /*201f0*/  LDL.LU R228, [R1+0xf38] ;  /* 0x000f380001e47983 */ /* 0x001f220000300800 */
[----:B------:R-:W-:Y:S02]  /*20200*/  IADD3 R4, P3, R4, UR8, RZ ;  /* 0x0000000804047c10 */ /* 0x000fe4000ff7e0ff */
[----:B------:R-:W-:-:S03]  /*20210*/  IADD3.X R231, R231, UR5, RZ, P4, !PT ;  /* 0x00000005e7e77c10 */ /* 0x000fc6000a7fe4ff */
[----:B------:R-:W-:Y:S01]  /*20220*/  STL [R1+0xf3c], R4 ;  /* 0x000f3c0401007387 */ /* 0x000fe20000100800 */
[----:B------:R-:W-:-:S03]  /*20230*/  IADD3 R232, P4, R232, UR8, RZ ;  /* 0x00000008e8e87c10 */ /* 0x000fc6000ff9e0ff */
[----:B------:R0:W-:Y:S01]  /*20240*/  STL [R1+0xf60], R231 ;  /* 0x000f60e701007387 */ /* 0x0001e20000100800 */
[----:B------:R-:W-:-:S03]  /*20250*/  IADD3.X R5, R5, UR5, RZ, P5, !PT ;  /* 0x0000000505057c10 */ /* 0x000fc6000affe4ff */
[----:B0-----:R-:W4:Y:S04]  /*20260*/  LDL.LU R231, [R1+0xf0c] ;  /* 0x000f0c0001e77983 */ /* 0x001f280000300800 */
[----:B------:R0:W-:Y:S04]  /*20270*/  STL [R1+0xf34], R232 ;  /* 0x000f34e801007387 */ /* 0x0001e80000100800 */
[----:B0-----:R-:W4:Y:S04]  /*20280*/  LDL.LU R232, [R1+0xf30] ;  /* 0x000f300001e87983 */ /* 0x001f280000300800 */
[----:B------:R-:W-:Y:S01]  /*20290*/  STL [R1+0xf58], R5 ;  /* 0x000f580501007387 */ /* 0x000fe20000100800 */
[----:B---3--:R-:W-:-:S05]  /*202a0*/  IADD3 R230, P5, R230, UR8, RZ ;  /* 0x00000008e6e67c10 */ /* 0x008fca000ffbe0ff */
[----:B------:R-:W-:Y:S01]  /*202b0*/  STL [R1+0xf2c], R230 ;  /* 0x000f2ce601007387 */ /* 0x000fe20000100800 */
[----:B------:R-:W-:Y:S02]  /*202c0*/  IADD3.X R233, R233, UR5, RZ, P6, !PT ;  /* 0x00000005e9e97c10 */ /* 0x000fe4000b7fe4ff */
[----:B------:R-:W-:-:S03]  /*202d0*/  IADD3 R223, P6, R223, UR8, RZ ;  /* 0x00000008dfdf7c10 */ /* 0x000fc6000ffde0ff */
[----:B------:R0:W-:Y:S04]  /*202e0*/  STL [R1+0xf50], R233 ;  /* 0x000f50e901007387 */ /* 0x0001e80000100800 */
[----:B0-----:R-:W3:Y:S04]  /*202f0*/  LDL.LU R233, [R1+0xf04] ;  /* 0x000f040001e97983 */ /* 0x001ee80000300800 */
[----:B------:R0:W-:Y:S04]  /*20300*/  STL [R1+0xf24], R223 ;  /* 0x000f24df01007387 */ /* 0x0001e80000100800 */
[----:B0-----:R-:W3:Y:S01]  /*20310*/  LDL.LU R223, [R1+0xf28] ;  /* 0x000f280001df7983 */ /* 0x001ee20000300800 */
[----:B--2---:R-:W-:-:S05]  /*20320*/  IADD3.X R224, R224, UR5, RZ, P1, !PT ;  /* 0x00000005e0e07c10 */ /* 0x004fca0008ffe4ff */
[----:B------:R0:W-:Y:S01]  /*20330*/  STL [R1+0xf48], R224 ;  /* 0x000f48e001007387 */ /* 0x0001e20000100800 */
[----:B----4-:R-:W-:-:S03]  /*20340*/  IADD3 R225, P1, R225, UR8, RZ ;  /* 0x00000008e1e17c10 */ /* 0x010fc6000ff3e0ff */
[----:B0-----:R-:W2:Y:S04]  /*20350*/  LDL.LU R224, [R1+0xefc] ;  /* 0x000efc0001e07983 */ /* 0x001ea80000300800 */
[----:B------:R0:W-:Y:S01]  /*20360*/  STL [R1+0xf1c], R225 ;  /* 0x000f1ce101007387 */ /* 0x0001e20000100800 */
[----:B------:R-:W-:-:S03]  /*20370*/  IADD3.X R226, R226, UR5, RZ, P2, !PT ;  /* 0x00000005e2e27c10 */ /* 0x000fc600097fe4ff */
[----:B0-----:R-:W4:Y:S04]  /*20380*/  LDL.LU R225, [R1+0xf20] ;  /* 0x000f200001e17983 */ /* 0x001f280000300800 */
[----:B------:R0:W-:Y:S04]  /*20390*/  STL [R1+0xf40], R226 ;  /* 0x000f40e201007387 */ /* 0x0001e80000100800 */
[----:B------:R-:W4:Y:S01]  /*203a0*/  LDL.LU R234, [R1+0xef4] ;  /* 0x000ef40001ea7983 */ /* 0x000f220000300800 */
[----:B------:R-:W-:-:S05]  /*203b0*/  IADD3 R227, P2, R227, UR8, RZ ;  /* 0x00000008e3e37c10 */ /* 0x000fca000ff5e0ff */
[----:B------:R1:W-:Y:S04]  /*203c0*/  STL [R1+0xf14], R227 ;  /* 0x000f14e301007387 */ /* 0x0003e80000100800 */
[----:B0-----:R-:W4:Y:S04]  /*203d0*/  LDL.LU R226, [R1+0xf18] ;  /* 0x000f180001e27983 */ /* 0x001f280000300800 */
[----:B------:R-:W4:Y:S01]  /*203e0*/  LDL.LU R4, [R1+0xeec] ;  /* 0x000eec0001047983 */ /* 0x000f220000300800 */
[----:B------:R-:W-:-:S05]  /*203f0*/  IADD3.X R228, R228, UR5, RZ, P3, !PT ;  /* 0x00000005e4e47c10 */ /* 0x000fca0009ffe4ff */
[----:B------:R0:W-:Y:S04]  /*20400*/  STL [R1+0xf38], R228 ;  /* 0x000f38e401007387 */ /* 0x0001e80000100800 */
[----:B-1----:R-:W4:Y:S04]  /*20410*/  LDL.LU R227, [R1+0xf10] ;  /* 0x000f100001e37983 */ /* 0x002f280000300800 */
[----:B0-----:R-:W4:Y:S04]  /*20420*/  LDL.LU R228, [R1+0xee4] ;  /* 0x000ee40001e47983 */ /* 0x001f280000300800 */
[----:B------:R-:W4:Y:S01]  /*20430*/  LDL.LU R5, [R1+0xf08] ;  /* 0x000f080001057983 */ /* 0x000f220000300800 */
[----:B------:R-:W-:-:S05]  /*20440*/  IADD3 R231, P3, R231, UR8, RZ ;  /* 0x00000008e7e77c10 */ /* 0x000fca000ff7e0ff */
[----:B------:R0:W-:Y:S04]  /*20450*/  STL [R1+0xf0c], R231 ;  /* 0x000f0ce701007387 */ /* 0x0001e80000100800 */
[----:B------:R-:W4:Y:S01]  /*20460*/  LDL.LU R230, [R1+0xedc] ;  /* 0x000edc0001e67983 */ /* 0x000f220000300800 */
[----:B------:R-:W-:-:S05]  /*20470*/  IADD3.X R232, R232, UR5, RZ, P4, !PT ;  /* 0x00000005e8e87c10 */ /* 0x000fca000a7fe4ff */
[----:B------:R1:W-:Y:S04]  /*20480*/  STL [R1+0xf30], R232 ;  /* 0x000f30e801007387 */ /* 0x0003e80000100800 */
[----:B0-----:R-:W4:Y:S04]  /*20490*/  LDL.LU R231, [R1+0xf00] ;  /* 0x000f000001e77983 */ /* 0x001f280000300800 */
[----:B-1----:R-:W4:Y:S01]  /*204a0*/  LDL.LU R232, [R1+0xed4] ;  /* 0x000ed40001e87983 */ /* 0x002f220000300800 */
[----:B---3--:R-:W-:-:S05]  /*204b0*/  IADD3 R233, P4, R233, UR8, RZ ;  /* 0x00000008e9e97c10 */ /* 0x008fca000ff9e0ff */
[----:B------:R0:W-:Y:S01]  /*204c0*/  STL [R1+0xf04], R233 ;  /* 0x000f04e901007387 */ /* 0x0001e20000100800 */
[----:B------:R-:W-:-:S03]  /*204d0*/  IADD3.X R223, R223, UR5, RZ, P5, !PT ;  /* 0x00000005dfdf7c10 */ /* 0x000fc6000affe4ff */
[----:B0-----:R-:W3:Y:S04]  /*204e0*/  LDL.LU R233, [R1+0xef8] ;  /* 0x000ef80001e97983 */ /* 0x001ee80000300800 */
[----:B------:R0:W-:Y:S04]  /*204f0*/  STL [R1+0xf28], R223 ;  /* 0x000f28df01007387 */ /* 0x0001e80000100800 */
[----:B0-----:R-:W3:Y:S01]  /*20500*/  LDL.LU R223, [R1+0xecc] ;  /* 0x000ecc0001df7983 */ /* 0x001ee20000300800 */
[----:B--2---:R-:W-:-:S05]  /*20510*/  IADD3 R224, P5, R224, UR8, RZ ;  /* 0x00000008e0e07c10 */ /* 0x004fca000ffbe0ff */
[----:B------:R0:W-:Y:S01]  /*20520*/  STL [R1+0xefc], R224 ;  /* 0x000efce001007387 */ /* 0x0001e20000100800 */
[----:B----4-:R-:W-:-:S03]  /*20530*/  IADD3.X R225, R225, UR5, RZ, P6, !PT ;  /* 0x00000005e1e17c10 */ /* 0x010fc6000b7fe4ff */
[----:B0-----:R-:W2:Y:S04]  /*20540*/  LDL.LU R224, [R1+0xef0] ;  /* 0x000ef00001e07983 */ /* 0x001ea80000300800 */
[----:B------:R0:W-:Y:S01]  /*20550*/  STL [R1+0xf20], R225 ;  /* 0x000f20e101007387 */ /* 0x0001e20000100800 */
[----:B------:R-:W-:-:S03]  /*20560*/  IADD3 R234, P6, R234, UR8, RZ ;  /* 0x00000008eaea7c10 */ /* 0x000fc6000ffde0ff */
[----:B0-----:R-:W4:Y:S01]  /*20570*/  LDL.LU R225, [R1+0xec4] ;  /* 0x000ec40001e17983 */ /* 0x001f220000300800 */
[----:B------:R-:W-:-:S03]  /*20580*/  IADD3.X R226, R226, UR5, RZ, P1, !PT ;  /* 0x00000005e2e27c10 */ /* 0x000fc60008ffe4ff */
[----:B------:R-:W-:Y:S04]  /*20590*/  STL [R1+0xef4], R234 ;  /* 0x000ef4ea01007387 */ /* 0x000fe80000100800 */
        /* <DEDUP_REMOVED lines=8> */
[----:B------:R-:W-:Y:S02]  /*20620*/  IADD3.X R5, R5, UR5, RZ, P3, !PT ;  /* 0x0000000505057c10 */ /* 0x000fe40009ffe4ff */
[----:B------:R-:W-:Y:S01]  /*20630*/  IADD3 R230, P3, R230, UR8, RZ ;  /* 0x00000008e6e67c10 */ /* 0x000fe2000ff7e0ff */
[----:B------:R0:W-:Y:S04]  /*20640*/  STL [R1+0xee4], R228 ;  /* 0x000ee4e401007387 */ /* 0x0001e80000100800 */
[----:B0-----:R-:W4:Y:S01]  /*20650*/  LDL.LU R228, [R1+0xeb4] ;  /* 0x000eb40001e47983 */ /* 0x001f220000300800 */
[----:B------:R-:W-:-:S03]  /*20660*/  IADD3.X R231, R231, UR5, RZ, P4, !PT ;  /* 0x00000005e7e77c10 */ /* 0x000fc6000a7fe4ff */
[----:B------:R-:W-:Y:S04]  /*20670*/  STL [R1+0xf08], R5 ;  /* 0x000f080501007387 */ /* 0x000fe80000100800 */
[----:B------:R0:W-:Y:S01]  /*20680*/  STL [R1+0xedc], R230 ;  /* 0x000edce601007387 */ /* 0x0001e20000100800 */
[----:B------:R-:W-:-:S03]  /*20690*/  IADD3 R232, P4, R232, UR8, RZ ;  /* 0x00000008e8e87c10 */ /* 0x000fc6000ff9e0ff */
[----:B0-----:R-:W4:Y:S04]  /*206a0*/  LDL.LU R230, [R1+0xed0] ;  /* 0x000ed00001e67983 */ /* 0x001f280000300800 */
[----:B------:R0:W-:Y:S04]  /*206b0*/  STL [R1+0xf00], R231 ;  /* 0x000f00e701007387 */ /* 0x0001e80000100800 */
[----:B0-----:R-:W4:Y:S04]  /*206c0*/  LDL.LU R231, [R1+0xea4] ;  /* 0x000ea40001e77983 */ /* 0x001f280000300800 */
[----:B------:R0:W-:Y:S04]  /*206d0*/  STL [R1+0xed4], R232 ;  /* 0x000ed4e801007387 */ /* 0x0001e80000100800 */
[----:B0-----:R-:W4:Y:S01]  /*206e0*/  LDL.LU R232, [R1+0xec0] ;  /* 0x000ec00001e87983 */ /* 0x001f220000300800 */
[----:B---3--:R-:W-:-:S05]  /*206f0*/  IADD3.X R233, R233, UR5, RZ, P5, !PT ;  /* 0x00000005e9e97c10 */ /* 0x008fca000affe4ff */
[----:B------:R0:W-:Y:S01]  /*20700*/  STL [R1+0xef8], R233 ;  /* 0x000ef8e901007387 */ /* 0x0001e20000100800 */
[----:B------:R-:W-:-:S03]  /*20710*/  IADD3 R223, P5, R223, UR8, RZ ;  /* 0x00000008dfdf7c10 */ /* 0x000fc6000ffbe0ff */
[----:B0-----:R-:W3:Y:S04]  /*20720*/  LDL.LU R233, [R1+0xe94] ;  /* 0x000e940001e97983 */ /* 0x001ee80000300800 */
[----:B------:R0:W-:Y:S01]  /*20730*/  STL [R1+0xecc], R223 ;  /* 0x000eccdf01007387 */ /* 0x0001e20000100800 */
[----:B--2---:R-:W-:-:S05]  /*20740*/  IADD3.X R224, R224, UR5, RZ, P6, !PT ;  /* 0x00000005e0e07c10 */ /* 0x004fca000b7fe4ff */
[----:B------:R1:W-:Y:S04]  /*20750*/  STL [R1+0xef0], R224 ;  /* 0x000ef0e001007387 */ /* 0x0003e80000100800 */
[----:B0-----:R-:W2:Y:S01]  /*20760*/  LDL.LU R223, [R1+0xeb0] ;  /* 0x000eb00001df7983 */ /* 0x001ea20000300800 */
[----:B----4-:R-:W-:-:S05]  /*20770*/  IADD3 R225, P6, R225, UR8, RZ ;  /* 0x00000008e1e17c10 */ /* 0x010fca000ffde0ff */
[----:B------:R-:W-:Y:S04]  /*20780*/  STL [R1+0xec4], R225 ;  /* 0x000ec4e101007387 */ /* 0x000fe80000100800 */
[----:B-1----:R-:W4:Y:S01]  /*20790*/  LDL.LU R224, [R1+0xe84] ;  /* 0x000e840001e07983 */ /* 0x002f220000300800 */
[----:B------:R-:W-:Y:S02]  /*207a0*/  IADD3.X R226, R226, UR5, RZ, P1, !PT ;  /* 0x00000005e2e27c10 */ /* 0x000fe40008ffe4ff */
[----:B------:R-:W-:-:S05]  /*207b0*/  IADD3 R238, P1, R238, UR8, RZ ;  /* 0x00000008eeee7c10 */ /* 0x000fca000ff3e0ff */
[----:B------:R0:W-:Y:S04]  /*207c0*/  STL [R1+0xebc], R238 ;  /* 0x000ebcee01007387 */ /* 0x0001e80000100800 */
[----:B0-----:R-:W4:Y:S04]  /*207d0*/  LDL.LU R238, [R1+0x13f8] ;  /* 0x0013f80001ee7983 */ /* 0x001f280000300800 */
[----:B------:R0:W-:Y:S04]  /*207e0*/  STL [R1+0xee8], R226 ;  /* 0x000ee8e201007387 */ /* 0x0001e80000100800 */
[----:B------:R-:W4:Y:S04]  /*207f0*/  LDL.LU R225, [R1+0xea0] ;  /* 0x000ea00001e17983 */ /* 0x000f280000300800 */
[----:B0-----:R-:W4:Y:S01]  /*20800*/  LDL.LU R226, [R1+0xe74] ;  /* 0x000e740001e27983 */ /* 0x001f220000300800 */
[----:B------:R-:W-:-:S05]  /*20810*/  IADD3.X R227, R227, UR5, RZ, P2, !PT ;  /* 0x00000005e3e37c10 */ /* 0x000fca00097fe4ff */
[----:B------:R0:W-:Y:S04]  /*20820*/  STL [R1+0xee0], R227 ;  /* 0x000ee0e301007387 */ /* 0x0001e80000100800 */
[----:B0-----:R-:W4:Y:S01]  /*20830*/  LDL.LU R227, [R1+0xe90] ;  /* 0x000e900001e37983 */ /* 0x001f220000300800 */
[----:B------:R-:W-:Y:S02]  /*20840*/  IADD3 R228, P2, R228, UR8, RZ ;  /* 0x00000008e4e47c10 */ /* 0x000fe4000ff5e0ff */
[----:B------:R-:W-:Y:S02]  /*20850*/  IADD3.X R237, R237, UR5, RZ, P3, !PT ;  /* 0x00000005eded7c10 */ /* 0x000fe40009ffe4ff */
[----:B------:R-:W-:Y:S01]  /*20860*/  IADD3 R242, P3, R242, UR8, RZ ;  /* 0x00000008f2f27c10 */ /* 0x000fe2000ff7e0ff */
[----:B------:R0:W-:Y:S01]  /*20870*/  STL [R1+0xeb4], R228 ;  /* 0x000eb4e401007387 */ /* 0x0001e20000100800 */
[----:B------:R-:W-:-:S02]  /*20880*/  IADD3.X R241, R241, UR5, RZ, P5, !PT ;  /* 0x00000005f1f17c10 */ /* 0x000fc4000affe4ff */
[----:B------:R-:W-:Y:S01]  /*20890*/  IADD3 R246, P5, R246, UR8, RZ ;  /* 0x00000008f6f67c10 */ /* 0x000fe2000ffbe0ff */
[----:B0-----:R-:W4:Y:S01]  /*208a0*/  LDL.LU R228, [R1+0xe64] ;  /* 0x000e640001e47983 */ /* 0x001f220000300800 */
[----:B------:R-:W-:-:S03]  /*208b0*/  IADD3.X R230, R230, UR5, RZ, P4, !PT ;  /* 0x00000005e6e67c10 */ /* 0x000fc6000a7fe4ff */
[----:B------:R0:W-:Y:S01]  /*208c0*/  STL [R1+0xed8], R237 ;  /* 0x000ed8ed01007387 */ /* 0x0001e20000100800 */
[----:B------:R-:W-:-:S03]  /*208d0*/  IADD3.X R245, R245, UR5, RZ, P1, !PT ;  /* 0x00000005f5f57c10 */ /* 0x000fc60008ffe4ff */
[----:B0-----:R-:W4:Y:S01]  /*208e0*/  LDL.LU R237, [R1+0x13f4] ;  /* 0x0013f40001ed7983 */ /* 0x001f220000300800 */
[----:B------:R-:W-:-:S03]  /*208f0*/  IADD3 R231, P4, R231, UR8, RZ ;  /* 0x00000008e7e77c10 */ /* 0x000fc6000ff9e0ff */
[----:B------:R0:W-:Y:S01]  /*20900*/  STL [R1+0xeac], R242 ;  /* 0x000eacf201007387 */ /* 0x0001e20000100800 */
[----:B------:R-:W-:-:S03]  /*20910*/  IADD3 R250, P1, R250, UR8, RZ ;  /* 0x00000008fafa7c10 */ /* 0x000fc6000ff3e0ff */
[----:B0-----:R-:W4:Y:S04]  /*20920*/  LDL.LU R242, [R1+0x13f0] ;  /* 0x0013f00001f27983 */ /* 0x001f280000300800 */
[----:B------:R-:W-:Y:S01]  /*20930*/  STL [R1+0xed0], R230 ;  /* 0x000ed0e601007387 */ /* 0x000fe20000100800 */
[----:B------:R-:W-:-:S03]  /*20940*/  IADD3.X R232, R232, UR5, RZ, P6, !PT ;  /* 0x00000005e8e87c10 */ /* 0x000fc6000b7fe4ff */
[----:B------:R0:W-:Y:S04]  /*20950*/  STL [R1+0xec8], R241 ;  /* 0x000ec8f101007387 */ /* 0x0001e80000100800 */
[----:B------:R-:W-:Y:S04]  /*20960*/  STL [R1+0xea4], R231 ;  /* 0x000ea4e701007387 */ /* 0x000fe80000100800 */
[----:B0-----:R-:W4:Y:S04]  /*20970*/  LDL.LU R241, [R1+0x13ec] ;  /* 0x0013ec0001f17983 */ /* 0x001f280000300800 */
[----:B------:R0:W-:Y:S01]  /*20980*/  STL [R1+0xe9c], R246 ;  /* 0x000e9cf601007387 */ /* 0x0001e20000100800 */
[----:B------:R-:W-:-:S02]  /*20990*/  IADD3.X R249, R249, UR5, RZ, P3, !PT ;  /* 0x00000005f9f97c10 */ /* 0x000fc40009ffe4ff */
[----:B------:R-:W-:Y:S01]  /*209a0*/  IADD3 R0, P3, R0, UR8, RZ ;  /* 0x0000000800007c10 */ /* 0x000fe2000ff7e0ff */
[----:B0-----:R-:W4:Y:S04]  /*209b0*/  LDL.LU R246, [R1+0x13e8] ;  /* 0x0013e80001f67983 */ /* 0x001f280000300800 */
[----:B------:R0:W-:Y:S04]  /*209c0*/  STL [R1+0xeb8], R245 ;  /* 0x000eb8f501007387 */ /* 0x0001e80000100800 */
[----:B------:R-:W-:Y:S04]  /*209d0*/  STL [R1+0xec0], R232 ;  /* 0x000ec0e801007387 */ /* 0x000fe80000100800 */
[----:B0-----:R-:W4:Y:S01]  /*209e0*/  LDL.LU R245, [R1+0x13e4] ;  /* 0x0013e40001f57983 */ /* 0x001f220000300800 */
[----:B------:R-:W-:-:S02]  /*209f0*/  IADD3.X R235, R235, UR5, RZ, P5, !PT ;  /* 0x00000005ebeb7c10 */ /* 0x000fc4000affe4ff */
[----:B------:R-:W-:Y:S02]  /*20a00*/  IADD3 R236, P5, R236, UR8, RZ ;  /* 0x00000008ecec7c10 */ /* 0x000fe4000ffbe0ff */
[----:B---3--:R-:W-:-:S05]  /*20a10*/  IADD3 R233, P6, R233, UR8, RZ ;  /* 0x00000008e9e97c10 */ /* 0x008fca000ffde0ff */
[----:B------:R-:W-:Y:S04]  /*20a20*/  STL [R1+0xe94], R233 ;  /* 0x000e94e901007387 */ /* 0x000fe80000100800 */
[----:B------:R0:W-:Y:S04]  /*20a30*/  STL [R1+0xe8c], R250 ;  /* 0x000e8cfa01007387 */ /* 0x0001e80000100800 */
[----:B0-----:R-:W3:Y:S01]  /*20a40*/  LDL.LU R250, [R1+0x13e0] ;  /* 0x0013e00001fa7983 */ /* 0x001ee20000300800 */
[----:B--2---:R-:W-:-:S05]  /*20a50*/  IADD3.X R223, R223, UR5, RZ, P2, !PT ;  /* 0x00000005dfdf7c10 */ /* 0x004fca00097fe4ff */
[----:B------:R-:W-:Y:S01]  /*20a60*/  STL [R1+0xeb0], R223 ;  /* 0x000eb0df01007387 */ /* 0x000fe20000100800 */
[----:B----4-:R-:W-:-:S05]  /*20a70*/  IADD3 R224, P2, R224, UR8, RZ ;  /* 0x00000008e0e07c10 */ /* 0x010fca000ff5e0ff */
[----:B------:R-:W-:Y:S04]  /*20a80*/  STL [R1+0xe84], R224 ;  /* 0x000e84e001007387 */ /* 0x000fe80000100800 */
[----:B------:R0:W-:Y:S04]  /*20a90*/  STL [R1+0xea8], R249 ;  /* 0x000ea8f901007387 */ /* 0x0001e80000100800 */
[----:B0-----:R-:W2:Y:S04]  /*20aa0*/  LDL.LU R249, [R1+0x13dc] ;  /* 0x0013dc0001f97983 */ /* 0x001ea80000300800 */
[----:B------:R0:W-:Y:S04]  /*20ab0*/  STL [R1+0xe7c], R0 ;  /* 0x000e7c0001007387 */ /* 0x0001e80000100800 */
[----:B0-----:R-:W4:Y:S01]  /*20ac0*/  LDL.LU R0, [R1+0x13d8] ;  /* 0x0013d80001007983 */ /* 0x001f220000300800 */
[----:B------:R-:W-:-:S02]  /*20ad0*/  IADD3.X R225, R225, UR5, RZ, P4, !PT ;  /* 0x00000005e1e17c10 */ /* 0x000fc4000a7fe4ff */
[----:B------:R-:W-:-:S03]  /*20ae0*/  IADD3 R226, P4, R226, UR8, RZ ;  /* 0x00000008e2e27c10 */ /* 0x000fc6000ff9e0ff */
[----:B------:R-:W-:Y:S04]  /*20af0*/  STL [R1+0xea0], R225 ;  /* 0x000ea0e101007387 */ /* 0x000fe80000100800 */
[----:B------:R-:W-:Y:S04]  /*20b00*/  STL [R1+0xe74], R226 ;  /* 0x000e74e201007387 */ /* 0x000fe80000100800 */
[----:B------:R0:W-:Y:S04]  /*20b10*/  STL [R1+0xe98], R235 ;  /* 0x000e98eb01007387 */ /* 0x0001e80000100800 */
[----:B0-----:R-:W3:Y:S04]  /*20b20*/  LDL.LU R235, [R1+0x13d4] ;  /* 0x0013d40001eb7983 */ /* 0x001ee80000300800 */
[----:B------:R0:W-:Y:S04]  /*20b30*/  STL [R1+0xe6c], R236 ;  /* 0x000e6cec01007387 */ /* 0x0001e80000100800 */
[----:B0-----:R-:W2:Y:S01]  /*20b40*/  LDL.LU R236, [R1+0x13d0] ;  /* 0x0013d00001ec7983 */ /* 0x001ea20000300800 */
[----:B------:R-:W-:-:S02]  /*20b50*/  IADD3.X R2, R2, UR5, RZ, P1, !PT ;  /* 0x0000000502027c10 */ /* 0x000fc40008ffe4ff */
[----:B------:R-:W-:-:S03]  /*20b60*/  IADD3.X R227, R227, UR5, RZ, P6, !PT ;  /* 0x00000005e3e37c10 */ /* 0x000fc6000b7fe4ff */
[----:B------:R0:W-:Y:S04]  /*20b70*/  STL [R1+0xe88], R2 ;  /* 0x000e880201007387 */ /* 0x0001e80000100800 */
[----:B------:R-:W-:Y:S04]  /*20b80*/  STL [R1+0xe90], R227 ;  /* 0x000e90e301007387 */ /* 0x000fe80000100800 */
[----:B0-----:R-:W4:Y:S01]  /*20b90*/  LDL.LU R2, [R1+0x13cc] ;  /* 0x0013cc0001027983 */ /* 0x001f220000300800 */
[----:B------:R-:W-:Y:S02]  /*20ba0*/  IADD3 R228, P6, R228, UR8, RZ ;  /* 0x00000008e4e47c10 */ /* 0x000fe4000ffde0ff */
[----:B------:R-:W-:-:S03]  /*20bb0*/  IADD3 R222, P1, R222, UR8, RZ ;  /* 0x00000008dede7c10 */ /* 0x000fc6000ff3e0ff */
[----:B------:R-:W-:Y:S01]  /*20bc0*/  STL [R1+0xe64], R228 ;  /* 0x000e64e401007387 */ /* 0x000fe20000100800 */
[----:B------:R-:W-:Y:S01]  /*20bd0*/  WARPGROUP.ARRIVE ;  /* 0x00000000000079c5 */ /* 0x000fe20000000000 */
[----:B------:R-:W-:Y:S01]  /*20be0*/  UMOV UR40, UR16 ;  /* 0x0000001000287c82 */ /* 0x000fe20008000000 */
[----:B------:R-:W-:Y:S01]  /*20bf0*/  UMOV UR41, UR17 ;  /* 0x0000001100297c82 */ /* 0x000fe20008000000 */
[----:B------:R-:W-:Y:S01]  /*20c00*/  UMOV UR42, UR14 ;  /* 0x0000000e002a7c82 */ /* 0x000fe20008000000 */
[----:B------:R-:W-:Y:S02]  /*20c10*/  UMOV UR43, UR15 ;  /* 0x0000000f002b7c82 */ /* 0x000fe40008000000 */
[----:B------:R-:W-:Y:S01]  /*20c20*/  QGMMA.64x256x32.F32.E4M3.E4M3 R24, gdesc[UR40], R24, gsb0 ;  /* 0x03e00000281879f3 */ /* 0x000fe20008000818 */
[----:B------:R-:W-:Y:S02]  /*20c30*/  IADD3.X R3, R3, UR5, RZ, P3, !PT ;  /* 0x0000000503037c10 */ /* 0x000fe40009ffe4ff */
[----:B------:R-:W-:-:S02]  /*20c40*/  IADD3 R221, P3, R221, UR8, RZ ;  /* 0x00000008dddd7c10 */ /* 0x000fc4000ff7e0ff */
[----:B--2---:R-:W-:Y:S02]  /*20c50*/  IADD3.X R236, R236, UR5, RZ, P2, !PT ;  /* 0x00000005ecec7c10 */ /* 0x004fe400097fe4ff */
[----:B---3--:R-:W-:-:S03]  /*20c60*/  IADD3 R235, P2, R235, UR8, RZ ;  /* 0x00000008ebeb7c10 */ /* 0x008fc6000ff5e0ff */
[----:B------:R0:W-:Y:S04]  /*20c70*/  STL [R1+0xe80], R236 ;  /* 0x000e80ec01007387 */ /* 0x0001e80000100800 */
[----:B0-----:R-:W2:Y:S04]  /*20c80*/  LDL.LU R236, [R1+0x13c8] ;  /* 0x0013c80001ec7983 */ /* 0x001ea80000300800 */
[----:B------:R-:W-:Y:S04]  /*20c90*/  STL [R1+0xe5c], R222 ;  /* 0x000e5cde01007387 */ /* 0x000fe80000100800 */
[----:B------:R0:W-:Y:S04]  /*20ca0*/  STL [R1+0xe54], R235 ;  /* 0x000e54eb01007387 */ /* 0x0001e80000100800 */
[----:B0-----:R-:W3:Y:S01]  /*20cb0*/  LDL.LU R235, [R1+0x13c4] ;  /* 0x0013c40001eb7983 */ /* 0x001ee20000300800 */
[----:B----4-:R-:W-:-:S02]  /*20cc0*/  IADD3.X R2, R2, UR5, RZ, P4, !PT ;  /* 0x0000000502027c10 */ /* 0x010fc4000a7fe4ff */
[----:B------:R-:W-:Y:S01]  /*20cd0*/  IADD3 R0, P4, R0, UR8, RZ ;  /* 0x0000000800007c10 */ /* 0x000fe2000ff9e0ff */
[----:B------:R0:W-:Y:S01]  /*20ce0*/  STL [R1+0xe78], R3 ;  /* 0x000e780301007387 */ /* 0x0001e20000100800 */
[----:B------:R-:W-:Y:S02]  /*20cf0*/  IADD3.X R219, R219, UR5, RZ, P5, !PT ;  /* 0x00000005dbdb7c10 */ /* 0x000fe4000affe4ff */
[----:B------:R-:W-:Y:S02]  /*20d00*/  IADD3 R218, P5, R218, UR8, RZ ;  /* 0x00000008dada7c10 */ /* 0x000fe4000ffbe0ff */
[----:B------:R-:W-:Y:S01]  /*20d10*/  IADD3.X R217, R217, UR5, RZ, P6, !PT ;  /* 0x00000005d9d97c10 */ /* 0x000fe2000b7fe4ff */
[----:B0-----:R0:W5:Y:S01]  /*20d20*/  LDL.LU R3, [R1+0x13c0] ;  /* 0x0013c00001037983 */ /* 0x0011620000300800 */
[----:B------:R-:W-:-:S03]  /*20d30*/  IADD3 R215, P6, R215, UR8, RZ ;  /* 0x00000008d7d77c10 */ /* 0x000fc6000ffde0ff */
[----:B------:R1:W-:Y:S01]  /*20d40*/  STL [R1+0xe70], R2 ;  /* 0x000e700201007387 */ /* 0x0003e20000100800 */
[----:B------:R-:W-:Y:S02]  /*20d50*/  IADD3.X R214, R214, UR5, RZ, P1, !PT ;  /* 0x00000005d6d67c10 */ /* 0x000fe40008ffe4ff */
[----:B------:R-:W-:Y:S02]  /*20d60*/  IADD3 R213, P1, R213, UR8, RZ ;  /* 0x00000008d5d57c10 */ /* 0x000fe4000ff3e0ff */
[----:B------:R-:W-:Y:S01]  /*20d70*/  IADD3.X R211, R211, UR5, RZ, P2, !PT ;  /* 0x00000005d3d37c10 */ /* 0x000fe200097fe4ff */
[----:B-1----:R0:W5:Y:S04]  /*20d80*/  LDL.LU R2, [R1+0x13bc] ;  /* 0x0013bc0001027983 */ /* 0x0021680000300800 */
[----:B------:R-:W-:Y:S04]  /*20d90*/  STL [R1+0xe4c], R221 ;  /* 0x000e4cdd01007387 */ /* 0x000fe80000100800 */
[----:B------:R1:W-:Y:S01]  /*20da0*/  STL [R1+0xe44], R0 ;  /* 0x000e440001007387 */ /* 0x0003e20000100800 */
[----:B------:R-:W-:-:S02]  /*20db0*/  IADD3 R210, P2, R210, UR8, RZ ;  /* 0x00000008d2d27c10 */ /* 0x000fc4000ff5e0ff */
[----:B------:R-:W-:Y:S02]  /*20dc0*/  IADD3.X R209, R209, UR5, RZ, P3, !PT ;  /* 0x00000005d1d17c10 */ /* 0x000fe40009ffe4ff */
[----:B------:R-:W-:Y:S01]  /*20dd0*/  IADD3 R207, P3, R207, UR8, RZ ;  /* 0x00000008cfcf7c10 */ /* 0x000fe2000ff7e0ff */
[----:B-1----:R0:W5:Y:S04]  /*20de0*/  LDL.LU R0, [R1+0x13b8] ;  /* 0x0013b80001007983 */ /* 0x0021680000300800 */
[----:B------:R0:W-:Y:S04]  /*20df0*/  STL [R1+0xe68], R219 ;  /* 0x000e68db01007387 */ /* 0x0001e80000100800 */
[----:B------:R0:W-:Y:S01]  /*20e00*/  STL [R1+0xe3c], R218 ;  /* 0x000e3cda01007387 */ /* 0x0001e20000100800 */
[----:B------:R-:W-:-:S03]  /*20e10*/  IADD3.X R206, R206, UR5, RZ, P4, !PT ;  /* 0x00000005cece7c10 */ /* 0x000fc6000a7fe4ff */
[----:B------:R0:W-:Y:S01]  /*20e20*/  STL [R1+0xe60], R217 ;  /* 0x000e60d901007387 */ /* 0x0001e20000100800 */
[----:B------:R-:W-:-:S03]  /*20e30*/  IADD3 R205, P4, R205, UR8, RZ ;  /* 0x00000008cdcd7c10 */ /* 0x000fc6000ff9e0ff */
        /* <DEDUP_REMOVED lines=20> */
[----:B------:R0:W-:Y:S04]  /*20f80*/  STL [R1+0xe0c], R202 ;  /* 0x000e0cca01007387 */ /* 0x0001e80000100800 */
[----:B------:R0:W-:Y:S04]  /*20f90*/  STL [R1+0xe30], R201 ;  /* 0x000e30c901007387 */ /* 0x0001e80000100800 */
[----:B------:R0:W-:Y:S04]  /*20fa0*/  STL [R1+0xe04], R199 ;  /* 0x000e04c701007387 */ /* 0x0001e80000100800 */
[----:B------:R0:W-:Y:S04]  /*20fb0*/  STL [R1+0xe28], R198 ;  /* 0x000e28c601007387 */ /* 0x0001e80000100800 */
[----:B------:R0:W-:Y:S04]  /*20fc0*/  STL [R1+0xe20], R197 ;  /* 0x000e20c501007387 */ /* 0x0001e80000100800 */
[----:B------:R0:W-:Y:S04]  /*20fd0*/  STL [R1+0xe18], R195 ;  /* 0x000e18c301007387 */ /* 0x0001e80000100800 */
[----:B------:R0:W-:Y:S04]  /*20fe0*/  STL [R1+0xe10], R194 ;  /* 0x000e10c201007387 */ /* 0x0001e80000100800 */
[----:B------:R0:W-:Y:S04]  /*20ff0*/  STL [R1+0xe08], R193 ;  /* 0x000e08c101007387 */ /* 0x0001e80000100800 */
[----:B------:R0:W-:Y:S01]  /*21000*/  STL [R1+0xe00], R191 ;  /* 0x000e00bf01007387 */ /* 0x0001e20000100800 */
[----:B------:R-:W-:-:S02]  /*21010*/  IADD3 R252, P1, R252, UR8, RZ ;  /* 0x00000008fcfc7c10 */ /* 0x000fc4000ff3e0ff */
[----:B------:R-:W-:Y:S02]  /*21020*/  IADD3 R250, P2, R250, UR8, RZ ;  /* 0x00000008fafa7c10 */ /* 0x000fe4000ff5e0ff */
[----:B------:R-:W-:Y:S02]  /*21030*/  IADD3 R248, P3, R248, UR8, RZ ;  /* 0x00000008f8f87c10 */ /* 0x000fe4000ff7e0ff */
[----:B------:R-:W-:Y:S02]  /*21040*/  IADD3.X R251, R251, UR5, RZ, P1, !PT ;  /* 0x00000005fbfb7c10 */ /* 0x000fe40008ffe4ff */
[----:B------:R-:W-:Y:S02]  /*21050*/  IADD3.X R249, R249, UR5, RZ, P2, !PT ;  /* 0x00000005f9f97c10 */ /* 0x000fe400097fe4ff */
[----:B------:R-:W-:Y:S02]  /*21060*/  IADD3.X R247, R247, UR5, RZ, P3, !PT ;  /* 0x00000005f7f77c10 */ /* 0x000fe40009ffe4ff */
[----:B------:R-:W-:-:S02]  /*21070*/  IADD3 R246, P4, R246, UR8, RZ ;  /* 0x00000008f6f67c10 */ /* 0x000fc4000ff9e0ff */
[----:B------:R-:W-:Y:S02]  /*21080*/  IADD3 R244, P5, R244, UR8, RZ ;  /* 0x00000008f4f47c10 */ /* 0x000fe4000ffbe0ff */
[----:B------:R-:W-:Y:S02]  /*21090*/  IADD3 R242, P6, R242, UR8, RZ ;  /* 0x00000008f2f27c10 */ /* 0x000fe4000ffde0ff */
[----:B------:R-:W-:Y:S02]  /*210a0*/  IADD3 R240, P1, R240, UR8, RZ ;  /* 0x00000008f0f07c10 */ /* 0x000fe4000ff3e0ff */
[----:B------:R-:W-:Y:S01]  /*210b0*/  IADD3 R238, P2, R238, UR8, RZ ;  /* 0x00000008eeee7c10 */ /* 0x000fe2000ff5e0ff */
[----:B------:R-:W-:Y:S02]  /*210c0*/  WARPGROUP.DEPBAR.LE gsb0, 0x0 ;  /* 0x00008000000079c5 */ /* 0x000fe40000010000 */
[----:B------:R-:W-:Y:S02]  /*210d0*/  IADD3.X R245, R245, UR5, RZ, P4, !PT ;  /* 0x00000005f5f57c10 */ /* 0x000fe4000a7fe4ff */
[----:B------:R-:W-:-:S02]  /*210e0*/  IADD3.X R243, R243, UR5, RZ, P5, !PT ;  /* 0x00000005f3f37c10 */ /* 0x000fc4000affe4ff */
[----:B------:R-:W-:Y:S02]  /*210f0*/  IADD3.X R241, R241, UR5, RZ, P6, !PT ;  /* 0x00000005f1f17c10 */ /* 0x000fe4000b7fe4ff */
[----:B------:R-:W-:Y:S02]  /*21100*/  IADD3.X R239, R239, UR5, RZ, P1, !PT ;  /* 0x00000005efef7c10 */ /* 0x000fe40008ffe4ff */
[----:B------:R-:W-:Y:S02]  /*21110*/  IADD3.X R237, R237, UR5, RZ, P2, !PT ;  /* 0x00000005eded7c10 */ /* 0x000fe400097fe4ff */
[----:B--2---:R-:W-:-:S04]  /*21120*/  IADD3 R236, P3, R236, UR8, RZ ;  /* 0x00000008ecec7c10 */ /* 0x004fc8000ff7e0ff */
[----:B---3--:R-:W-:Y:S01]  /*21130*/  IADD3.X R235, R235, UR5, RZ, P3, !PT ;  /* 0x00000005ebeb7c10 */ /* 0x008fe20009ffe4ff */
[----:B0-----:R-:W-:Y:S08]  /*21140*/  @P0 BRA `(.L_x_1) ;  /* 0xffffff0c00240947 */ /* 0x001ff0000383ffff */
.L_x_0:
[----:B------:R-:W3:Y:S01]  /*21150*/  LDL.LU R167, [R1+0xc3c] ;  /* 0x000c3c0001a77983 */ /* 0x000ee20000300800 */
[----:B------:R-:W-:Y:S01]  /*21160*/  MOV R9, UR59 ;  /* 0x0000003b00097c02 */ /* 0x000fe20008000f00 */
[----:B------:R-:W-:Y:S01]  /*21170*/  ULDC UR5, c[0x0][0x244] ;  /* 0x0000910000057ab9 */ /* 0x000fe20000000800 */
[----:B------:R-:W-:Y:S01]  /*21180*/  ULDC.64 UR10, c[0x0][0x228] ;  /* 0x00008a00000a7ab9 */ /* 0x000fe20000000a00 */
[----:B------:R-:W4:Y:S01]  /*21190*/  LDL.LU R166, [R1+0xc40] ;  /* 0x000c400001a67983 */ /* 0x000f220000300800 */
[----:B------:R-:W-:Y:S01]  /*211a0*/  ULDC.64 UR6, c[0x0][0x228] ;  /* 0x00008a0000067ab9 */ /* 0x000fe20000000a00 */
[----:B------:R-:W-:Y:S01]  /*211b0*/  ULDC.64 UR8, c[0x0][0x228] ;  /* 0x00008a0000087ab9 */ /* 0x000fe20000000a00 */
[----:B------:R-:W-:Y:S01]  /*211c0*/  ULDC.64 UR12, c[0x0][0x220] ;  /* 0x00008800000c7ab9 */ /* 0x000fe20000000a00 */
[----:B------:R-:W4:Y:S01]  /*211d0*/  LDL.LU R165, [R1+0xc44] ;  /* 0x000c440001a57983 */ /* 0x000f220000300800 */
[----:B------:R-:W-:Y:S01]  /*211e0*/  MOV R14, UR4 ;  /* 0x00000004000e7c02 */ /* 0x000fe20008000f00 */
[----:B------:R-:W-:Y:S01]  /*211f0*/  ULDC.64 UR14, c[0x0][0x228] ;  /* 0x00008a00000e7ab9 */ /* 0x000fe20000000a00 */
[----:B------:R-:W-:Y:S01]  /*21200*/  MOV R10, UR58 ;  /* 0x0000003a000a7c02 */ /* 0x000fe20008000f00 */
[----:B------:R-:W4:Y:S01]  /*21210*/  LDL.LU R164, [R1+0xc48] ;  /* 0x000c480001a47983 */ /* 0x000f220000300800 */
[----:B------:R-:W-:Y:S01]  /*21220*/  LOP3.LUT R250, R250, 0xfffffdff, RZ, 0xc0, !PT ;  /* 0xfffffdfffafa7812 */ /* 0x000fe200078ec0ff */
[----:B------:R-:W-:Y:S01]  /*21230*/  ULDC.64 UR18, c[0x0][0x228] ;  /* 0x00008a0000127ab9 */ /* 0x000fe20000000a00 */
[----:B------:R-:W-:Y:S01]  /*21240*/  ULDC.64 UR16, c[0x0][0x228] ;  /* 0x00008a0000107ab9 */ /* 0x000fe20000000a00 */
[----:B------:R-:W4:Y:S01]  /*21250*/  LDL.LU R163, [R1+0xc4c] ;  /* 0x000c4c0001a37983 */ /* 0x000f220000300800 */
[----:B------:R-:W-:Y:S01]  /*21260*/  ULDC.64 UR36, c[0x0][0x228] ;  /* 0x00008a0000247ab9 */ /* 0x000fe20000000a00 */
[----:B------:R-:W-:Y:S01]  /*21270*/  ULDC.64 UR28, c[0x0][0x228] ;  /* 0x00008a00001c7ab9 */ /* 0x000fe20000000a00 */
[C---:B-----5:R-:W-:Y:S01]  /*21280*/  VIADD R185, R0.reuse, 0x13c ;  /* 0x0000013c00b97836 */ /* 0x060fe20000000000 */
[----:B------:R-:W4:Y:S01]  /*21290*/  LDL.LU R162, [R1+0xc50] ;  /* 0x000c500001a27983 */ /* 0x000f220000300800 */
[----:B------:R-:W-:Y:S01]  /*212a0*/  ULDC.64 UR22, c[0x0][0x228] ;  /* 0x00008a0000167ab9 */ /* 0x000fe20000000a00 */
[C---:B------:R-:W-:Y:S01]  /*212b0*/  VIADD R184, R0.reuse, 0x13a ;  /* 0x0000013a00b87836 */ /* 0x040fe20000000000 */
[----:B------:R-:W-:Y:S01]  /*212c0*/  ULDC.64 UR34, c[0x0][0x228] ;  /* 0x00008a0000227ab9 */ /* 0x000fe20000000a00 */
[----:B------:R-:W4:Y:S01]  /*212d0*/  LDL.LU R161, [R1+0xc54] ;  /* 0x000c540001a17983 */ /* 0x000f220000300800 */
[C---:B------:R-:W-:Y:S01]  /*212e0*/  VIADD R183, R0.reuse, 0x138 ;  /* 0x0000013800b77836 */ /* 0x040fe20000000000 */
[----:B------:R-:W-:Y:S01]  /*212f0*/  ULDC.64 UR26, c[0x0][0x228] ;  /* 0x00008a00001a7ab9 */ /* 0x000fe20000000a00 */
[C---:B------:R-:W-:Y:S01]  /*21300*/  VIADD R182, R0.reuse, 0x136 ;  /* 0x0000013600b67836 */ /* 0x040fe20000000000 */
        /* <DEDUP_REMOVED lines=13> */
[----:B------:R-:W-:Y:S01]  /*213e0*/  VIADD R175, R0, 0x128 ;  /* 0x0000012800af7836 */ /* 0x000fe20000000000 */
[----:B------:R-:W-:-:S02]  /*213f0*/  ULDC.64 UR30, c[0x0][0x228] ;  /* 0x00008a00001e7ab9 */ /* 0x000fc40000000a00 */
[----:B------:R-:W4:Y:S04]  /*21400*/  LDL.LU R156, [R1+0xc68] ;  /* 0x000c6800019c7983 */ /* 0x000f280000300800 */
        /* <DEDUP_REMOVED lines=13> */
[----:B--2---:R-:W2:Y:S04]  /*214e0*/  LDL.LU R7, [R1+0xc04] ;  /* 0x000c040001077983 */ /* 0x004ea80000300800 */
[----:B------:R-:W2:Y:S04]  /*214f0*/  LDL.LU R6, [R1+0xc30] ;  /* 0x000c300001067983 */ /* 0x000ea80000300800 */
[----:B------:R-:W2:Y:S04]  /*21500*/  LDL.LU R5, [R1+0xc34] ;  /* 0x000c340001057983 */ /* 0x000ea80000300800 */
[----:B------:R-:W2:Y:S04]  /*21510*/  LDL.LU R4, [R1+0xc38] ;  /* 0x000c380001047983 */ /* 0x000ea80000300800 */
        /* <DEDUP_REMOVED lines=25> */
[----:B------:R0:W-:Y:S04]  /*216b0*/  STL [R1+0xfe4], R9 ;  /* 0x000fe40901007387 */ /* 0x0001e80000100800 */
[----:B0-----:R-:W2:Y:S01]  /*216c0*/  LDL.LU R9, [R1+0x13b4] ;  /* 0x0013b40001097983 */ /* 0x001ea20000300800 */
[----:B------:R-:W-:Y:S01]  /*216d0*/  UMOV UR4, UR7 ;  /* 0x0000000700047c82 */ /* 0x000fe20008000000 */
[----:B------:R-:W-:Y:S01]  /*216e0*/  UMOV UR60, UR6 ;  /* 0x00000006003c7c82 */ /* 0x000fe20008000000 */
[----:B------:R-:W-:Y:S01]  /*216f0*/  ULDC.64 UR6, c[0x0][0x220] ;  /* 0x0000880000067ab9 */ /* 0x000fe20000000a00 */
[----:B------:R0:W-:Y:S01]  /*21700*/  STL [R1+0xfe8], R10 ;  /* 0x000fe80a01007387 */ /* 0x0001e20000100800 */
[----:B------:R-:W-:Y:S01]  /*21710*/  LOP3.LUT R236, R236, 0x7fffffff, RZ, 0xc0, !PT ;  /* 0x7fffffffecec7812 */ /* 0x000fe200078ec0ff */
[----:B------:R-:W-:Y:S01]  /*21720*/  UMOV UR61, UR17 ;  /* 0x00000011003d7c82 */ /* 0x000fe20008000000 */
[----:B------:R-:W-:Y:S01]  /*21730*/  LOP3.LUT R235, R235, 0x7fffffff, RZ, 0xc0, !PT ;  /* 0x7fffffffebeb7812 */ /* 0x000fe200078ec0ff */
[----:B------:R1:W-:Y:S01]  /*21740*/  STL [R1+0x13b8], R14 ;  /* 0x0013b80e01007387 */ /* 0x0003e20000100800 */
[C---:B------:R-:W-:Y:S01]  /*21750*/  VIADD R174, R0.reuse, 0x126 ;  /* 0x0000012600ae7836 */ /* 0x040fe20000000000 */
[----:B------:R-:W-:Y:S01]  /*21760*/  MOV R187, UR61 ;  /* 0x0000003d00bb7c02 */ /* 0x000fe20008000f00 */
[----:B------:R-:W-:Y:S01]  /*21770*/  VIADD R173, R0, 0x124 ;  /* 0x0000012400ad7836 */ /* 0x000fe20000000000 */
[----:B------:R-:W-:Y:S01]  /*21780*/  LOP3.LUT R234, R234, 0x7fffffff, RZ, 0xc0, !PT ;  /* 0x7fffffffeaea7812 */ /* 0x000fe200078ec0ff */
[C---:B------:R-:W-:Y:S01]  /*21790*/  VIADD R172, R0.reuse, 0x122 ;  /* 0x0000012200ac7836 */ /* 0x040fe20000000000 */
[----:B------:R-:W-:Y:S01]  /*217a0*/  MOV R186, UR60 ;  /* 0x0000003c00ba7c02 */ /* 0x000fe20008000f00 */
[C---:B------:R-:W-:Y:S01]  /*217b0*/  VIADD R15, R0.reuse, 0xe8 ;  /* 0x000000e8000f7836 */ /* 0x040fe20000000000 */
[----:B------:R-:W-:Y:S01]  /*217c0*/  LOP3.LUT R233, R233, 0xbfffffff, RZ, 0xc0, !PT ;  /* 0xbfffffffe9e97812 */ /* 0x000fe200078ec0ff */
[----:B------:R-:W-:Y:S01]  /*217d0*/  VIADD R13, R0, 0xe6 ;  /* 0x000000e6000d7836 */ /* 0x000fe20000000000 */
[----:B------:R-:W-:Y:S01]  /*217e0*/  LOP3.LUT R232, R232, 0xbfffffff, RZ, 0xc0, !PT ;  /* 0xbfffffffe8e87812 */ /* 0x000fe200078ec0ff */
[C---:B------:R-:W-:Y:S01]  /*217f0*/  VIADD R12, R0.reuse, 0xe4 ;  /* 0x000000e4000c7836 */ /* 0x040fe20000000000 */
[----:B------:R-:W-:Y:S01]  /*21800*/  LOP3.LUT R231, R231, 0xbfffffff, RZ, 0xc0, !PT ;  /* 0xbfffffffe7e77812 */ /* 0x000fe200078ec0ff */
[----:B------:R-:W-:Y:S01]  /*21810*/  VIADD R11, R0, 0xe2 ;  /* 0x000000e2000b7836 */ /* 0x000fe20000000000 */
[----:B------:R-:W-:Y:S01]  /*21820*/  LOP3.LUT R230, R230, 0xbfffffff, RZ, 0xc0, !PT ;  /* 0xbfffffffe6e67812 */ /* 0x000fe200078ec0ff */
[----:B0-----:R-:W-:Y:S01]  /*21830*/  VIADD R10, R0, 0xe0 ;  /* 0x000000e0000a7836 */ /* 0x001fe20000000000 */
[----:B------:R-:W-:-:S02]  /*21840*/  LOP3.LUT R229, R229, 0xbfffffff, RZ, 0xc0, !PT ;  /* 0xbfffffffe5e57812 */ /* 0x000fc400078ec0ff */
[----:B------:R-:W-:Y:S01]  /*21850*/  LOP3.LUT R228, R228, 0xffbfffff, RZ, 0xc0, !PT ;  /* 0xffbfffffe4e47812 */ /* 0x000fe200078ec0ff */
[----:B---3--:R-:W-:Y:S02]  /*21860*/  IMAD.MOV.U32 R168, RZ, RZ, R167 ;  /* 0x000000ffffa87224 */ /* 0x008fe400078e00a7 */
[----:B----4-:R-:W-:Y:S02]  /*21870*/  IMAD.MOV.U32 R167, RZ, RZ, R166 ;  /* 0x000000ffffa77224 */ /* 0x010fe400078e00a6 */
        /* <DEDUP_REMOVED lines=47> */
[----:B--2---:R-:W-:Y:S02]  /*21b70*/  IMAD.MOV.U32 R8, RZ, RZ, R7 ;  /* 0x000000ffff087224 */ /* 0x004fe400078e0007 */
[----:B------:R-:W-:Y:S02]  /*21b80*/  IMAD.MOV.U32 R19, RZ, RZ, R16 ;  /* 0x000000ffff137224 */ /* 0x000fe400078e0010 */
[----:B------:R-:W-:Y:S02]  /*21b90*/  IMAD.MOV.U32 R7, RZ, RZ, R6 ;  /* 0x000000ffff077224 */ /* 0x000fe400078e0006 */
[----:B------:R-:W-:Y:S02]  /*21ba0*/  IMAD.MOV.U32 R18, RZ, RZ, R8 ;  /* 0x000000ffff127224 */ /* 0x000fe400078e0008 */
[----:B------:R-:W-:-:S02]  /*21bb0*/  IMAD.MOV.U32 R6, RZ, RZ, R5 ;  /* 0x000000ffff067224 */ /* 0x000fc400078e0005 */
[----:B------:R-:W-:Y:S02]  /*21bc0*/  IMAD.MOV.U32 R17, RZ, RZ, R7 ;  /* 0x000000ffff117224 */ /* 0x000fe400078e0007 */
[----:B------:R-:W-:Y:S02]  /*21bd0*/  IMAD.MOV.U32 R16, RZ, RZ, R6 ;  /* 0x000000ffff107224 */ /* 0x000fe400078e0006 */
[----:B------:R-:W0:Y:S01]  /*21be0*/  LDC R6, c[0x0][0x244] ;  /* 0x00009100ff067b82 */ /* 0x000e220000000800 */
[----:B------:R-:W-:Y:S02]  /*21bf0*/  IMAD.MOV.U32 R5, RZ, RZ, R4 ;  /* 0x000000ffff057224 */ /* 0x000fe400078e0004 */
[----:B------:R-:W-:Y:S01]  /*21c00*/  IMAD R7, R2, UR5, RZ ;  /* 0x0000000502077c24 */ /* 0x000fe2000f8e02ff */
[----:B------:R-:W-:Y:S01]  /*21c10*/  ULDC UR5, c[0x0][0x248] ;  /* 0x0000920000057ab9 */ /* 0x000fe20000000800 */
[----:B------:R-:W-:Y:S02]  /*21c20*/  IMAD.MOV.U32 R8, RZ, RZ, R5 ;  /* 0x000000ffff087224 */ /* 0x000fe400078e0005 */
[----:B------:R-:W-:-:S02]  /*21c30*/  VIADD R5, R0, 0x13e ;  /* 0x0000013e00057836 */ /* 0x000fc40000000000 */
[C---:B------:R-:W-:Y:S02]  /*21c40*/  VIADD R4, R0.reuse, 0x13f ;  /* 0x0000013f00047836 */ /* 0x040fe40000000000 */
[----:B------:R-:W-:Y:S01]  /*21c50*/  IMAD R128, R0, UR5, RZ ;  /* 0x0000000500807c24 */ /* 0x000fe2000f8e02ff */
[----:B------:R-:W-:Y:S01]  /*21c60*/  ISETP.GE.AND P1, PT, R5, UR11, PT ;  /* 0x0000000b05007c0c */ /* 0x000fe2000bf26270 */
[----:B------:R-:W-:Y:S01]  /*21c70*/  ULDC UR11, c[0x0][0x248] ;  /* 0x00009200000b7ab9 */ /* 0x000fe20000000800 */
[----:B------:R-:W-:Y:S01]  /*21c80*/  ISETP.GE.AND P3, PT, R4, UR9, PT ;  /* 0x0000000904007c0c */ /* 0x000fe2000bf66270 */
[C---:B------:R-:W-:Y:S01]  /*21c90*/  VIADD R4, R0.reuse, 0x13d ;  /* 0x0000013d00047836 */ /* 0x040fe20000000000 */
[----:B------:R-:W-:Y:S01]  /*21ca0*/  SHF.R.S32.HI R126, RZ, 0x1f, R128 ;  /* 0x0000001fff7e7819 */ /* 0x000fe20000011480 */
[----:B------:R-:W-:Y:S02]  /*21cb0*/  IMAD.MOV.U32 R215, RZ, RZ, R171 ;  /* 0x000000ffffd77224 */ /* 0x000fe400078e00ab */
[----:B------:R-:W-:Y:S01]  /*21cc0*/  VIADD R171, R0, 0x120 ;  /* 0x0000012000ab7836 */ /* 0x000fe20000000000 */
[----:B------:R-:W-:Y:S01]  /*21cd0*/  ISETP.GE.AND P0, PT, R4, UR15, PT ;  /* 0x0000000f04007c0c */ /* 0x000fe2000bf06270 */
[----:B------:R-:W-:Y:S01]  /*21ce0*/  IMAD.MOV.U32 R214, RZ, RZ, R170 ;  /* 0x000000ffffd67224 */ /* 0x000fe200078e00aa */
[----:B------:R-:W-:Y:S01]  /*21cf0*/  IADD3 R4, P4, R7, UR6, RZ ;  /* 0x0000000607047c10 */ /* 0x000fe2000ff9e0ff */
[----:B------:R-:W-:-:S02]  /*21d00*/  VIADD R170, R0, 0x11e ;  /* 0x0000011e00aa7836 */ /* 0x000fc40000000000 */
[----:B0-----:R-:W-:Y:S01]  /*21d10*/  IMAD R6, R6, 0x80, R7 ;  /* 0x0000008006067824 */ /* 0x001fe200078e0207 */
[----:B------:R-:W-:Y:S01]  /*21d20*/  LEA.HI.X.SX32 R7, R7, UR7, 0x1, P4 ;  /* 0x0000000707077c11 */ /* 0x000fe2000a0f0eff */
[----:B------:R-:W-:Y:S01]  /*21d30*/  ULDC.64 UR6, c[0x0][0x228] ;  /* 0x00008a0000067ab9 */ /* 0x000fe20000000a00 */
[----:B------:R-:W-:Y:S01]  /*21d40*/  ISETP.LT.AND P4, PT, R3, UR14, !P3 ;  /* 0x0000000e03007c0c */ /* 0x000fe2000df81270 */
[----:B------:R-:W-:Y:S01]  /*21d50*/  UMOV UR14, UR16 ;  /* 0x00000010000e7c82 */ /* 0x000fe20008000000 */
[----:B------:R-:W-:Y:S01]  /*21d60*/  IADD3 R5, P2, R6, UR12, RZ ;  /* 0x0000000c06057c10 */ /* 0x000fe2000ff5e0ff */
[----:B------:R-:W-:Y:S01]  /*21d70*/  UMOV UR57, UR6 ;  /* 0x0000000600397c82 */ /* 0x000fe20008000000 */
[----:B------:R-:W-:Y:S01]  /*21d80*/  ISETP.LT.AND P3, PT, R2, UR18, !P3 ;  /* 0x0000001202007c0c */ /* 0x000fe2000df61270 */
[----:B------:R-:W-:Y:S01]  /*21d90*/  UMOV UR51, UR7 ;  /* 0x0000000700337c82 */ /* 0x000fe20008000000 */
[----:B------:R-:W-:Y:S01]  /*21da0*/  LEA.HI.X.SX32 R6, R6, UR13, 0x1, P2 ;  /* 0x0000000d06067c11 */ /* 0x000fe200090f0eff */
[----:B------:R-:W-:Y:S01]  /*21db0*/  STL [R1+0x13bc], R5 ;  /* 0x0013bc0501007387 */ /* 0x000fe20000100800 */
[----:B------:R-:W-:Y:S01]  /*21dc0*/  ULDC.64 UR6, c[0x0][0x228] ;  /* 0x00008a0000067ab9 */ /* 0x000fe20000000a00 */
[----:B------:R-:W-:Y:S01]  /*21dd0*/  ULDC.64 UR12, c[0x0][0x228] ;  /* 0x00008a00000c7ab9 */ /* 0x000fe20000000a00 */
[----:B------:R-:W-:Y:S01]  /*21de0*/  UMOV UR55, UR6 ;  /* 0x0000000600377c82 */ /* 0x000fe20008000000 */
[----:B------:R-:W-:Y:S01]  /*21df0*/  STL [R1+0x13c0], R6 ;  /* 0x0013c00601007387 */ /* 0x000fe20000100800 */
[----:B------:R-:W-:Y:S01]  /*21e00*/  UMOV UR43, UR7 ;  /* 0x00000007002b7c82 */ /* 0x000fe20008000000 */
[----:B------:R-:W-:Y:S01]  /*21e10*/  ULDC.64 UR6, c[0x0][0x228] ;  /* 0x00008a0000067ab9 */ /* 0x000fe20000000a00 */
[----:B------:R-:W-:Y:S01]  /*21e20*/  ULDC.64 UR16, c[0x0][0x228] ;  /* 0x00008a0000107ab9 */ /* 0x000fe20000000a00 */
[----:B------:R0:W-:Y:S01]  /*21e30*/  STL [R1+0xea8], R128 ;  /* 0x000ea88001007387 */ /* 0x0001e20000100800 */
[----:B------:R-:W-:Y:S01]  /*21e40*/  UMOV UR54, UR6 ;  /* 0x0000000600367c82 */ /* 0x000fe20008000000 */
[----:B------:R-:W-:Y:S01]  /*21e50*/  UMOV UR42, UR7 ;  /* 0x00000007002a7c82 */ /* 0x000fe20008000000 */
[----:B------:R-:W-:Y:S01]  /*21e60*/  ULDC.64 UR6, c[0x0][0x228] ;  /* 0x00008a0000067ab9 */ /* 0x000fe20000000a00 */
[----:B------:R-:W-:Y:S01]  /*21e70*/  STL [R1+0x10d0], R126 ;  /* 0x0010d07e01007387 */ /* 0x000fe20000100800 */
[----:B------:R-:W-:Y:S01]  /*21e80*/  UMOV UR40, UR6 ;  /* 0x0000000600287c82 */ /* 0x000fe20008000000 */
[----:B------:R-:W-:Y:S01]  /*21e90*/  UMOV UR38, UR16 ;  /* 0x0000001000267c82 */ /* 0x000fe20008000000 */
[----:B------:R-:W-:Y:S01]  /*21ea0*/  UMOV UR41, UR17 ;  /* 0x0000001100297c82 */ /* 0x000fe20008000000 */
[----:B------:R-:W-:Y:S01]  /*21eb0*/  ULDC.64 UR16, c[0x0][0x228] ;  /* 0x00008a0000107ab9 */ /* 0x000fe20000000a00 */
[----:B------:R-:W-:Y:S01]  /*21ec0*/  MOV R189, UR43 ;  /* 0x0000002b00bd7c02 */ /* 0x000fe20008000f00 */
        /* <DEDUP_REMOVED lines=8> */
[----:B------:R-:W-:-:S02]  /*21f50*/  IMAD.MOV.U32 R213, RZ, RZ, R169 ;  /* 0x000000ffffd57224 */ /* 0x000fc400078e00a9 */
[C---:B------:R-:W-:Y:S02]  /*21f60*/  VIADD R169, R0.reuse, 0x11c ;  /* 0x0000011c00a97836 */ /* 0x040fe40000000000 */
[----:B------:R-:W-:Y:S02]  /*21f70*/  IMAD.MOV.U32 R212, RZ, RZ, R168 ;  /* 0x000000ffffd47224 */ /* 0x000fe400078e00a8 */
[C---:B------:R-:W-:Y:S02]  /*21f80*/  VIADD R168, R0.reuse, 0x11a ;  /* 0x0000011a00a87836 */ /* 0x040fe40000000000 */
[----:B------:R-:W-:Y:S02]  /*21f90*/  IMAD.MOV.U32 R211, RZ, RZ, R167 ;  /* 0x000000ffffd37224 */ /* 0x000fe400078e00a7 */
[----:B------:R-:W-:Y:S02]  /*21fa0*/  VIADD R167, R0, 0x118 ;  /* 0x0000011800a77836 */ /* 0x000fe40000000000 */
        /* <DEDUP_REMOVED lines=19> */
[----:B------:R-:W-:Y:S01]  /*220e0*/  VIADD R157, R0, 0x104 ;  /* 0x00000104009d7836 */ /* 0x000fe20000000000 */
[----:B------:R-:W-:Y:S01]  /*220f0*/  ISETP.GE.AND P5, PT, R9, UR4, PT ;  /* 0x0000000409007c0c */ /* 0x000fe2000bfa6270 */
[----:B------:R-:W-:Y:S01]  /*22100*/  UMOV UR4, UR7 ;  /* 0x0000000700047c82 */ /* 0x000fe20008000000 */
[----:B------:R-:W-:Y:S01]  /*22110*/  ULDC.64 UR6, c[0x0][0x228] ;  /* 0x00008a0000067ab9 */ /* 0x000fe20000000a00 */
[----:B------:R-:W-:Y:S01]  /*22120*/  MOV R190, UR4 ;  /* 0x0000000400be7c02 */ /* 0x000fe20008000f00 */
[----:B------:R-:W-:Y:S01]  /*22130*/  UMOV UR59, UR6 ;  /* 0x00000006003b7c82 */ /* 0x000fe20008000000 */
[----:B------:R-:W-:Y:S01]  /*22140*/  ISETP.LT.AND P6, PT, R3, UR8, !P5 ;  /* 0x0000000803007c0c */ /* 0x000fe2000efc1270 */
[----:B------:R-:W-:Y:S01]  /*22150*/  ULDC.64 UR8, c[0x0][0x228] ;  /* 0x00008a0000087ab9 */ /* 0x000fe20000000a00 */
[----:B------:R-:W-:Y:S01]  /*22160*/  ISETP.LT.AND P5, PT, R2, UR10, !P5 ;  /* 0x0000000a02007c0c */ /* 0x000fe2000efa1270 */
[----:B------:R-:W-:Y:S01]  /*22170*/  ULDC UR10, c[0x0][0x248] ;  /* 0x00009200000a7ab9 */ /* 0x000fe20000000800 */
[----:B------:R-:W-:Y:S01]  /*22180*/  UMOV UR53, UR7 ;  /* 0x0000000700357c82 */ /* 0x000fe20008000000 */
[C---:B-1----:R-:W-:Y:S01]  /*22190*/  VIADD R14, R128.reuse, UR10 ;  /* 0x0000000a800e7c36 */ /* 0x042fe20008000000 */
[-C--:B0-----:R-:W-:Y:S01]  /*221a0*/  IADD3 R128, P2, R128, R4.reuse, RZ ;  /* 0x0000000480807210 */ /* 0x081fe20007f5e0ff */
[----:B------:R-:W-:Y:S01]  /*221b0*/  ULDC.64 UR6, c[0x0][0x228] ;  /* 0x00008a0000067ab9 */ /* 0x000fe20000000a00 */
[----:B------:R-:W-:Y:S01]  /*221c0*/  ULDC.64 UR4, c[0x0][0x228] ;  /* 0x00008a0000047ab9 */ /* 0x000fe20000000a00 */
[----:B------:R-:W-:Y:S01]  /*221d0*/  VIADD R5, R14, UR11 ;  /* 0x0000000b0e057c36 */ /* 0x000fe20008000000 */
[----:B------:R-:W-:Y:S01]  /*221e0*/  STL [R1+0xe2c], R14 ;  /* 0x000e2c0e01007387 */ /* 0x000fe20000100800 */
[--C-:B------:R-:W-:Y:S01]  /*221f0*/  IMAD.X R129, R126, 0x1, R7.reuse, P2 ;  /* 0x000000017e817824 */ /* 0x100fe200010e0607 */
[----:B------:R-:W-:Y:S01]  /*22200*/  SHF.R.S32.HI R6, RZ, 0x1f, R14 ;  /* 0x0000001fff067819 */ /* 0x000fe2000001140e */
[----:B------:R-:W-:Y:S01]  /*22210*/  UMOV UR50, UR6 ;  /* 0x0000000600327c82 */ /* 0x000fe20008000000 */
[----:B------:R-:W-:Y:S01]  /*22220*/  @P6 LOP3.LUT R250, R250, 0x200, RZ, 0xfc, !PT ;  /* 0x00000200fafa6812 */ /* 0x000fe200078efcff */
[----:B------:R-:W-:Y:S01]  /*22230*/  UMOV UR49, UR7 ;  /* 0x0000000700317c82 */ /* 0x000fe20008000000 */
[----:B------:R0:W-:Y:S01]  /*22240*/  STL.64 [R1+0xe30], R128 ;  /* 0x000e308001007387 */ /* 0x0001e20000100a00 */
[----:B------:R-:W-:Y:S01]  /*22250*/  ULDC.64 UR6, c[0x0][0x228] ;  /* 0x00008a0000067ab9 */ /* 0x000fe20000000a00 */
[----:B------:R-:W-:Y:S01]  /*22260*/  LOP3.LUT R250, R250, 0xfffffeff, RZ, 0xc0, !PT ;  /* 0xfffffefffafa7812 */ /* 0x000fe200078ec0ff */
[----:B------:R-:W-:Y:S01]  /*22270*/  UMOV UR43, UR4 ;  /* 0x00000004002b7c82 */ /* 0x000fe20008000000 */
[----:B------:R1:W-:Y:S01]  /*22280*/  STL [R1+0xf7c], R6 ;  /* 0x000f7c0601007387 */ /* 0x0003e20000100800 */
[----:B------:R-:W-:Y:S01]  /*22290*/  UMOV UR46, UR5 ;  /* 0x00000005002e7c82 */ /* 0x000fe20008000000 */
[----:B------:R-:W-:Y:S01]  /*222a0*/  @P5 LOP3.LUT R250, R250, 0x100, RZ, 0xfc, !PT ;  /* 0x00000100fafa5812 */ /* 0x000fe200078efcff */
[----:B------:R-:W-:Y:S01]  /*222b0*/  ULDC.64 UR4, c[0x0][0x228] ;  /* 0x00008a0000047ab9 */ /* 0x000fe20000000a00 */
[----:B------:R-:W-:Y:S01]  /*222c0*/  STL [R1+0xe28], R5 ;  /* 0x000e280501007387 */ /* 0x000fe20000100800 */
[----:B------:R-:W-:Y:S01]  /*222d0*/  UMOV UR42, UR4 ;  /* 0x00000004002a7c82 */ /* 0x000fe20008000000 */
[----:B------:R-:W-:Y:S01]  /*222e0*/  LOP3.LUT R250, R250, 0xffffff7f, RZ, 0xc0, !PT ;  /* 0xffffff7ffafa7812 */ /* 0x000fe200078ec0ff */
[----:B------:R-:W-:Y:S01]  /*222f0*/  UMOV UR47, UR5 ;  /* 0x00000005002f7c82 */ /* 0x000fe20008000000 */
[-C--:B0-----:R-:W-:Y:S01]  /*22300*/  IADD3 R128, P2, R14, R4.reuse, RZ ;  /* 0x000000040e807210 */ /* 0x081fe20007f5e0ff */
[----:B------:R-:W-:Y:S01]  /*22310*/  ULDC.64 UR4, c[0x0][0x228] ;  /* 0x00008a0000047ab9 */ /* 0x000fe20000000a00 */
[----:B------:R-:W-:Y:S01]  /*22320*/  @P4 LOP3.LUT R250, R250, 0x80, RZ, 0xfc, !PT ;  /* 0x00000080fafa4812 */ /* 0x000fe200078efcff */
[----:B------:R-:W-:Y:S01]  /*22330*/  UMOV UR39, UR4 ;  /* 0x0000000400277c82 */ /* 0x000fe20008000000 */
[----:B------:R-:W-:Y:S01]  /*22340*/  UMOV UR48, UR5 ;  /* 0x0000000500307c82 */ /* 0x000fe20008000000 */
[----:B------:R-:W-:Y:S01]  /*22350*/  IMAD.X R129, R6, 0x1, R7, P2 ;  /* 0x0000000106817824 */ /* 0x000fe200010e0607 */
[----:B-1----:R-:W-:Y:S01]  /*22360*/  SHF.R.S32.HI R6, RZ, 0x1f, R5 ;  /* 0x0000001fff067819 */ /* 0x002fe20000011405 */
[----:B------:R-:W-:Y:S01]  /*22370*/  ULDC.64 UR4, c[0x0][0x228] ;  /* 0x00008a0000047ab9 */ /* 0x000fe20000000a00 */
[----:B------:R-:W-:Y:S01]  /*22380*/  LOP3.LUT R250, R250, 0xffffffbf, RZ, 0xc0, !PT ;  /* 0xffffffbffafa7812 */ /* 0x000fe200078ec0ff */
[----:B------:R-:W-:Y:S01]  /*22390*/  UMOV UR61, UR4 ;  /* 0x00000004003d7c82 */ /* 0x000fe20008000000 */
[----:B------:R0:W-:Y:S01]  /*223a0*/  STL.64 [R1+0xe38], R128 ;  /* 0x000e388001007387 */ /* 0x0001e20000100a00 */
[----:B------:R-:W-:Y:S01]  /*223b0*/  ULDC.64 UR10, c[0x0][0x228] ;  /* 0x00008a00000a7ab9 */ /* 0x000fe20000000a00 */
[----:B------:R-:W-:Y:S01]  /*223c0*/  @P3 LOP3.LUT R250, R250, 0x40, RZ, 0xfc, !PT ;  /* 0x00000040fafa3812 */ /* 0x000fe200078efcff */
[----:B------:R-:W-:Y:S01]  /*223d0*/  UMOV UR45, UR5 ;  /* 0x00000005002d7c82 */ /* 0x000fe20008000000 */
[----:B------:R-:W-:Y:S01]  /*223e0*/  ULDC.64 UR4, c[0x0][0x228] ;  /* 0x00008a0000047ab9 */ /* 0x000fe20000000a00 */
[----:B------:R1:W-:Y:S01]  /*223f0*/  STL [R1+0x13c4], R4 ;  /* 0x0013c40401007387 */ /* 0x0003e20000100800 */
[----:B------:R-:W-:Y:S01]  /*22400*/  LOP3.LUT R250, R250, 0xffffffdf, RZ, 0xc0, !PT ;  /* 0xffffffdffafa7812 */ /* 0x000fe200078ec0ff */
[----:B------:R-:W-:Y:S01]  /*22410*/  UMOV UR58, UR4 ;  /* 0x00000004003a7c82 */ /* 0x000fe20008000000 */
[----:B------:R-:W-:Y:S01]  /*22420*/  IMAD.MOV.U32 R200, RZ, RZ, R156 ;  /* 0x000000ffffc87224 */ /* 0x000fe200078e009c */
[----:B------:R-:W-:Y:S01]  /*22430*/  STL [R1+0xebc], R6 ;  /* 0x000ebc0601007387 */ /* 0x000fe20000100800 */
[----:B------:R-:W-:Y:S01]  /*22440*/  VIADD R156, R0, 0x102 ;  /* 0x00000102009c7836 */ /* 0x000fe20000000000 */
[----:B0-----:R-:W-:Y:S01]  /*22450*/  IADD3 R128, P2, R5, R4, RZ ;  /* 0x0000000405807210 */ /* 0x001fe20007f5e0ff */
[----:B------:R-:W-:-:S02]  /*22460*/  IMAD.MOV.U32 R199, RZ, RZ, R155 ;  /* 0x000000ffffc77224 */ /* 0x000fc400078e009b */
[----:B------:R-:W-:Y:S02]  /*22470*/  VIADD R155, R0, 0x100 ;  /* 0x00000100009b7836 */ /* 0x000fe40000000000 */
[----:B------:R-:W-:Y:S01]  /*22480*/  IMAD.X R129, R6, 0x1, R7, P2 ;  /* 0x0000000106817824 */ /* 0x000fe200010e0607 */
[----:B------:R-:W-:Y:S01]  /*22490*/  ISETP.LT.AND P2, PT, R3, UR14, !P1 ;  /* 0x0000000e03007c0c */ /* 0x000fe2000cf41270 */
[----:B------:R-:W-:Y:S01]  /*224a0*/  ULDC.64 UR14, c[0x0][0x228] ;  /* 0x00008a00000e7ab9 */ /* 0x000fe20000000a00 */
[----:B------:R-:W-:Y:S01]  /*224b0*/  ISETP.LT.AND P1, PT, R2, UR36, !P1 ;  /* 0x0000002402007c0c */ /* 0x000fe2000cf21270 */
[----:B------:R-:W-:Y:S01]  /*224c0*/  IMAD.MOV.U32 R198, RZ, RZ, R154 ;  /* 0x000000ffffc67224 */ /* 0x000fe200078e009a */
[----:B------:R-:W-:Y:S01]  /*224d0*/  STL.64 [R1+0xe40], R128 ;  /* 0x000e408001007387 */ /* 0x000fe20000100a00 */
[C---:B------:R-:W-:Y:S02]  /*224e0*/  VIADD R154, R0.reuse, 0xfe ;  /* 0x000000fe009a7836 */ /* 0x040fe40000000000 */
[----:B------:R-:W-:Y:S01]  /*224f0*/  IMAD.MOV.U32 R197, RZ, RZ, R153 ;  /* 0x000000ffffc57224 */ /* 0x000fe200078e0099 */
[----:B------:R-:W-:Y:S01]  /*22500*/  STL [R1+0x13c8], R7 ;  /* 0x0013c80701007387 */ /* 0x000fe20000100800 */
[----:B------:R-:W-:-:S02]  /*22510*/  VIADD R153, R0, 0xfc ;  /* 0x000000fc00997836 */ /* 0x000fc40000000000 */
[----:B------:R-:W-:Y:S02]  /*22520*/  IMAD.MOV.U32 R196, RZ, RZ, R152 ;  /* 0x000000ffffc47224 */ /* 0x000fe400078e0098 */
[----:B------:R-:W-:Y:S01]  /*22530*/  @P2 LOP3.LUT R250, R250, 0x20, RZ, 0xfc, !PT ;  /* 0x00000020fafa2812 */ /* 0x000fe200078efcff */
[----:B------:R-:W-:Y:S01]  /*22540*/  VIADD R152, R0, 0xfa ;  /* 0x000000fa00987836 */ /* 0x000fe20000000000 */
[----:B------:R-:W-:Y:S01]  /*22550*/  ISETP.LT.AND P2, PT, R3, UR57, !P0 ;  /* 0x0000003903007c0c */ /* 0x000fe2000c741270 */
[----:B------:R-:W-:Y:S01]  /*22560*/  UMOV UR57, UR5 ;  /* 0x0000000500397c82 */ /* 0x000fe20008000000 */
[----:B------:R-:W-:Y:S01]  /*22570*/  LOP3.LUT R250, R250, 0xffffffef, RZ, 0xc0, !PT ;  /* 0xffffffeffafa7812 */ /* 0x000fe200078ec0ff */
[----:B------:R-:W-:Y:S01]  /*22580*/  ULDC.64 UR4, c[0x0][0x228] ;  /* 0x00008a0000047ab9 */ /* 0x000fe20000000a00 */
[----:B------:R-:W-:Y:S02]  /*22590*/  IMAD.MOV.U32 R195, RZ, RZ, R23 ;  /* 0x000000ffffc37224 */ /* 0x000fe400078e0017 */
[----:B------:R-:W-:Y:S01]  /*225a0*/  @P1 LOP3.LUT R250, R250, 0x10, RZ, 0xfc, !PT ;  /* 0x00000010fafa1812 */ /* 0x000fe200078efcff */
[----:B------:R-:W-:Y:S01]  /*225b0*/  VIADD R23, R0, 0xf8 ;  /* 0x000000f800177836 */ /* 0x000fe20000000000 */
[----:B------:R-:W-:Y:S01]  /*225c0*/  ISETP.LT.AND P1, PT, R2, UR28, !P0 ;  /* 0x0000001c02007c0c */ /* 0x000fe2000c721270 */
[----:B------:R-:W-:Y:S01]  /*225d0*/  IMAD.MOV.U32 R194, RZ, RZ, R22 ;  /* 0x000000ffffc27224 */ /* 0x000fe200078e0016 */
[----:B------:R-:W-:Y:S01]  /*225e0*/  LOP3.LUT R250, R250, 0xfffffff7, RZ, 0xc0, !PT ;  /* 0xfffffff7fafa7812 */ /* 0x000fe200078ec0ff */
[----:B------:R-:W-:Y:S01]  /*225f0*/  VIADD R22, R0, 0xf6 ;  /* 0x000000f600167836 */ /* 0x000fe20000000000 */
[----:B------:R-:W-:Y:S01]  /*22600*/  ISETP.GE.AND P0, PT, R185, UR19, PT ;  /* 0x00000013b9007c0c */ /* 0x000fe2000bf06270 */
[----:B------:R-:W-:Y:S01]  /*22610*/  ULDC.64 UR18, c[0x0][0x228] ;  /* 0x00008a0000127ab9 */ /* 0x000fe20000000a00 */
[----:B------:R-:W-:Y:S01]  /*22620*/  @P2 LOP3.LUT R250, R250, 0x8, RZ, 0xfc, !PT ;  /* 0x00000008fafa2812 */ /* 0x000fe200078efcff */
[----:B------:R-:W-:-:S02]  /*22630*/  IMAD.MOV.U32 R193, RZ, RZ, R21 ;  /* 0x000000ffffc17224 */ /* 0x000fc400078e0015 */
[----:B------:R-:W-:Y:S01]  /*22640*/  VIADD R21, R0, 0xf4 ;  /* 0x000000f400157836 */ /* 0x000fe20000000000 */
[----:B------:R-:W-:Y:S01]  /*22650*/  LOP3.LUT R250, R250, 0xfffffffb, RZ, 0xc0, !PT ;  /* 0xfffffffbfafa7812 */ /* 0x000fe200078ec0ff */
[----:B------:R-:W-:Y:S02]  /*22660*/  IMAD.MOV.U32 R192, RZ, RZ, R20 ;  /* 0x000000ffffc07224 */ /* 0x000fe400078e0014 */
[----:B------:R-:W-:Y:S01]  /*22670*/  VIADD R20, R0, 0xf2 ;  /* 0x000000f200147836 */ /* 0x000fe20000000000 */
[----:B------:R-:W-:Y:S01]  /*22680*/  @P1 LOP3.LUT R250, R250, 0x4, RZ, 0xfc, !PT ;  /* 0x00000004fafa1812 */ /* 0x000fe200078efcff */
[----:B------:R-:W-:Y:S01]  /*22690*/  IMAD.MOV.U32 R220, RZ, RZ, R19 ;  /* 0x000000ffffdc7224 */ /* 0x000fe200078e0013 */
[----:B------:R-:W-:Y:S01]  /*226a0*/  ISETP.LT.AND P1, PT, R3, UR55, !P0 ;  /* 0x0000003703007c0c */ /* 0x000fe2000c721270 */
[----:B------:R-:W-:Y:S01]  /*226b0*/  UMOV UR55, UR4 ;  /* 0x0000000400377c82 */ /* 0x000fe20008000000 */
[----:B------:R-:W-:Y:S01]  /*226c0*/  ISETP.LT.AND P0, PT, R2, UR22, !P0 ;  /* 0x0000001602007c0c */ /* 0x000fe2000c701270 */
[----:B------:R-:W-:Y:S01]  /*226d0*/  VIADD R19, R0, 0xf0 ;  /* 0x000000f000137836 */ /* 0x000fe20000000000 */
[----:B------:R-:W-:Y:S01]  /*226e0*/  LOP3.LUT R250, R250, 0xfffffffd, RZ, 0xc0, !PT ;  /* 0xfffffffdfafa7812 */ /* 0x000fe200078ec0ff */
[----:B------:R-:W-:-:S02]  /*226f0*/  IMAD.MOV.U32 R219, RZ, RZ, R18 ;  /* 0x000000ffffdb7224 */ /* 0x000fc400078e0012 */
[C---:B------:R-:W-:Y:S02]  /*22700*/  VIADD R18, R0.reuse, 0xee ;  /* 0x000000ee00127836 */ /* 0x040fe40000000000 */
[----:B------:R-:W-:Y:S02]  /*22710*/  IMAD.MOV.U32 R218, RZ, RZ, R17 ;  /* 0x000000ffffda7224 */ /* 0x000fe400078e0011 */
[----:B------:R-:W-:Y:S02]  /*22720*/  VIADD R17, R0, 0xec ;  /* 0x000000ec00117836 */ /* 0x000fe40000000000 */
[----:B------:R-:W-:Y:S01]  /*22730*/  @P1 LOP3.LUT R250, R250, 0x2, RZ, 0xfc, !PT ;  /* 0x00000002fafa1812 */ /* 0x000fe200078efcff */
[----:B------:R-:W-:Y:S02]  /*22740*/  IMAD.MOV.U32 R217, RZ, RZ, R16 ;  /* 0x000000ffffd97224 */ /* 0x000fe400078e0010 */
[----:B------:R-:W-:Y:S01]  /*22750*/  VIADD R16, R0, 0xea ;  /* 0x000000ea00107836 */ /* 0x000fe20000000000 */
[----:B------:R-:W-:Y:S01]  /*22760*/  LOP3.LUT R250, R250, 0xfffffffe, RZ, 0xc0, !PT ;  /* 0xfffffffefafa7812 */ /* 0x000fe200078ec0ff */
[----:B------:R-:W-:-:S02]  /*22770*/  VIADD R9, R0, 0xde ;  /* 0x000000de00097836 */ /* 0x000fc40000000000 */
[----:B------:R-:W-:Y:S01]  /*22780*/  IMAD.MOV.U32 R216, RZ, RZ, R8 ;  /* 0x000000ffffd87224 */ /* 0x000fe200078e0008 */
[----:B------:R-:W-:Y:S01]  /*22790*/  @P0 LOP3.LUT R250, R250, 0x1, RZ, 0xfc, !PT ;  /* 0x00000001fafa0812 */ /* 0x000fe200078efcff */
[----:B------:R-:W-:Y:S01]  /*227a0*/  VIADD R8, R0, 0xdc ;  /* 0x000000dc00087836 */ /* 0x000fe20000000000 */
[----:B------:R-:W-:Y:S01]  /*227b0*/  ISETP.GE.AND P0, PT, R184, UR37, PT ;  /* 0x00000025b8007c0c */ /* 0x000fe2000bf06270 */
[----:B------:R-:W-:Y:S01]  /*227c0*/  UMOV UR37, UR5 ;  /* 0x0000000500257c82 */ /* 0x000fe20008000000 */
[----:B------:R-:W-:Y:S01]  /*227d0*/  ULDC.64 UR4, c[0x0][0x228] ;  /* 0x00008a0000047ab9 */ /* 0x000fe20000000a00 */
[----:B------:R-:W-:Y:S01]  /*227e0*/  LOP3.LUT R250, R250, 0xfffffbff, RZ, 0xc0, !PT ;  /* 0xfffffbfffafa7812 */ /* 0x000fe200078ec0ff */
[----:B------:R-:W-:Y:S01]  /*227f0*/  IMAD.MOV.U32 R221, RZ, RZ, R220 ;  /* 0x000000ffffdd7224 */ /* 0x000fe200078e00dc */
[----:B------:R-:W-:Y:S01]  /*22800*/  ISETP.LT.AND P1, PT, R3, UR8, !P0 ;  /* 0x0000000803007c0c */ /* 0x000fe2000c721270 */
[----:B------:R-:W-:Y:S01]  /*22810*/  IMAD.MOV.U32 R220, RZ, RZ, R219 ;  /* 0x000000ffffdc7224 */ /* 0x000fe200078e00db */
[----:B------:R-:W-:Y:S01]  /*22820*/  ISETP.LT.AND P0, PT, R2, UR54, !P0 ;  /* 0x0000003602007c0c */ /* 0x000fe2000c701270 */
[----:B------:R-:W-:Y:S01]  /*22830*/  UMOV UR54, UR4 ;  /* 0x0000000400367c82 */ /* 0x000fe20008000000 */
[----:B------:R-:W-:-:S02]  /*22840*/  IMAD.MOV.U32 R219, RZ, RZ, R218 ;  /* 0x000000ffffdb7224 */ /* 0x000fc400078e00da */
[----:B------:R-:W-:Y:S02]  /*22850*/  IMAD.MOV.U32 R218, RZ, RZ, R217 ;  /* 0x000000ffffda7224 */ /* 0x000fe400078e00d9 */
[----:B------:R-:W-:Y:S02]  /*22860*/  IMAD.MOV.U32 R217, RZ, RZ, R216 ;  /* 0x000000ffffd97224 */ /* 0x000fe400078e00d8 */
[----:B------:R-:W-:Y:S02]  /*22870*/  IMAD.MOV.U32 R216, RZ, RZ, R215 ;  /* 0x000000ffffd87224 */ /* 0x000fe400078e00d7 */
[----:B------:R-:W-:Y:S01]  /*22880*/  IMAD.MOV.U32 R215, RZ, RZ, R214 ;  /* 0x000000ffffd77224 */ /* 0x000fe200078e00d6 */
[----:B------:R-:W-:Y:S01]  /*22890*/  @P1 LOP3.LUT R236, R236, 0x80000000, RZ, 0xfc, !PT ;  /* 0x80000000ecec1812 */ /* 0x000fe200078efcff */
[----:B------:R-:W-:Y:S02]  /*228a0*/  IMAD.MOV.U32 R214, RZ, RZ, R213 ;  /* 0x000000ffffd67224 */ /* 0x000fe400078e00d5 */
[----:B------:R-:W-:Y:S01]  /*228b0*/  IMAD.MOV.U32 R213, RZ, RZ, R212 ;  /* 0x000000ffffd57224 */ /* 0x000fe200078e00d4 */
[----:B------:R-:W-:Y:S01]  /*228c0*/  LOP3.LUT R236, R236, 0xdfffffff, RZ, 0xc0, !PT ;  /* 0xdfffffffecec7812 */ /* 0x000fe200078ec0ff */
[----:B------:R-:W-:-:S02]  /*228d0*/  IMAD.MOV.U32 R212, RZ, RZ, R211 ;  /* 0x000000ffffd47224 */ /* 0x000fc400078e00d3 */
[----:B------:R-:W-:Y:S01]  /*228e0*/  IMAD.MOV.U32 R211, RZ, RZ, R210 ;  /* 0x000000ffffd37224 */ /* 0x000fe200078e00d2 */
[----:B------:R-:W-:Y:S01]  /*228f0*/  @P0 LOP3.LUT R236, R236, 0x20000000, RZ, 0xfc, !PT ;  /* 0x20000000ecec0812 */ /* 0x000fe200078efcff */
[----:B------:R-:W-:Y:S01]  /*22900*/  IMAD.MOV.U32 R210, RZ, RZ, R209 ;  /* 0x000000ffffd27224 */ /* 0x000fe200078e00d1 */
[----:B------:R-:W-:Y:S01]  /*22910*/  ISETP.GE.AND P0, PT, R183, UR29, PT ;  /* 0x0000001db7007c0c */ /* 0x000fe2000bf06270 */
[----:B------:R-:W-:Y:S01]  /*22920*/  ULDC.64 UR28, c[0x0][0x228] ;  /* 0x00008a00001c7ab9 */ /* 0x000fe20000000a00 */
[----:B------:R-:W-:Y:S01]  /*22930*/  LOP3.LUT R236, R236, 0xfbffffff, RZ, 0xc0, !PT ;  /* 0xfbffffffecec7812 */ /* 0x000fe200078ec0ff */
[----:B------:R-:W-:Y:S01]  /*22940*/  IMAD.MOV.U32 R209, RZ, RZ, R208 ;  /* 0x000000ffffd17224 */ /* 0x000fe200078e00d0 */
[----:B------:R-:W-:Y:S01]  /*22950*/  ISETP.LT.AND P1, PT, R3, UR34, !P0 ;  /* 0x0000002203007c0c */ /* 0x000fe2000c721270 */
[----:B------:R-:W-:Y:S01]  /*22960*/  IMAD.MOV.U32 R208, RZ, RZ, R207 ;  /* 0x000000ffffd07224 */ /* 0x000fe200078e00cf */
[----:B------:R-:W-:Y:S01]  /*22970*/  ISETP.LT.AND P0, PT, R2, UR40, !P0 ;  /* 0x0000002802007c0c */ /* 0x000fe2000c701270 */
[----:B------:R-:W-:Y:S01]  /*22980*/  UMOV UR40, UR5 ;  /* 0x0000000500287c82 */ /* 0x000fe20008000000 */
[----:B------:R-:W-:Y:S01]  /*22990*/  ULDC.64 UR4, c[0x0][0x228] ;  /* 0x00008a0000047ab9 */ /* 0x000fe20000000a00 */
[----:B------:R-:W-:Y:S01]  /*229a0*/  IMAD.MOV.U32 R207, RZ, RZ, R206 ;  /* 0x000000ffffcf7224 */ /* 0x000fe200078e00ce */
[----:B------:R-:W-:Y:S01]  /*229b0*/  UMOV UR60, UR4 ;  /* 0x00000004003c7c82 */ /* 0x000fe20008000000 */
[----:B------:R-:W-:-:S02]  /*229c0*/  IMAD.MOV.U32 R206, RZ, RZ, R205 ;  /* 0x000000ffffce7224 */ /* 0x000fc400078e00cd */
[----:B------:R-:W-:Y:S02]  /*229d0*/  IMAD.MOV.U32 R205, RZ, RZ, R204 ;  /* 0x000000ffffcd7224 */ /* 0x000fe400078e00cc */
[----:B------:R-:W-:Y:S02]  /*229e0*/  IMAD.MOV.U32 R204, RZ, RZ, R203 ;  /* 0x000000ffffcc7224 */ /* 0x000fe400078e00cb */
[----:B------:R-:W-:Y:S01]  /*229f0*/  @P1 LOP3.LUT R236, R236, 0x4000000, RZ, 0xfc, !PT ;  /* 0x04000000ecec1812 */ /* 0x000fe200078efcff */
[----:B------:R-:W-:Y:S02]  /*22a00*/  IMAD.MOV.U32 R203, RZ, RZ, R202 ;  /* 0x000000ffffcb7224 */ /* 0x000fe400078e00ca */
[----:B------:R-:W-:Y:S01]  /*22a10*/  IMAD.MOV.U32 R202, RZ, RZ, R201 ;  /* 0x000000ffffca7224 */ /* 0x000fe200078e00c9 */
[----:B------:R-:W-:Y:S01]  /*22a20*/  LOP3.LUT R236, R236, 0xfeffffff, RZ, 0xc0, !PT ;  /* 0xfeffffffecec7812 */ /* 0x000fe200078ec0ff */
[----:B------:R-:W-:Y:S02]  /*22a30*/  IMAD.MOV.U32 R201, RZ, RZ, R200 ;  /* 0x000000ffffc97224 */ /* 0x000fe400078e00c8 */
        /* <DEDUP_REMOVED lines=10> */
[----:B------:R-:W-:Y:S01]  /*22ae0*/  IMAD.MOV.U32 R196, RZ, RZ, R195 ;  /* 0x000000ffffc47224 */ /* 0x000fe200078e00c3 */
[----:B------:R-:W-:Y:S01]  /*22af0*/  ISETP.GE.AND P0, PT, R181, UR9, PT ;  /* 0x00000009b5007c0c */ /* 0x000fe2000bf06270 */
[----:B------:R-:W-:Y:S01]  /*22b00*/  ULDC.64 UR8, c[0x0][0x228] ;  /* 0x00008a0000087ab9 */ /* 0x000fe20000000a00 */
[----:B------:R-:W-:-:S02]  /*22b10*/  IMAD.MOV.U32 R195, RZ, RZ, R194 ;  /* 0x000000ffffc37224 */ /* 0x000fc400078e00c2 */
[----:B------:R-:W-:Y:S02]  /*22b20*/  IMAD.MOV.U32 R194, RZ, RZ, R193 ;  /* 0x000000ffffc27224 */ /* 0x000fe400078e00c1 */
[----:B------:R-:W-:-:S03]  /*22b30*/  IMAD.MOV.U32 R193, RZ, RZ, R192 ;  /* 0x000000ffffc17224 */ /* 0x000fc600078e00c0 */
[----:B------:R-:W-:-:S04]  /*22b40*/  @P2 LOP3.LUT R236, R236, 0x200000, RZ, 0xfc, !PT ;  /* 0x00200000ecec2812 */ /* 0x000fc800078efcff */
[----:B------:R-:W-:-:S04]  /*22b50*/  LOP3.LUT R236, R236, 0xfffbffff, RZ, 0xc0, !PT ;  /* 0xfffbffffecec7812 */ /* 0x000fc800078ec0ff */
[----:B------:R-:W-:Y:S02]  /*22b60*/  @P1 LOP3.LUT R236, R236, 0x40000, RZ, 0xfc, !PT ;  /* 0x00040000ecec1812 */ /* 0x000fe400078efcff */
[----:B------:R-:W-:Y:S02]  /*22b70*/  ISETP.LT.AND P1, PT, R3, UR26, !P0 ;  /* 0x0000001a03007c0c */ /* 0x000fe4000c721270 */
[----:B------:R-:W-:Y:S01]  /*22b80*/  ISETP.LT.AND P0, PT, R2, UR50, !P0 ;  /* 0x0000003202007c0c */ /* 0x000fe2000c701270 */
[----:B------:R-:W-:Y:S01]  /*22b90*/  UMOV UR50, UR5 ;  /* 0x0000000500327c82 */ /* 0x000fe20008000000 */
[----:B------:R-:W-:Y:S01]  /*22ba0*/  LOP3.LUT R236, R236, 0xffff7fff, RZ, 0xc0, !PT ;  /* 0xffff7fffecec7812 */ /* 0x000fe200078ec0ff */
[----:B------:R-:W-:Y:S02]  /*22bb0*/  ULDC.64 UR4, c[0x0][0x228] ;  /* 0x00008a0000047ab9 */ /* 0x000fe40000000a00 */
[----:B------:R-:W-:-:S06]  /*22bc0*/  UMOV UR36, UR4 ;  /* 0x0000000400247c82 */ /* 0x000fcc0008000000 */
[----:B------:R-:W-:-:S04]  /*22bd0*/  @P1 LOP3.LUT R236, R236, 0x8000, RZ, 0xfc, !PT ;  /* 0x00008000ecec1812 */ /* 0x000fc800078efcff */
[----:B------:R-:W-:-:S04]  /*22be0*/  LOP3.LUT R236, R236, 0xffffdfff, RZ, 0xc0, !PT ;  /* 0xffffdfffecec7812 */ /* 0x000fc800078ec0ff */
[----:B------:R-:W-:Y:S02]  /*22bf0*/  @P0 LOP3.LUT R236, R236, 0x2000, RZ, 0xfc, !PT ;  /* 0x00002000ecec0812 */ /* 0x000fe400078efcff */
[----:B------:R-:W-:Y:S02]  /*22c00*/  ISETP.GE.AND P0, PT, R180, UR35, PT ;  /* 0x00000023b4007c0c */ /* 0x000fe4000bf06270 */
[----:B------:R-:W-:Y:S02]  /*22c10*/  LOP3.LUT R236, R236, 0xfffffbff, RZ, 0xc0, !PT ;  /* 0xfffffbffecec7812 */ /* 0x000fe400078ec0ff */
[----:B------:R-:W-:Y:S02]  /*22c20*/  ISETP.LT.AND P1, PT, R3, UR6, !P0 ;  /* 0x0000000603007c0c */ /* 0x000fe4000c721270 */
[----:B------:R-:W-:Y:S01]  /*22c30*/  ISETP.LT.AND P0, PT, R2, UR38, !P0 ;  /* 0x0000002602007c0c */ /* 0x000fe2000c701270 */
[----:B------:R-:W-:Y:S01]  /*22c40*/  UMOV UR38, UR5 ;  /* 0x0000000500267c82 */ /* 0x000fe20008000000 */
[----:B------:R-:W-:-:S02]  /*22c50*/  ULDC.64 UR4, c[0x0][0x228] ;  /* 0x00008a0000047ab9 */ /* 0x000fc40000000a00 */
[----:B------:R-:W-:Y:S01]  /*22c60*/  UMOV UR35, UR4 ;  /* 0x0000000400237c82 */ /* 0x000fe20008000000 */
[----:B------:R-:W-:-:S06]  /*22c70*/  R2UR UR4, R190 ;  /* 0x00000000be0472ca */ /* 0x000fcc00000e0000 */
[----:B------:R-:W-:-:S04]  /*22c80*/  @P1 LOP3.LUT R236, R236, 0x400, RZ, 0xfc, !PT ;  /* 0x00000400ecec1812 */ /* 0x000fc800078efcff */
[----:B------:R-:W-:-:S04]  /*22c90*/  LOP3.LUT R236, R236, 0xfffffeff, RZ, 0xc0, !PT ;  /* 0xfffffeffecec7812 */ /* 0x000fc800078ec0ff */
[----:B------:R-:W-:Y:S02]  /*22ca0*/  @P0 LOP3.LUT R236, R236, 0x100, RZ, 0xfc, !PT ;  /* 0x00000100ecec0812 */ /* 0x000fe400078efcff */
[----:B------:R-:W-:Y:S01]  /*22cb0*/  ISETP.GE.AND P0, PT, R179, UR13, PT ;  /* 0x0000000db3007c0c */ /* 0x000fe2000bf06270 */
[----:B------:R-:W-:Y:S01]  /*22cc0*/  ULDC.64 UR12, c[0x0][0x228] ;  /* 0x00008a00000c7ab9 */ /* 0x000fe20000000a00 */
[----:B------:R-:W-:Y:S02]  /*22cd0*/  LOP3.LUT R236, R236, 0xffffffdf, RZ, 0xc0, !PT ;  /* 0xffffffdfecec7812 */ /* 0x000fe400078ec0ff */
[----:B------:R-:W-:Y:S01]  /*22ce0*/  ISETP.LT.AND P1, PT, R3, UR32, !P0 ;  /* 0x0000002003007c0c */ /* 0x000fe2000c721270 */
[----:B------:R-:W-:Y:S01]  /*22cf0*/  UMOV UR32, UR5 ;  /* 0x0000000500207c82 */ /* 0x000fe20008000000 */
[----:B------:R-:W-:Y:S02]  /*22d00*/  ISETP.LT.AND P0, PT, R2, UR56, !P0 ;  /* 0x0000003802007c0c */ /* 0x000fe4000c701270 */
[----:B------:R-:W-:-:S09]  /*22d10*/  R2UR UR5, R191 ;  /* 0x00000000bf0572ca */ /* 0x000fd200000e0000 */
[----:B------:R-:W-:-:S04]  /*22d20*/  @P1 LOP3.LUT R236, R236, 0x20, RZ, 0xfc, !PT ;  /* 0x00000020ecec1812 */ /* 0x000fc800078efcff */
[----:B------:R-:W-:-:S04]  /*22d30*/  LOP3.LUT R236, R236, 0xfffffffb, RZ, 0xc0, !PT ;  /* 0xfffffffbecec7812 */ /* 0x000fc800078ec0ff */
[----:B------:R-:W-:Y:S02]  /*22d40*/  @P0 LOP3.LUT R236, R236, 0x4, RZ, 0xfc, !PT ;  /* 0x00000004ecec0812 */ /* 0x000fe400078efcff */
[----:B------:R-:W-:Y:S01]  /*22d50*/  ISETP.GE.AND P0, PT, R178, UR27, PT ;  /* 0x0000001bb2007c0c */ /* 0x000fe2000bf06270 */
[----:B------:R-:W-:Y:S01]  /*22d60*/  ULDC.64 UR26, c[0x0][0x228] ;  /* 0x00008a00001a7ab9 */ /* 0x000fe20000000a00 */
[----:B------:R-:W-:Y:S02]  /*22d70*/  LOP3.LUT R236, R236, 0xbfffffff, RZ, 0xc0, !PT ;  /* 0xbfffffffecec7812 */ /* 0x000fe400078ec0ff */
[----:B------:R-:W-:Y:S02]  /*22d80*/  ISETP.LT.AND P2, PT, R3, UR20, !P0 ;  /* 0x0000001403007c0c */ /* 0x000fe4000c741270 */
[----:B------:R-:W-:Y:S02]  /*22d90*/  ISETP.LT.AND P1, PT, R2, UR44, !P0 ;  /* 0x0000002c02007c0c */ /* 0x000fe4000c721270 */
[----:B------:R-:W-:Y:S01]  /*22da0*/  ISETP.GE.AND P0, PT, R177, UR7, PT ;  /* 0x00000007b1007c0c */ /* 0x000fe2000bf06270 */
[----:B------:R-:W-:-:S02]  /*22db0*/  ULDC.64 UR6, c[0x0][0x228] ;  /* 0x00008a0000067ab9 */ /* 0x000fc40000000a00 */
[----:B------:R-:W-:Y:S01]  /*22dc0*/  UMOV UR34, UR6 ;  /* 0x0000000600227c82 */ /* 0x000fe20008000000 */
[----:B------:R-:W-:Y:S01]  /*22dd0*/  UMOV UR44, UR7 ;  /* 0x00000007002c7c82 */ /* 0x000fe20008000000 */
[----:B------:R-:W-:-:S04]  /*22de0*/  ULDC.64 UR6, c[0x0][0x228] ;  /* 0x00008a0000067ab9 */ /* 0x000fc80000000a00 */
[----:B------:R-:W-:-:S04]  /*22df0*/  @P2 LOP3.LUT R235, R235, 0x80000000, RZ, 0xfc, !PT ;  /* 0x80000000ebeb2812 */ /* 0x000fc800078efcff */
[----:B------:R-:W-:-:S04]  /*22e00*/  LOP3.LUT R235, R235, 0xdfffffff, RZ, 0xc0, !PT ;  /* 0xdfffffffebeb7812 */ /* 0x000fc800078ec0ff */
[----:B------:R-:W-:Y:S02]  /*22e10*/  @P1 LOP3.LUT R235, R235, 0x20000000, RZ, 0xfc, !PT ;  /* 0x20000000ebeb1812 */ /* 0x000fe400078efcff */
[----:B------:R-:W-:Y:S02]  /*22e20*/  ISETP.LT.AND P1, PT, R3, UR16, !P0 ;  /* 0x0000001003007c0c */ /* 0x000fe4000c721270 */
[----:B------:R-:W-:Y:S02]  /*22e30*/  ISETP.LT.AND P0, PT, R2, UR43, !P0 ;  /* 0x0000002b02007c0c */ /* 0x000fe4000c701270 */
[----:B------:R-:W-:-:S09]  /*22e40*/  LOP3.LUT R235, R235, 0xfbffffff, RZ, 0xc0, !PT ;  /* 0xfbffffffebeb7812 */ /* 0x000fd200078ec0ff */
[----:B------:R-:W-:-:S04]  /*22e50*/  @P1 LOP3.LUT R235, R235, 0x4000000, RZ, 0xfc, !PT ;  /* 0x04000000ebeb1812 */ /* 0x000fc800078efcff */
[----:B------:R-:W-:-:S04]  /*22e60*/  LOP3.LUT R235, R235, 0xfeffffff, RZ, 0xc0, !PT ;  /* 0xfeffffffebeb7812 */ /* 0x000fc800078ec0ff */
[----:B------:R-:W-:Y:S02]  /*22e70*/  @P0 LOP3.LUT R235, R235, 0x1000000, RZ, 0xfc, !PT ;  /* 0x01000000ebeb0812 */ /* 0x000fe400078efcff */
[----:B------:R-:W-:Y:S02]  /*22e80*/  ISETP.GE.AND P0, PT, R176, UR33, PT ;  /* 0x00000021b0007c0c */ /* 0x000fe4000bf06270 */
[----:B------:R-:W-:Y:S02]  /*22e90*/  LOP3.LUT R235, R235, 0xffdfffff, RZ, 0xc0, !PT ;  /* 0xffdfffffebeb7812 */ /* 0x000fe400078ec0ff */
[----:B------:R-:W-:Y:S02]  /*22ea0*/  ISETP.LT.AND P1, PT, R3, UR24, !P0 ;  /* 0x0000001803007c0c */ /* 0x000fe4000c721270 */
[----:B------:R-:W-:Y:S01]  /*22eb0*/  ISETP.LT.AND P0, PT, R2, UR42, !P0 ;  /* 0x0000002a02007c0c */ /* 0x000fe2000c701270 */
[----:B------:R-:W-:Y:S02]  /*22ec0*/  ULDC.64 UR42, c[0x0][0x228] ;  /* 0x00008a00002a7ab9 */ /* 0x000fe40000000a00 */
[----:B------:R-:W-:Y:S01]  /*22ed0*/  UMOV UR59, UR42 ;  /* 0x0000002a003b7c82 */ /* 0x000fe20008000000 */
[----:B------:R-:W-:Y:S01]  /*22ee0*/  UMOV UR56, UR43 ;  /* 0x0000002b00387c82 */ /* 0x000fe20008000000 */
[----:B------:R-:W-:-:S02]  /*22ef0*/  ULDC.64 UR42, c[0x0][0x228] ;  /* 0x00008a00002a7ab9 */ /* 0x000fc40000000a00 */
[----:B------:R-:W-:Y:S01]  /*22f00*/  UMOV UR33, UR42 ;  /* 0x0000002a00217c82 */ /* 0x000fe20008000000 */
[----:B------:R-:W-:-:S03]  /*22f10*/  R2UR UR42, R188 ;  /* 0x00000000bc2a72ca */ /* 0x000fc600000e0000 */
[----:B------:R-:W-:-:S04]  /*22f20*/  @P1 LOP3.LUT R235, R235, 0x200000, RZ, 0xfc, !PT ;  /* 0x00200000ebeb1812 */ /* 0x000fc800078efcff */
[----:B------:R-:W-:-:S04]  /*22f30*/  LOP3.LUT R235, R235, 0xfffbffff, RZ, 0xc0, !PT ;  /* 0xfffbffffebeb7812 */ /* 0x000fc800078ec0ff */
[----:B------:R-:W-:Y:S02]  /*22f40*/  @P0 LOP3.LUT R235, R235, 0x40000, RZ, 0xfc, !PT ;  /* 0x00040000ebeb0812 */ /* 0x000fe400078efcff */
[----:B------:R-:W-:Y:S01]  /*22f50*/  ISETP.GE.AND P0, PT, R175, UR21, PT ;  /* 0x00000015af007c0c */ /* 0x000fe2000bf06270 */
[----:B------:R-:W-:Y:S01]  /*22f60*/  ULDC.64 UR20, c[0x0][0x228] ;  /* 0x00008a0000147ab9 */ /* 0x000fe20000000a00 */
[----:B------:R-:W-:Y:S02]  /*22f70*/  LOP3.LUT R235, R235, 0xffff7fff, RZ, 0xc0, !PT ;  /* 0xffff7fffebeb7812 */ /* 0x000fe400078ec0ff */
[----:B------:R-:W-:Y:S02]  /*22f80*/  ISETP.LT.AND P1, PT, R3, UR30, !P0 ;  /* 0x0000001e03007c0c */ /* 0x000fe4000c721270 */
[----:B------:R-:W-:Y:S01]  /*22f90*/  ISETP.LT.AND P0, PT, R2, UR39, !P0 ;  /* 0x0000002702007c0c */ /* 0x000fe2000c701270 */
[----:B------:R-:W-:Y:S01]  /*22fa0*/  UMOV UR39, UR43 ;  /* 0x0000002b00277c82 */ /* 0x000fe20008000000 */
        /* <DEDUP_REMOVED lines=11> */
[----:B------:R-:W-:-:S06]  /*23060*/  UMOV UR30, UR25 ;  /* 0x00000019001e7c82 */ /* 0x000fcc0008000000 */
[----:B------:R-:W-:-:S04]  /*23070*/  @P2 LOP3.LUT R235, R235, 0x400, RZ, 0xfc, !PT ;  /* 0x00000400ebeb2812 */ /* 0x000fc800078efcff */
[----:B------:R-:W-:-:S04]  /*23080*/  LOP3.LUT R235, R235, 0xfffffeff, RZ, 0xc0, !PT ;  /* 0xfffffeffebeb7812 */ /* 0x000fc800078ec0ff */
[----:B------:R-:W-:Y:S02]  /*23090*/  @P1 LOP3.LUT R235, R235, 0x100, RZ, 0xfc, !PT ;  /* 0x00000100ebeb1812 */ /* 0x000fe400078efcff */
[----:B------:R-:W-:Y:S01]  /*230a0*/  ISETP.LT.AND P1, PT, R3, UR10, !P0 ;  /* 0x0000000a03007c0c */ /* 0x000fe2000c721270 */
[----:B------:R-:W-:Y:S01]  /*230b0*/  UMOV UR10, UR60 ;  /* 0x0000003c000a7c82 */ /* 0x000fe20008000000 */
[----:B------:R-:W-:Y:S01]  /*230c0*/  ISETP.LT.AND P0, PT, R2, UR58, !P0 ;  /* 0x0000003a02007c0c */ /* 0x000fe2000c701270 */
[----:B------:R-:W-:Y:S01]  /*230d0*/  UMOV UR58, UR24 ;  /* 0x00000018003a7c82 */ /* 0x000fe20008000000 */
[----:B------:R-:W-:Y:S01]  /*230e0*/  LOP3.LUT R235, R235, 0xffffffdf, RZ, 0xc0, !PT ;  /* 0xffffffdfebeb7812 */ /* 0x000fe200078ec0ff */
[----:B------:R-:W-:Y:S01]  /*230f0*/  ULDC.64 UR24, c[0x0][0x228] ;  /* 0x00008a0000187ab9 */ /* 0x000fe20000000a00 */
[----:B------:R-:W-:-:S07]  /*23100*/  ULDC.64 UR60, c[0x0][0x228] ;  /* 0x00008a00003c7ab9 */ /* 0x000fce0000000a00 */
[----:B------:R-:W-:-:S04]  /*23110*/  @P1 LOP3.LUT R235, R235, 0x20, RZ, 0xfc, !PT ;  /* 0x00000020ebeb1812 */ /* 0x000fc800078efcff */
[----:B------:R-:W-:-:S04]  /*23120*/  LOP3.LUT R235, R235, 0xfffffffb, RZ, 0xc0, !PT ;  /* 0xfffffffbebeb7812 */ /* 0x000fc800078ec0ff */
[----:B------:R-:W-:Y:S02]  /*23130*/  @P0 LOP3.LUT R235, R235, 0x4, RZ, 0xfc, !PT ;  /* 0x00000004ebeb0812 */ /* 0x000fe400078efcff */
[----:B------:R-:W-:Y:S01]  /*23140*/  ISETP.GE.AND P0, PT, R172, UR31, PT ;  /* 0x0000001fac007c0c */ /* 0x000fe2000bf06270 */
[----:B------:R-:W-:Y:S01]  /*23150*/  UMOV UR31, UR61 ;  /* 0x0000003d001f7c82 */ /* 0x000fe20008000000 */
[----:B------:R-:W-:Y:S02]  /*23160*/  LOP3.LUT R235, R235, 0xbfffffff, RZ, 0xc0, !PT ;  /* 0xbfffffffebeb7812 */ /* 0x000fe400078ec0ff */
[----:B------:R-:W-:Y:S02]  /*23170*/  ISETP.LT.AND P1, PT, R3, UR18, !P0 ;  /* 0x0000001203007c0c */ /* 0x000fe4000c721270 */
[----:B------:R-:W-:Y:S01]  /*23180*/  ISETP.LT.AND P0, PT, R2, UR55, !P0 ;  /* 0x0000003702007c0c */ /* 0x000fe2000c701270 */
[----:B------:R-:W-:Y:S01]  /*23190*/  UMOV UR55, UR60 ;  /* 0x0000003c00377c82 */ /* 0x000fe20008000000 */
[----:B------:R-:W-:-:S02]  /*231a0*/  ULDC.64 UR60, c[0x0][0x228] ;  /* 0x00008a00003c7ab9 */ /* 0x000fc40000000a00 */
[----:B-1----:R-:W-:Y:S01]  /*231b0*/  IMAD.U32 R4, RZ, RZ, UR61 ;  /* 0x0000003dff047e24 */ /* 0x002fe2000f8e00ff */
[----:B------:R-:W-:-:S04]  /*231c0*/  R2UR UR61, R187 ;  /* 0x00000000bb3d72ca */ /* 0x000fc800000e0000 */
[----:B------:R0:W-:Y:S02]  /*231d0*/  STL [R1+0xfc0], R4 ;  /* 0x000fc00401007387 */ /* 0x0001e40000100800 */
        /* <DEDUP_REMOVED lines=13> */
[----:B------:R-:W-:Y:S02]  /*232b0*/  ISETP.GE.AND P0, PT, R170, UR11, PT ;  /* 0x0000000baa007c0c */ /* 0x000fe4000bf06270 */
[----:B------:R-:W-:Y:S02]  /*232c0*/  LOP3.LUT R234, R234, 0xfbffffff, RZ, 0xc0, !PT ;  /* 0xfbffffffeaea7812 */ /* 0x000fe400078ec0ff */
[----:B------:R-:W-:Y:S02]  /*232d0*/  ISETP.LT.AND P2, PT, R3, UR22, !P0 ;  /* 0x0000001603007c0c */ /* 0x000fe4000c741270 */
[----:B------:R-:W-:Y:S01]  /*232e0*/  ISETP.LT.AND P1, PT, R2, UR10, !P0 ;  /* 0x0000000a02007c0c */ /* 0x000fe2000c721270 */
[----:B------:R-:W-:Y:S01]  /*232f0*/  ULDC.64 UR10, c[0x0][0x228] ;  /* 0x00008a00000a7ab9 */ /* 0x000fe20000000a00 */
[----:B------:R-:W-:Y:S01]  /*23300*/  ISETP.GE.AND P0, PT, R169, UR19, PT ;  /* 0x00000013a9007c0c */ /* 0x000fe2000bf06270 */
[----:B------:R-:W-:-:S02]  /*23310*/  ULDC.64 UR18, c[0x0][0x228] ;  /* 0x00008a0000127ab9 */ /* 0x000fc40000000a00 */
[----:B0-----:R-:W-:-:S05]  /*23320*/  IMAD.U32 R4, RZ, RZ, UR19 ;  /* 0x00000013ff047e24 */ /* 0x001fca000f8e00ff */
[----:B------:R0:W-:Y:S01]  /*23330*/  STL [R1+0xfbc], R4 ;  /* 0x000fbc0401007387 */ /* 0x0001e20000100800 */
[----:B------:R-:W-:-:S04]  /*23340*/  @P2 LOP3.LUT R234, R234, 0x4000000, RZ, 0xfc, !PT ;  /* 0x04000000eaea2812 */ /* 0x000fc800078efcff */
[----:B------:R-:W-:-:S04]  /*23350*/  LOP3.LUT R234, R234, 0xfdffffff, RZ, 0xc0, !PT ;  /* 0xfdffffffeaea7812 */ /* 0x000fc800078ec0ff */
[----:B------:R-:W-:Y:S02]  /*23360*/  @P1 LOP3.LUT R234, R234, 0x2000000, RZ, 0xfc, !PT ;  /* 0x02000000eaea1812 */ /* 0x000fe400078efcff */
[----:B------:R-:W-:Y:S02]  /*23370*/  ISETP.LT.AND P1, PT, R3, UR8, !P0 ;  /* 0x0000000803007c0c */ /* 0x000fe4000c721270 */
[----:B------:R-:W-:Y:S01]  /*23380*/  ISETP.LT.AND P0, PT, R2, UR36, !P0 ;  /* 0x0000002402007c0c */ /* 0x000fe2000c701270 */
[----:B------:R-:W-:Y:S01]  /*23390*/  UMOV UR36, UR18 ;  /* 0x0000001200247c82 */ /* 0x000fe20008000000 */
[----:B------:R-:W-:Y:S01]  /*233a0*/  LOP3.LUT R234, R234, 0xffbfffff, RZ, 0xc0, !PT ;  /* 0xffbfffffeaea7812 */ /* 0x000fe200078ec0ff */
[----:B------:R-:W-:-:S08]  /*233b0*/  ULDC.64 UR18, c[0x0][0x228] ;  /* 0x00008a0000127ab9 */ /* 0x000fd00000000a00 */
[----:B------:R-:W-:-:S04]  /*233c0*/  @P1 LOP3.LUT R234, R234, 0x400000, RZ, 0xfc, !PT ;  /* 0x00400000eaea1812 */ /* 0x000fc800078efcff */
[----:B------:R-:W-:-:S04]  /*233d0*/  LOP3.LUT R234, R234, 0xffdfffff, RZ, 0xc0, !PT ;  /* 0xffdfffffeaea7812 */ /* 0x000fc800078ec0ff */
[----:B------:R-:W-:Y:S02]  /*233e0*/  @P0 LOP3.LUT R234, R234, 0x200000, RZ, 0xfc, !PT ;  /* 0x00200000eaea0812 */ /* 0x000fe400078efcff */
[----:B------:R-:W-:Y:S01]  /*233f0*/  ISETP.GE.AND P0, PT, R168, UR29, PT ;  /* 0x0000001da8007c0c */ /* 0x000fe2000bf06270 */
[----:B------:R-:W-:Y:S01]  /*23400*/  ULDC.64 UR28, c[0x0][0x228] ;  /* 0x00008a00001c7ab9 */ /* 0x000fe20000000a00 */
[----:B------:R-:W-:Y:S01]  /*23410*/  LOP3.LUT R234, R234, 0xfffbffff, RZ, 0xc0, !PT ;  /* 0xfffbffffeaea7812 */ /* 0x000fe200078ec0ff */
[----:B0-----:R-:W-:Y:S01]  /*23420*/  IMAD.U32 R4, RZ, RZ, UR29 ;  /* 0x0000001dff047e24 */ /* 0x001fe2000f8e00ff */
[----:B------:R-:W-:Y:S02]  /*23430*/  ISETP.LT.AND P1, PT, R3, UR12, !P0 ;  /* 0x0000000c03007c0c */ /* 0x000fe4000c721270 */
[----:B------:R-:W-:Y:S01]  /*23440*/  ISETP.LT.AND P0, PT, R2, UR35, !P0 ;  /* 0x0000002302007c0c */ /* 0x000fe2000c701270 */
[----:B------:R-:W-:Y:S01]  /*23450*/  UMOV UR35, UR28 ;  /* 0x0000001c00237c82 */ /* 0x000fe20008000000 */
[----:B------:R-:W-:Y:S01]  /*23460*/  ULDC.64 UR28, c[0x0][0x228] ;  /* 0x00008a00001c7ab9 */ /* 0x000fe20000000a00 */
[----:B------:R0:W-:Y:S08]  /*23470*/  STL [R1+0xfb8], R4 ;  /* 0x000fb80401007387 */ /* 0x0001f00000100800 */
[----:B------:R-:W-:Y:S01]  /*23480*/  @P1 LOP3.LUT R234, R234, 0x40000, RZ, 0xfc, !PT ;  /* 0x00040000eaea1812 */ /* 0x000fe200078efcff */
[----:B0-----:R-:W-:-:S03]  /*23490*/  IMAD.U32 R4, RZ, RZ, UR29 ;  /* 0x0000001dff047e24 */ /* 0x001fc6000f8e00ff */
[----:B------:R-:W-:Y:S02]  /*234a0*/  LOP3.LUT R234, R234, 0xfffdffff, RZ, 0xc0, !PT ;  /* 0xfffdffffeaea7812 */ /* 0x000fe400078ec0ff */
[----:B------:R0:W-:Y:S02]  /*234b0*/  STL [R1+0xfb4], R4 ;  /* 0x000fb40401007387 */ /* 0x0001e40000100800 */
[----:B------:R-:W-:Y:S02]  /*234c0*/  @P0 LOP3.LUT R234, R234, 0x20000, RZ, 0xfc, !PT ;  /* 0x00020000eaea0812 */ /* 0x000fe400078efcff */
[----:B------:R-:W-:Y:S01]  /*234d0*/  ISETP.GE.AND P0, PT, R167, UR23, PT ;  /* 0x00000017a7007c0c */ /* 0x000fe2000bf06270 */
[----:B------:R-:W-:Y:S01]  /*234e0*/  ULDC.64 UR22, c[0x0][0x228] ;  /* 0x00008a0000167ab9 */ /* 0x000fe20000000a00 */
[----:B------:R-:W-:Y:S02]  /*234f0*/  LOP3.LUT R234, R234, 0xffffbfff, RZ, 0xc0, !PT ;  /* 0xffffbfffeaea7812 */ /* 0x000fe400078ec0ff */
[----:B------:R-:W-:-:S02]  /*23500*/  ISETP.LT.AND P1, PT, R3, UR26, !P0 ;  /* 0x0000001a03007c0c */ /* 0x000fc4000c721270 */
[----:B------:R-:W-:Y:S01]  /*23510*/  ISETP.LT.AND P0, PT, R2, UR34, !P0 ;  /* 0x0000002202007c0c */ /* 0x000fe2000c701270 */
[----:B------:R-:W-:-:S10]  /*23520*/  UMOV UR34, UR28 ;  /* 0x0000001c00227c82 */ /* 0x000fd40008000000 */
        /* <DEDUP_REMOVED lines=26> */
[----:B------:R-:W-:Y:S01]  /*236d0*/  UMOV UR29, UR26 ;  /* 0x0000001a001d7c82 */ /* 0x000fe20008000000 */
[----:B------:R-:W-:Y:S01]  /*236e0*/  ISETP.LT.AND P1, PT, R3, UR16, !P0 ;  /* 0x0000001003007c0c */ /* 0x000fe2000c721270 */
[----:B0-----:R-:W-:Y:S01]  /*236f0*/  IMAD.U32 R4, RZ, RZ, UR27 ;  /* 0x0000001bff047e24 */ /* 0x001fe2000f8e00ff */
[----:B------:R-:W-:Y:S01]  /*23700*/  ISETP.LT.AND P0, PT, R2, UR58, !P0 ;  /* 0x0000003a02007c0c */ /* 0x000fe2000c701270 */
[----:B------:R-:W-:Y:S02]  /*23710*/  ULDC.64 UR26, c[0x0][0x228] ;  /* 0x00008a00001a7ab9 */ /* 0x000fe40000000a00 */
[----:B------:R-:W-:Y:S01]  /*23720*/  UMOV UR28, UR26 ;  /* 0x0000001a001c7c82 */ /* 0x000fe20008000000 */
[----:B------:R0:W-:Y:S07]  /*23730*/  STL [R1+0xfac], R4 ;  /* 0x000fac0401007387 */ /* 0x0001ee0000100800 */
[----:B------:R-:W-:Y:S01]  /*23740*/  @P1 LOP3.LUT R234, R234, 0x4, RZ, 0xfc, !PT ;  /* 0x00000004eaea1812 */ /* 0x000fe200078efcff */
[----:B0-----:R-:W-:-:S03]  /*23750*/  IMAD.U32 R4, RZ, RZ, UR27 ;  /* 0x0000001bff047e24 */ /* 0x001fc6000f8e00ff */
[----:B------:R-:W-:-:S04]  /*23760*/  LOP3.LUT R234, R234, 0xfffffffd, RZ, 0xc0, !PT ;  /* 0xfffffffdeaea7812 */ /* 0x000fc800078ec0ff */
[----:B------:R-:W-:Y:S01]  /*23770*/  @P0 LOP3.LUT R234, R234, 0x2, RZ, 0xfc, !PT ;  /* 0x00000002eaea0812 */ /* 0x000fe200078efcff */
[----:B------:R0:W-:Y:S01]  /*23780*/  STL [R1+0xfa8], R4 ;  /* 0x000fa80401007387 */ /* 0x0001e20000100800 */
[----:B------:R-:W-:Y:S01]  /*23790*/  ISETP.GE.AND P0, PT, R163, UR7, PT ;  /* 0x00000007a3007c0c */ /* 0x000fe2000bf06270 */
[----:B------:R-:W-:Y:S01]  /*237a0*/  ULDC.64 UR6, c[0x0][0x228] ;  /* 0x00008a0000067ab9 */ /* 0x000fe20000000a00 */
[----:B------:R-:W-:Y:S02]  /*237b0*/  LOP3.LUT R234, R234, 0xbfffffff, RZ, 0xc0, !PT ;  /* 0xbfffffffeaea7812 */ /* 0x000fe400078ec0ff */
[----:B------:R-:W-:Y:S02]  /*237c0*/  ISETP.LT.AND P1, PT, R3, UR24, !P0 ;  /* 0x0000001803007c0c */ /* 0x000fe4000c721270 */
[----:B------:R-:W-:-:S11]  /*237d0*/  ISETP.LT.AND P0, PT, R2, UR55, !P0 ;  /* 0x0000003702007c0c */ /* 0x000fd6000c701270 */
        /* <DEDUP_REMOVED lines=8> */
[----:B------:R-:W-:Y:S01]  /*23860*/  ULDC.64 UR54, c[0x0][0x228] ;  /* 0x00008a0000367ab9 */ /* 0x000fe20000000a00 */
[----:B------:R-:W-:Y:S01]  /*23870*/  ISETP.GE.AND P0, PT, R161, UR17, PT ;  /* 0x00000011a1007c0c */ /* 0x000fe2000bf06270 */
[----:B------:R-:W-:-:S02]  /*23880*/  ULDC.64 UR16, c[0x0][0x228] ;  /* 0x00008a0000107ab9 */ /* 0x000fc40000000a00 */
[----:B------:R-:W-:Y:S01]  /*23890*/  UMOV UR27, UR16 ;  /* 0x00000010001b7c82 */ /* 0x000fe20008000000 */
[----:B0-----:R-:W-:Y:S01]  /*238a0*/  IMAD.U32 R4, RZ, RZ, UR17 ;  /* 0x00000011ff047e24 */ /* 0x001fe2000f8e00ff */
[----:B------:R-:W-:-:S04]  /*238b0*/  ULDC.64 UR16, c[0x0][0x228] ;  /* 0x00008a0000107ab9 */ /* 0x000fc80000000a00 */
[----:B------:R-:W-:Y:S01]  /*238c0*/  @P2 LOP3.LUT R233, R233, 0x4000000, RZ, 0xfc, !PT ;  /* 0x04000000e9e92812 */ /* 0x000fe200078efcff */
[----:B------:R0:W-:Y:S03]  /*238d0*/  STL [R1+0xfa4], R4 ;  /* 0x000fa40401007387 */ /* 0x0001e60000100800 */
[----:B------:R-:W-:-:S04]  /*238e0*/  LOP3.LUT R233, R233, 0xfdffffff, RZ, 0xc0, !PT ;  /* 0xfdffffffe9e97812 */ /* 0x000fc800078ec0ff */
[----:B------:R-:W-:Y:S02]  /*238f0*/  @P1 LOP3.LUT R233, R233, 0x2000000, RZ, 0xfc, !PT ;  /* 0x02000000e9e91812 */ /* 0x000fe400078efcff */
[----:B------:R-:W-:Y:S02]  /*23900*/  ISETP.LT.AND P1, PT, R3, UR10, !P0 ;  /* 0x0000000a03007c0c */ /* 0x000fe4000c721270 */
[----:B------:R-:W-:Y:S01]  /*23910*/  ISETP.LT.AND P0, PT, R2, UR36, !P0 ;  /* 0x0000002402007c0c */ /* 0x000fe2000c701270 */
[----:B------:R-:W-:Y:S01]  /*23920*/  UMOV UR36, UR46 ;  /* 0x0000002e00247c82 */ /* 0x000fe20008000000 */
[----:B------:R-:W-:-:S09]  /*23930*/  LOP3.LUT R233, R233, 0xffbfffff, RZ, 0xc0, !PT ;  /* 0xffbfffffe9e97812 */ /* 0x000fd200078ec0ff */
        /* <DEDUP_REMOVED lines=10> */
[----:B------:R-:W-:Y:S01]  /*239e0*/  ULDC.64 UR24, c[0x0][0x228] ;  /* 0x00008a0000187ab9 */ /* 0x000fe20000000a00 */
[----:B------:R-:W-:Y:S01]  /*239f0*/  UMOV UR35, UR47 ;  /* 0x0000002f00237c82 */ /* 0x000fe20008000000 */
[----:B------:R-:W-:Y:S01]  /*23a00*/  ULDC.64 UR46, c[0x0][0x228] ;  /* 0x00008a00002e7ab9 */ /* 0x000fe20000000a00 */
[----:B------:R0:W-:Y:S07]  /*23a10*/  STL [R1+0xfa0], R4 ;  /* 0x000fa00401007387 */ /* 0x0001ee0000100800 */
[----:B------:R-:W-:Y:S01]  /*23a20*/  @P1 LOP3.LUT R233, R233, 0x40000, RZ, 0xfc, !PT ;  /* 0x00040000e9e91812 */ /* 0x000fe200078efcff */
[----:B0-----:R-:W-:-:S03]  /*23a30*/  IMAD.U32 R4, RZ, RZ, UR25 ;  /* 0x00000019ff047e24 */ /* 0x001fc6000f8e00ff */
[----:B------:R-:W-:Y:S01]  /*23a40*/  LOP3.LUT R233, R233, 0xfffdffff, RZ, 0xc0, !PT ;  /* 0xfffdffffe9e97812 */ /* 0x000fe200078ec0ff */
[----:B------:R-:W-:-:S03]  /*23a50*/  UMOV UR25, UR24 ;  /* 0x0000001800197c82 */ /* 0x000fc60008000000 */
[----:B------:R-:W-:Y:S01]  /*23a60*/  @P0 LOP3.LUT R233, R233, 0x20000, RZ, 0xfc, !PT ;  /* 0x00020000e9e90812 */ /* 0x000fe200078efcff */
[----:B------:R0:W-:Y:S01]  /*23a70*/  STL [R1+0xf9c], R4 ;  /* 0x000f9c0401007387 */ /* 0x0001e20000100800 */
[----:B------:R-:W-:Y:S01]  /*23a80*/  ISETP.GE.AND P0, PT, R159, UR15, PT ;  /* 0x0000000f9f007c0c */ /* 0x000fe2000bf06270 */
[----:B------:R-:W-:Y:S01]  /*23a90*/  ULDC.64 UR14, c[0x0][0x228] ;  /* 0x00008a00000e7ab9 */ /* 0x000fe20000000a00 */
[----:B------:R-:W-:Y:S02]  /*23aa0*/  LOP3.LUT R233, R233, 0xffffbfff, RZ, 0xc0, !PT ;  /* 0xffffbfffe9e97812 */ /* 0x000fe400078ec0ff */
[----:B------:R-:W-:Y:S02]  /*23ab0*/  ISETP.LT.AND P1, PT, R3, UR22, !P0 ;  /* 0x0000001603007c0c */ /* 0x000fe4000c721270 */
        /* <DEDUP_REMOVED lines=11> */
[----:B------:R-:W-:Y:S01]  /*23b70*/  ISETP.GE.AND P0, PT, R157, UR19, PT ;  /* 0x000000139d007c0c */ /* 0x000fe2000bf06270 */
[----:B------:R-:W-:Y:S01]  /*23b80*/  ULDC.64 UR18, c[0x0][0x228] ;  /* 0x00008a0000127ab9 */ /* 0x000fe20000000a00 */
[----:B------:R-:W-:Y:S01]  /*23b90*/  ULDC.64 UR40, c[0x0][0x228] ;  /* 0x00008a0000287ab9 */ /* 0x000fe20000000a00 */
        /* <DEDUP_REMOVED lines=22> */
[----:B------:R-:W-:-:S03]  /*23d00*/  UMOV UR29, UR44 ;  /* 0x0000002c001d7c82 */ /* 0x000fc60008000000 */
        /* <DEDUP_REMOVED lines=8> */
[----:B------:R-:W-:Y:S01]  /*23d90*/  ISETP.LT.AND P0, PT, R2, UR27, !P0 ;  /* 0x0000001b02007c0c */ /* 0x000fe2000c701270 */
[----:B------:R-:W-:Y:S01]  /*23da0*/  UMOV UR28, UR45 ;  /* 0x0000002d001c7c82 */ /* 0x000fe20008000000 */
[----:B------:R-:W-:-:S09]  /*23db0*/  ULDC.64 UR44, c[0x0][0x228] ;  /* 0x00008a00002c7ab9 */ /* 0x000fd20000000a00 */
        /* <DEDUP_REMOVED lines=10> */
[----:B------:R-:W-:-:S08]  /*23e60*/  ULDC.64 UR6, c[0x0][0x228] ;  /* 0x00008a0000067ab9 */ /* 0x000fd00000000a00 */
[----:B------:R-:W-:-:S04]  /*23e70*/  @P2 LOP3.LUT R232, R232, 0x4000000, RZ, 0xfc, !PT ;  /* 0x04000000e8e82812 */ /* 0x000fc800078efcff */
[----:B------:R-:W-:-:S04]  /*23e80*/  LOP3.LUT R232, R232, 0xfdffffff, RZ, 0xc0, !PT ;  /* 0xfdffffffe8e87812 */ /* 0x000fc800078ec0ff */
[----:B------:R-:W-:Y:S02]  /*23e90*/  @P1 LOP3.LUT R232, R232, 0x2000000, RZ, 0xfc, !PT ;  /* 0x02000000e8e81812 */ /* 0x000fe400078efcff */
[----:B------:R-:W-:Y:S02]  /*23ea0*/  ISETP.LT.AND P1, PT, R3, UR14, !P0 ;  /* 0x0000000e03007c0c */ /* 0x000fe4000c721270 */
[----:B------:R-:W-:Y:S01]  /*23eb0*/  ISETP.LT.AND P0, PT, R2, UR25, !P0 ;  /* 0x0000001902007c0c */ /* 0x000fe2000c701270 */
[----:B------:R-:W-:Y:S01]  /*23ec0*/  UMOV UR25, UR30 ;  /* 0x0000001e00197c82 */ /* 0x000fe20008000000 */
[----:B------:R-:W-:Y:S01]  /*23ed0*/  LOP3.LUT R232, R232, 0xffbfffff, RZ, 0xc0, !PT ;  /* 0xffbfffffe8e87812 */ /* 0x000fe200078ec0ff */
[----:B------:R-:W-:-:S08]  /*23ee0*/  UMOV UR30, UR53 ;  /* 0x00000035001e7c82 */ /* 0x000fd00008000000 */
[----:B------:R-:W-:-:S04]  /*23ef0*/  @P1 LOP3.LUT R232, R232, 0x400000, RZ, 0xfc, !PT ;  /* 0x00400000e8e81812 */ /* 0x000fc800078efcff */
[----:B------:R-:W-:-:S04]  /*23f00*/  LOP3.LUT R232, R232, 0xffdfffff, RZ, 0xc0, !PT ;  /* 0xffdfffffe8e87812 */ /* 0x000fc800078ec0ff */
[----:B------:R-:W-:Y:S02]  /*23f10*/  @P0 LOP3.LUT R232, R232, 0x200000, RZ, 0xfc, !PT ;  /* 0x00200000e8e80812 */ /* 0x000fe400078efcff */
[----:B------:R-:W-:Y:S02]  /*23f20*/  ISETP.GE.AND P0, PT, R152, UR21, PT ;  /* 0x0000001598007c0c */ /* 0x000fe4000bf06270 */
        /* <DEDUP_REMOVED lines=21> */
[----:B------:R-:W-:-:S10]  /*24080*/  ULDC.64 UR20, c[0x0][0x228] ;  /* 0x00008a0000147ab9 */ /* 0x000fd40000000a00 */
        /* <DEDUP_REMOVED lines=26> */
[----:B------:R-:W-:Y:S01]  /*24230*/  UMOV UR31, UR52 ;  /* 0x00000034001f7c82 */ /* 0x000fe20008000000 */
[----:B------:R-:W-:Y:S01]  /*24240*/  ULDC.64 UR52, c[0x0][0x228] ;  /* 0x00008a0000347ab9 */ /* 0x000fe20000000a00 */
[----:B------:R-:W-:Y:S07]  /*24250*/  STL [R1+0x13d4], R232 ;  /* 0x0013d4e801007387 */ /* 0x000fee0000100800 */
        /* <DEDUP_REMOVED lines=31> */
[----:B------:R-:W-:-:S07]  /*24450*/  ULDC.64 UR50, c[0x0][0x228] ;  /* 0x00008a0000327ab9 */ /* 0x000fce0000000a00 */
        /* <DEDUP_REMOVED lines=41> */
[----:B------:R-:W-:Y:S02]  /*246f0*/  ULDC.64 UR6, c[0x0][0x228] ;  /* 0x00008a0000067ab9 */ /* 0x000fe40000000a00 */
[----:B------:R-:W-:Y:S01]  /*24700*/  STL [R1+0x13d0], R231 ;  /* 0x0013d0e701007387 */ /* 0x000fe20000100800 */
        /* <DEDUP_REMOVED lines=17> */
[----:B------:R-:W-:Y:S01]  /*24820*/  VIADD R8, R0, 0xda ;  /* 0x000000da00087836 */ /* 0x000fe20000000000 */
[----:B------:R-:W-:Y:S01]  /*24830*/  LOP3.LUT R230, R230, 0xffbfffff, RZ, 0xc0, !PT ;  /* 0xffbfffffe6e67812 */ /* 0x000fe200078ec0ff */
[----:B------:R-:W-:Y:S01]  /*24840*/  ULDC.64 UR10, c[0x0][0x228] ;  /* 0x00008a00000a7ab9 */ /* 0x000fe20000000a00 */
[----:B------:R-:W-:Y:S02]  /*24850*/  ISETP.LT.AND P1, PT, R3, UR14, !P0 ;  /* 0x0000000e03007c0c */ /* 0x000fe4000c721270 */
[----:B------:R-:W-:Y:S01]  /*24860*/  ISETP.LT.AND P0, PT, R2, UR30, !P0 ;  /* 0x0000001e02007c0c */ /* 0x000fe2000c701270 */
[----:B------:R-:W-:-:S10]  /*24870*/  UMOV UR30, UR43 ;  /* 0x0000002b001e7c82 */ /* 0x000fd40008000000 */
        /* <DEDUP_REMOVED lines=9> */
[----:B------:R-:W-:Y:S01]  /*24910*/  UMOV UR22, UR36 ;  /* 0x0000002400167c82 */ /* 0x000fe20008000000 */
[----:B------:R-:W-:Y:S01]  /*24920*/  UMOV UR36, UR44 ;  /* 0x0000002c00247c82 */ /* 0x000fe20008000000 */
[----:B------:R-:W-:-:S08]  /*24930*/  UMOV UR44, UR39 ;  /* 0x00000027002c7c82 */ /* 0x000fd00008000000 */
[----:B------:R-:W-:-:S04]  /*24940*/  @P1 LOP3.LUT R230, R230, 0x40000, RZ, 0xfc, !PT ;  /* 0x00040000e6e61812 */ /* 0x000fc800078efcff */
[----:B------:R-:W-:-:S04]  /*24950*/  LOP3.LUT R230, R230, 0xfffdffff, RZ, 0xc0, !PT ;  /* 0xfffdffffe6e67812 */ /* 0x000fc800078ec0ff */
[----:B------:R-:W-:Y:S02]  /*24960*/  @P0 LOP3.LUT R230, R230, 0x20000, RZ, 0xfc, !PT ;  /* 0x00020000e6e60812 */ /* 0x000fe400078efcff */
[----:B------:R-:W-:Y:S01]  /*24970*/  ISETP.GE.AND P0, PT, R8, UR21, PT ;  /* 0x0000001508007c0c */ /* 0x000fe2000bf06270 */
[----:B------:R-:W-:Y:S01]  /*24980*/  VIADD R8, R0, 0xd6 ;  /* 0x000000d600087836 */ /* 0x000fe20000000000 */
[----:B------:R-:W-:Y:S01]  /*24990*/  LOP3.LUT R230, R230, 0xffffbfff, RZ, 0xc0, !PT ;  /* 0xffffbfffe6e67812 */ /* 0x000fe200078ec0ff */
[----:B------:R-:W-:Y:S01]  /*249a0*/  ULDC.64 UR20, c[0x0][0x228] ;  /* 0x00008a0000147ab9 */ /* 0x000fe20000000a00 */
[----:B------:R-:W-:Y:S01]  /*249b0*/  ISETP.LT.AND P1, PT, R3, UR24, !P0 ;  /* 0x0000001803007c0c */ /* 0x000fe2000c721270 */
[----:B------:R-:W-:Y:S01]  /*249c0*/  UMOV UR24, UR54 ;  /* 0x0000003600187c82 */ /* 0x000fe20008000000 */
[----:B------:R-:W-:Y:S01]  /*249d0*/  ISETP.LT.AND P0, PT, R2, UR8, !P0 ;  /* 0x0000000802007c0c */ /* 0x000fe2000c701270 */
[----:B------:R-:W-:Y:S01]  /*249e0*/  UMOV UR8, UR42 ;  /* 0x0000002a00087c82 */ /* 0x000fe20008000000 */
[----:B------:R-:W-:Y:S01]  /*249f0*/  ULDC.64 UR42, c[0x0][0x228] ;  /* 0x00008a00002a7ab9 */ /* 0x000fe20000000a00 */
        /* <DEDUP_REMOVED lines=13> */
[----:B------:R-:W-:Y:S01]  /*24ad0*/  UMOV UR50, UR6 ;  /* 0x0000000600327c82 */ /* 0x000fe20008000000 */
[----:B------:R-:W-:Y:S01]  /*24ae0*/  UMOV UR6, UR18 ;  /* 0x0000001200067c82 */ /* 0x000fe20008000000 */
[----:B------:R-:W-:Y:S01]  /*24af0*/  UMOV UR18, UR26 ;  /* 0x0000001a00127c82 */ /* 0x000fe20008000000 */
[----:B------:R-:W-:-:S05]  /*24b00*/  UMOV UR26, UR29 ;  /* 0x0000001d001a7c82 */ /* 0x000fca0008000000 */
        /* <DEDUP_REMOVED lines=11> */
[----:B------:R-:W-:-:S08]  /*24bc0*/  ULDC.64 UR28, c[0x0][0x228] ;  /* 0x00008a00001c7ab9 */ /* 0x000fd00000000a00 */
[----:B------:R-:W-:-:S04]  /*24bd0*/  @P1 LOP3.LUT R230, R230, 0x40, RZ, 0xfc, !PT ;  /* 0x00000040e6e61812 */ /* 0x000fc800078efcff */
[----:B------:R-:W-:-:S04]  /*24be0*/  LOP3.LUT R230, R230, 0xffffffdf, RZ, 0xc0, !PT ;  /* 0xffffffdfe6e67812 */ /* 0x000fc800078ec0ff */
[----:B------:R-:W-:Y:S02]  /*24bf0*/  @P0 LOP3.LUT R230, R230, 0x20, RZ, 0xfc, !PT ;  /* 0x00000020e6e60812 */ /* 0x000fe400078efcff */
[----:B------:R-:W-:Y:S01]  /*24c00*/  ISETP.GE.AND P0, PT, R8, UR25, PT ;  /* 0x0000001908007c0c */ /* 0x000fe2000bf06270 */
[----:B------:R-:W-:Y:S01]  /*24c10*/  VIADD R8, R0, 0xd0 ;  /* 0x000000d000087836 */ /* 0x000fe20000000000 */
[----:B------:R-:W-:Y:S02]  /*24c20*/  LOP3.LUT R230, R230, 0xfffffffb, RZ, 0xc0, !PT ;  /* 0xfffffffbe6e67812 */ /* 0x000fe400078ec0ff */
        /* <DEDUP_REMOVED lines=9> */
[----:B------:R-:W-:Y:S02]  /*24cc0*/  VIADD R8, R0, 0xce ;  /* 0x000000ce00087836 */ /* 0x000fe40000000000 */
[----:B------:R-:W-:Y:S01]  /*24cd0*/  STL [R1+0x13d8], R230 ;  /* 0x0013d8e601007387 */ /* 0x000fe20000100800 */
[----:B------:R-:W-:Y:S01]  /*24ce0*/  ISETP.LT.AND P1, PT, R3, UR56, !P0 ;  /* 0x0000003803007c0c */ /* 0x000fe2000c721270 */
[----:B------:R-:W-:Y:S01]  /*24cf0*/  UMOV UR56, UR8 ;  /* 0x0000000800387c82 */ /* 0x000fe20008000000 */
        /* <DEDUP_REMOVED lines=9> */
[----:B------:R-:W-:Y:S01]  /*24d90*/  ULDC.64 UR14, c[0x0][0x228] ;  /* 0x00008a00000e7ab9 */ /* 0x000fe20000000a00 */
[----:B------:R-:W-:Y:S01]  /*24da0*/  STL [R1+0x13dc], R229 ;  /* 0x0013dce501007387 */ /* 0x000fe20000100800 */
[----:B------:R-:W-:Y:S01]  /*24db0*/  ISETP.LT.AND P1, PT, R3, UR34, !P0 ;  /* 0x0000002203007c0c */ /* 0x000fe2000c721270 */
[----:B------:R-:W-:Y:S01]  /*24dc0*/  UMOV UR34, UR20 ;  /* 0x0000001400227c82 */ /* 0x000fe20008000000 */
[----:B------:R-:W-:Y:S01]  /*24dd0*/  ISETP.LT.AND P0, PT, R2, UR28, !P0 ;  /* 0x0000001c02007c0c */ /* 0x000fe2000c701270 */
[----:B------:R-:W-:Y:S01]  /*24de0*/  UMOV UR28, UR24 ;  /* 0x00000018001c7c82 */ /* 0x000fe20008000000 */
[----:B------:R-:W-:Y:S01]  /*24df0*/  ULDC.64 UR24, c[0x0][0x228] ;  /* 0x00008a0000187ab9 */ /* 0x000fe20000000a00 */
[----:B------:R-:W-:-:S08]  /*24e00*/  ULDC.64 UR20, c[0x0][0x228] ;  /* 0x00008a0000147ab9 */ /* 0x000fd00000000a00 */
        /* <DEDUP_REMOVED lines=11> */
[----:B------:R-:W-:Y:S01]  /*24ec0*/  UMOV UR42, UR5 ;  /* 0x00000005002a7c82 */ /* 0x000fe20008000000 */
[----:B------:R-:W-:-:S08]  /*24ed0*/  ULDC UR5, c[0x0][0x228] ;  /* 0x00008a0000057ab9 */ /* 0x000fd00000000800 */
[----:B------:R-:W-:-:S04]  /*24ee0*/  @P1 LOP3.LUT R228, R228, 0x40000, RZ, 0xfc, !PT ;  /* 0x00040000e4e41812 */ /* 0x000fc800078efcff */
[----:B------:R-:W-:-:S04]  /*24ef0*/  LOP3.LUT R228, R228, 0xfffdffff, RZ, 0xc0, !PT ;  /* 0xfffdffffe4e47812 */ /* 0x000fc800078ec0ff */
[----:B------:R-:W-:Y:S02]  /*24f00*/  @P0 LOP3.LUT R228, R228, 0x20000, RZ, 0xfc, !PT ;  /* 0x00020000e4e40812 */ /* 0x000fe400078efcff */
[----:B------:R-:W-:Y:S01]  /*24f10*/  ISETP.GE.AND P0, PT, R8, UR57, PT ;  /* 0x0000003908007c0c */ /* 0x000fe2000bf06270 */
[----:B------:R-:W-:Y:S01]  /*24f20*/  VIADD R8, R0, 0x158 ;  /* 0x0000015800087836 */ /* 0x000fe20000000000 */
        /* <DEDUP_REMOVED lines=10> */
[----:B------:R-:W-:Y:S02]  /*24fd0*/  VIADD R8, R0, 0x157 ;  /* 0x0000015700087836 */ /* 0x000fe40000000000 */
[----:B------:R-:W-:Y:S01]  /*24fe0*/  STL [R1+0x13e0], R228 ;  /* 0x0013e0e401007387 */ /* 0x000fe20000100800 */
[----:B------:R-:W-:Y:S01]  /*24ff0*/  ISETP.LT.AND P1, PT, R3, UR56, !P0 ;  /* 0x0000003803007c0c */ /* 0x000fe2000c721270 */
[----:B------:R-:W-:Y:S01]  /*25000*/  ULDC.64 UR56, c[0x0][0x228] ;  /* 0x00008a0000387ab9 */ /* 0x000fe20000000a00 */
[----:B------:R-:W-:Y:S01]  /*25010*/  ISETP.LT.AND P0, PT, R2, UR5, !P0 ;  /* 0x0000000502007c0c */ /* 0x000fe2000c701270 */
[----:B------:R-:W-:Y:S01]  /*25020*/  UMOV UR10, UR57 ;  /* 0x00000039000a7c82 */ /* 0x000fe20008000000 */
[----:B------:R-:W-:Y:S01]  /*25030*/  UMOV UR4, UR56 ;  /* 0x0000003800047c82 */ /* 0x000fe20008000000 */
[----:B------:R-:W-:Y:S01]  /*25040*/  ULDC.64 UR56, c[0x0][0x228] ;  /* 0x00008a0000387ab9 */ /* 0x000fe20000000a00 */
[----:B------:R-:W-:-:S07]  /*25050*/  ULDC UR5, c[0x0][0x228] ;  /* 0x00008a0000057ab9 */ /* 0x000fce0000000800 */
[----:B------:R-:W-:Y:S02]  /*25060*/  @P1 LOP3.LUT R250, R250, 0x400, RZ, 0xfc, !PT ;  /* 0x00000400fafa1812 */ /* 0x000fe400078efcff */
[----:B------:R-:W-:Y:S02]  /*25070*/  @P0 LOP3.LUT R236, R236, 0x40000000, RZ, 0xfc, !PT ;  /* 0x40000000ecec0812 */ /* 0x000fe400078efcff */
[----:B------:R-:W-:Y:S01]  /*25080*/  ISETP.GE.AND P0, PT, R8, UR10, PT ;  /* 0x0000000a08007c0c */ /* 0x000fe2000bf06270 */
[----:B------:R-:W-:Y:S01]  /*25090*/  VIADD R8, R0, 0x156 ;  /* 0x0000015600087836 */ /* 0x000fe20000000000 */
[----:B------:R-:W-:Y:S01]  /*250a0*/  LOP3.LUT R236, R236, 0xefffffff, RZ, 0xc0, !PT ;  /* 0xefffffffecec7812 */ /* 0x000fe200078ec0ff */
[----:B------:R-:W-:Y:S01]  /*250b0*/  UMOV UR10, UR61 ;  /* 0x0000003d000a7c82 */ /* 0x000fe20008000000 */
[----:B------:R-:W-:Y:S01]  /*250c0*/  ISETP.LT.AND P1, PT, R3, UR56, !P0 ;  /* 0x0000003803007c0c */ /* 0x000fe2000c721270 */
[----:B------:R-:W-:Y:S01]  /*250d0*/  UMOV UR56, UR60 ;  /* 0x0000003c00387c82 */ /* 0x000fe20008000000 */
[----:B------:R-:W-:Y:S01]  /*250e0*/  ISETP.LT.AND P0, PT, R2, UR5, !P0 ;  /* 0x0000000502007c0c */ /* 0x000fe2000c701270 */
[----:B------:R-:W-:Y:S01]  /*250f0*/  ULDC.64 UR60, c[0x0][0x228] ;  /* 0x00008a00003c7ab9 */ /* 0x000fe20000000a00 */
[----:B------:R-:W-:Y:S01]  /*25100*/  ULDC UR5, c[0x0][0x228] ;  /* 0x00008a0000057ab9 */ /* 0x000fe20000000800 */
[----:B------:R-:W-:Y:S08]  /*25110*/  STL [R1+0x13cc], R250 ;  /* 0x0013ccfa01007387 */ /* 0x000ff00000100800 */
        /* <DEDUP_REMOVED lines=9> */
[----:B------:R-:W-:Y:S01]  /*251b0*/  ULDC.64 UR56, c[0x0][0x228] ;  /* 0x00008a0000387ab9 */ /* 0x000fe20000000a00 */
[----:B------:R-:W-:-:S09]  /*251c0*/  ULDC UR5, c[0x0][0x228] ;  /* 0x00008a0000057ab9 */ /* 0x000fd20000000800 */
        /* <DEDUP_REMOVED lines=88> */
[----:B------:R-:W-:Y:S02]  /*25750*/  @P1 LOP3.LUT R236, R236, 0x1, RZ, 0xfc, !PT ;  /* 0x00000001ecec1812 */ /* 0x000fe400078efcff */
[----:B------:R-:W-:Y:S02]  /*25760*/  @P0 LOP3.LUT R235, R235, 0x40000000, RZ, 0xfc, !PT ;  /* 0x40000000ebeb0812 */ /* 0x000fe400078efcff */
[----:B------:R-:W-:Y:S01]  /*25770*/  ISETP.GE.AND P0, PT, R8, UR61, PT ;  /* 0x0000003d08007c0c */ /* 0x000fe2000bf06270 */
[----:B------:R-:W-:Y:S01]  /*25780*/  VIADD R8, R0, 0x14c ;  /* 0x0000014c00087836 */ /* 0x000fe20000000000 */
[----:B------:R-:W-:Y:S01]  /*25790*/  LOP3.LUT R235, R235, 0xefffffff, RZ, 0xc0, !PT ;  /* 0xefffffffebeb7812 */ /* 0x000fe200078ec0ff */
[----:B------:R-:W-:Y:S01]  /*257a0*/  STL [R1+0x13e4], R236 ;  /* 0x0013e4ec01007387 */ /* 0x000fe20000100800 */
        /* <DEDUP_REMOVED lines=123> */
[----:B------:R-:W-:-:S10]  /*25f60*/  ULDC UR5, c[0x0][0x228] ;  /* 0x00008a0000057ab9 */ /* 0x000fd40000000800 */
[----:B------:R-:W-:-:S04]  /*25f70*/  @P1 LOP3.LUT R234, R234, 0x100000, RZ, 0xfc, !PT ;  /* 0x00100000eaea1812 */ /* 0x000fc800078efcff */
[----:B------:R-:W-:-:S04]  /*25f80*/  LOP3.LUT R234, R234, 0xfff7ffff, RZ, 0xc0, !PT ;  /* 0xfff7ffffeaea7812 */ /* 0x000fc800078ec0ff */
[----:B------:R-:W-:Y:S02]  /*25f90*/  @P0 LOP3.LUT R234, R234, 0x80000, RZ, 0xfc, !PT ;  /* 0x00080000eaea0812 */ /* 0x000fe400078efcff */
[----:B------:R-:W-:Y:S01]  /*25fa0*/  ISETP.GE.AND P0, PT, R8, UR61, PT ;  /* 0x0000003d08007c0c */ /* 0x000fe2000bf06270 */
[----:B------:R-:W-:Y:S01]  /*25fb0*/  VIADD R8, R0, 0x13b ;  /* 0x0000013b00087836 */ /* 0x000fe20000000000 */
[----:B------:R-:W-:Y:S02]  /*25fc0*/  LOP3.LUT R234, R234, 0xfffeffff, RZ, 0xc0, !PT ;  /* 0xfffeffffeaea7812 */ /* 0x000fe400078ec0ff */
[----:B------:R-:W-:Y:S01]  /*25fd0*/  ISETP.LT.AND P1, PT, R3, UR56, !P0 ;  /* 0x0000003803007c0c */ /* 0x000fe2000c721270 */
[----:B------:R-:W-:Y:S01]  /*25fe0*/  ULDC.64 UR56, c[0x0][0x228] ;  /* 0x00008a0000387ab9 */ /* 0x000fe20000000a00 */
[----:B------:R-:W-:Y:S01]  /*25ff0*/  ISETP.LT.AND P0, PT, R2, UR5, !P0 ;  /* 0x0000000502007c0c */ /* 0x000fe2000c701270 */
[----:B------:R-:W-:-:S10]  /*26000*/  ULDC UR5, c[0x0][0x228] ;  /* 0x00008a0000057ab9 */ /* 0x000fd40000000800 */
[----:B------:R-:W-:-:S04]  /*26010*/  @P1 LOP3.LUT R234, R234, 0x10000, RZ, 0xfc, !PT ;  /* 0x00010000eaea1812 */ /* 0x000fc800078efcff */
[----:B------:R-:W-:-:S04]  /*26020*/  LOP3.LUT R234, R234, 0xffff7fff, RZ, 0xc0, !PT ;  /* 0xffff7fffeaea7812 */ /* 0x000fc800078ec0ff */
        /* <DEDUP_REMOVED lines=8> */
[----:B------:R-:W-:Y:S01]  /*260b0*/  UMOV UR20, UR28 ;  /* 0x0000001c00147c82 */ /* 0x000fe20008000000 */
[----:B------:R-:W-:Y:S01]  /*260c0*/  UMOV UR28, UR50 ;  /* 0x00000032001c7c82 */ /* 0x000fe20008000000 */
[----:B------:R-:W-:Y:S01]  /*260d0*/  UMOV UR50, UR6 ;  /* 0x0000000600327c82 */ /* 0x000fe20008000000 */
[----:B------:R-:W-:Y:S01]  /*260e0*/  ULDC UR6, c[0x0][0x228] ;  /* 0x00008a0000067ab9 */ /* 0x000fe20000000800 */
[----:B------:R-:W-:Y:S01]  /*260f0*/  ULDC UR5, c[0x0][0x248] ;  /* 0x0000920000057ab9 */ /* 0x000fe20000000800 */
[----:B------:R-:W-:Y:S01]  /*26100*/  IMAD.MOV.U32 R223, RZ, RZ, R221 ;  /* 0x000000ffffdf7224 */ /* 0x000fe200078e00dd */
[----:B------:R-:W-:Y:S01]  /*26110*/  F2FP.SATFINITE.E4M3.F32.PACK_AB_MERGE_C R24, R25, R24, RZ ;  /* 0x000000181918723e */ /* 0x000fe200048070ff */
[----:B0-----:R-:W-:Y:S01]  /*26120*/  VIADD R4, R5, UR5 ;  /* 0x0000000505047c36 */ /* 0x001fe20008000000 */
[----:B------:R-:W-:Y:S01]  /*26130*/  ULDC UR5, c[0x0][0x228] ;  /* 0x00008a0000057ab9 */ /* 0x000fe20000000800 */
[----:B------:R-:W-:Y:S01]  /*26140*/  IMAD.MOV.U32 R222, RZ, RZ, R220 ;  /* 0x000000ffffde7224 */ /* 0x000fe200078e00dc */
[----:B------:R-:W-:Y:S01]  /*26150*/  @P1 LOP3.LUT R234, R234, 0x1000, RZ, 0xfc, !PT ;  /* 0x00001000eaea1812 */ /* 0x000fe200078efcff */
[----:B------:R-:W-:Y:S01]  /*26160*/  ULDC UR56, c[0x0][0x228] ;  /* 0x00008a0000387ab9 */ /* 0x000fe20000000800 */
[----:B------:R0:W-:Y:S02]  /*26170*/  STL [R1+0xe24], R4 ;  /* 0x000e240401007387 */ /* 0x0001e40000100800 */
[----:B------:R-:W-:-:S04]  /*26180*/  LOP3.LUT R234, R234, 0xfffff7ff, RZ, 0xc0, !PT ;  /* 0xfffff7ffeaea7812 */ /* 0x000fc800078ec0ff */
[----:B------:R-:W-:Y:S02]  /*26190*/  @P0 LOP3.LUT R234, R234, 0x800, RZ, 0xfc, !PT ;  /* 0x00000800eaea0812 */ /* 0x000fe400078efcff */
[----:B------:R-:W-:Y:S01]  /*261a0*/  ISETP.GE.AND P0, PT, R8, UR10, PT ;  /* 0x0000000a08007c0c */ /* 0x000fe2000bf06270 */
[----:B------:R-:W-:Y:S01]  /*261b0*/  VIADD R8, R0, 0x137 ;  /* 0x0000013700087836 */ /* 0x000fe20000000000 */
[----:B------:R-:W-:Y:S01]  /*261c0*/  LOP3.LUT R234, R234, 0xfffffeff, RZ, 0xc0, !PT ;  /* 0xfffffeffeaea7812 */ /* 0x000fe200078ec0ff */
[----:B------:R-:W-:Y:S01]  /*261d0*/  IMAD.MOV.U32 R221, RZ, RZ, R219 ;  /* 0x000000ffffdd7224 */ /* 0x000fe200078e00db */
[----:B------:R-:W-:Y:S01]  /*261e0*/  ISETP.LT.AND P1, PT, R3, UR6, !P0 ;  /* 0x0000000603007c0c */ /* 0x000fe2000c721270 */
[----:B------:R-:W-:Y:S01]  /*261f0*/  ULDC UR6, c[0x0][0x228] ;  /* 0x00008a0000067ab9 */ /* 0x000fe20000000800 */
[----:B------:R-:W-:Y:S01]  /*26200*/  ISETP.LT.AND P0, PT, R2, UR5, !P0 ;  /* 0x0000000502007c0c */ /* 0x000fe2000c701270 */
[----:B------:R-:W-:Y:S01]  /*26210*/  ULDC UR5, c[0x0][0x248] ;  /* 0x0000920000057ab9 */ /* 0x000fe20000000800 */
[----:B------:R-:W-:Y:S01]  /*26220*/  IMAD.MOV.U32 R220, RZ, RZ, R218 ;  /* 0x000000ffffdc7224 */ /* 0x000fe200078e00da */
[----:B------:R-:W-:Y:S01]  /*26230*/  F2FP.SATFINITE.E4M3.F32.PACK_AB_MERGE_C R26, R27, R26, RZ ;  /* 0x0000001a1b1a723e */ /* 0x000fe200048070ff */
[----:B0-----:R-:W-:Y:S01]  /*26240*/  VIADD R4, R4, UR5 ;  /* 0x0000000504047c36 */ /* 0x001fe20008000000 */
[----:B------:R-:W-:Y:S01]  /*26250*/  ULDC UR5, c[0x0][0x228] ;  /* 0x00008a0000057ab9 */ /* 0x000fe20000000800 */
[----:B------:R-:W-:Y:S01]  /*26260*/  F2FP.SATFINITE.E4M3.F32.PACK_AB_MERGE_C R28, R29, R28, RZ ;  /* 0x0000001c1d1c723e */ /* 0x000fe200048070ff */
[----:B------:R-:W-:-:S02]  /*26270*/  ULDC UR10, c[0x0][0x228] ;  /* 0x00008a00000a7ab9 */ /* 0x000fc40000000800 */
[----:B------:R0:W-:Y:S02]  /*26280*/  STL [R1+0xe00], R4 ;  /* 0x000e000401007387 */ /* 0x0001e40000100800 */
[----:B------:R-:W-:-:S04]  /*26290*/  @P1 LOP3.LUT R234, R234, 0x100, RZ, 0xfc, !PT ;  /* 0x00000100eaea1812 */ /* 0x000fc800078efcff */
        /* <DEDUP_REMOVED lines=10> */
[----:B------:R-:W-:-:S02]  /*26340*/  IMAD.MOV.U32 R218, RZ, RZ, R216 ;  /* 0x000000ffffda7224 */ /* 0x000fc400078e00d8 */
[----:B------:R-:W-:Y:S02]  /*26350*/  IMAD.MOV.U32 R252, RZ, RZ, R221 ;  /* 0x000000fffffc7224 */ /* 0x000fe400078e00dd */
[----:B------:R-:W-:Y:S01]  /*26360*/  IMAD.MOV.U32 R239, RZ, RZ, R220 ;  /* 0x000000ffffef7224 */ /* 0x000fe200078e00dc */
[----:B------:R-:W-:Y:S01]  /*26370*/  F2FP.SATFINITE.E4M3.F32.PACK_AB_MERGE_C R30, R31, R30, RZ ;  /* 0x0000001e1f1e723e */ /* 0x000fe200048070ff */
[----:B0-----:R-:W-:Y:S01]  /*26380*/  VIADD R4, R4, UR5 ;  /* 0x0000000504047c36 */ /* 0x001fe20008000000 */
[----:B------:R-:W-:Y:S01]  /*26390*/  ULDC UR5, c[0x0][0x228] ;  /* 0x00008a0000057ab9 */ /* 0x000fe20000000800 */
[----:B------:R-:W-:Y:S01]  /*263a0*/  F2FP.SATFINITE.E4M3.F32.PACK_AB_MERGE_C R36, R37, R36, RZ ;  /* 0x000000242524723e */ /* 0x000fe200048070ff */
[----:B------:R-:W-:Y:S01]  /*263b0*/  ULDC UR14, c[0x0][0x228] ;  /* 0x00008a00000e7ab9 */ /* 0x000fe20000000800 */
[----:B------:R-:W-:Y:S01]  /*263c0*/  @P1 LOP3.LUT R234, R234, 0x10, RZ, 0xfc, !PT ;  /* 0x00000010eaea1812 */ /* 0x000fe200078efcff */
[----:B------:R0:W-:Y:S03]  /*263d0*/  STL [R1+0xe04], R4 ;  /* 0x000e040401007387 */ /* 0x0001e60000100800 */
        /* <DEDUP_REMOVED lines=18> */
[----:B------:R-:W-:Y:S02]  /*26500*/  @P1 LOP3.LUT R234, R234, 0x1, RZ, 0xfc, !PT ;  /* 0x00000001eaea1812 */ /* 0x000fe400078efcff */
[----:B------:R-:W-:-:S02]  /*26510*/  @P0 LOP3.LUT R233, R233, 0x80000000, RZ, 0xfc, !PT ;  /* 0x80000000e9e90812 */ /* 0x000fc400078efcff */
[----:B------:R-:W-:Y:S01]  /*26520*/  ISETP.GE.AND P0, PT, R8, UR20, PT ;  /* 0x0000001408007c0c */ /* 0x000fe2000bf06270 */
[----:B------:R-:W-:Y:S01]  /*26530*/  VIADD R8, R0, 0x131 ;  /* 0x0000013100087836 */ /* 0x000fe20000000000 */
[----:B------:R-:W-:Y:S01]  /*26540*/  LOP3.LUT R233, R233, 0xefffffff, RZ, 0xc0, !PT ;  /* 0xefffffffe9e97812 */ /* 0x000fe200078ec0ff */
[----:B------:R-:W-:Y:S01]  /*26550*/  STL [R1+0x13ec], R234 ;  /* 0x0013ecea01007387 */ /* 0x000fe20000100800 */
[----:B------:R-:W-:Y:S01]  /*26560*/  ISETP.LT.AND P1, PT, R3, UR6, !P0 ;  /* 0x0000000603007c0c */ /* 0x000fe2000c721270 */
[----:B------:R-:W-:Y:S01]  /*26570*/  ULDC UR6, c[0x0][0x228] ;  /* 0x00008a0000067ab9 */ /* 0x000fe20000000800 */
[----:B------:R-:W-:Y:S01]  /*26580*/  ISETP.LT.AND P0, PT, R2, UR5, !P0 ;  /* 0x0000000502007c0c */ /* 0x000fe2000c701270 */
[----:B------:R-:W-:Y:S01]  /*26590*/  ULDC UR5, c[0x0][0x248] ;  /* 0x0000920000057ab9 */ /* 0x000fe20000000800 */
[----:B------:R0:W-:Y:S01]  /*265a0*/  STL [R1+0xe08], R4 ;  /* 0x000e080401007387 */ /* 0x0001e20000100800 */
[----:B------:R-:W-:Y:S02]  /*265b0*/  IMAD.MOV.U32 R215, RZ, RZ, R213 ;  /* 0x000000ffffd77224 */ /* 0x000fe400078e00d5 */
[----:B------:R-:W-:-:S02]  /*265c0*/  IMAD.MOV.U32 R214, RZ, RZ, R212 ;  /* 0x000000ffffd67224 */ /* 0x000fc400078e00d4 */
[----:B------:R-:W-:Y:S02]  /*265d0*/  IMAD.MOV.U32 R245, RZ, RZ, R217 ;  /* 0x000000fffff57224 */ /* 0x000fe400078e00d9 */
[----:B------:R-:W-:Y:S01]  /*265e0*/  IMAD.MOV.U32 R247, RZ, RZ, R216 ;  /* 0x000000fffff77224 */ /* 0x000fe200078e00d8 */
[----:B------:R-:W-:Y:S01]  /*265f0*/  F2FP.SATFINITE.E4M3.F32.PACK_AB_MERGE_C R32, R33, R32, RZ ;  /* 0x000000202120723e */ /* 0x000fe200048070ff */
[----:B------:R-:W-:Y:S01]  /*26600*/  ULDC UR20, c[0x0][0x228] ;  /* 0x00008a0000147ab9 */ /* 0x000fe20000000800 */
[----:B------:R-:W-:Y:S01]  /*26610*/  @P1 LOP3.LUT R233, R233, 0x10000000, RZ, 0xfc, !PT ;  /* 0x10000000e9e91812 */ /* 0x000fe200078efcff */
[----:B0-----:R-:W-:Y:S01]  /*26620*/  VIADD R4, R4, UR5 ;  /* 0x0000000504047c36 */ /* 0x001fe20008000000 */
[----:B------:R-:W-:Y:S02]  /*26630*/  ULDC UR5, c[0x0][0x228] ;  /* 0x00008a0000057ab9 */ /* 0x000fe40000000800 */
[----:B------:R-:W-:Y:S02]  /*26640*/  LOP3.LUT R233, R233, 0xf7ffffff, RZ, 0xc0, !PT ;  /* 0xf7ffffffe9e97812 */ /* 0x000fe400078ec0ff */
[----:B------:R0:W-:Y:S02]  /*26650*/  STL [R1+0xe0c], R4 ;  /* 0x000e0c0401007387 */ /* 0x0001e40000100800 */
[----:B------:R-:W-:-:S02]  /*26660*/  @P0 LOP3.LUT R233, R233, 0x8000000, RZ, 0xfc, !PT ;  /* 0x08000000e9e90812 */ /* 0x000fc400078efcff */
        /* <DEDUP_REMOVED lines=8> */
[----:B------:R-:W-:Y:S02]  /*266f0*/  IMAD.MOV.U32 R212, RZ, RZ, R210 ;  /* 0x000000ffffd47224 */ /* 0x000fe400078e00d2 */
[----:B------:R-:W-:-:S02]  /*26700*/  IMAD.MOV.U32 R249, RZ, RZ, R215 ;  /* 0x000000fffff97224 */ /* 0x000fc400078e00d7 */
        /* <DEDUP_REMOVED lines=21> */
[----:B------:R-:W-:Y:S01]  /*26860*/  LOP3.LUT R124, R124, 0xffff, RZ, 0xc0, !PT ;  /* 0x0000ffff7c7c7812 */ /* 0x000fe200078ec0ff */
        /* <DEDUP_REMOVED lines=28> */
[----:B------:R-:W-:Y:S02]  /*26a30*/  ISETP.GE.AND P0, PT, R8, UR38, PT ;  /* 0x0000002608007c0c */ /* 0x000fe4000bf06270 */
[----:B------:R-:W-:Y:S01]  /*26a40*/  LOP3.LUT R233, R233, 0xffffefff, RZ, 0xc0, !PT ;  /* 0xffffefffe9e97812 */ /* 0x000fe200078ec0ff */
[----:B------:R-:W-:Y:S01]  /*26a50*/  VIADD R8, R0, 0x129 ;  /* 0x0000012900087836 */ /* 0x000fe20000000000 */
[----:B------:R-:W-:Y:S01]  /*26a60*/  ISETP.LT.AND P1, PT, R3, UR6, !P0 ;  /* 0x0000000603007c0c */ /* 0x000fe2000c721270 */
[----:B------:R-:W-:Y:S01]  /*26a70*/  ULDC UR6, c[0x0][0x228] ;  /* 0x00008a0000067ab9 */ /* 0x000fe20000000800 */
[----:B------:R-:W-:Y:S01]  /*26a80*/  ISETP.LT.AND P0, PT, R2, UR5, !P0 ;  /* 0x0000000502007c0c */ /* 0x000fe2000c701270 */
[----:B------:R-:W-:Y:S01]  /*26a90*/  ULDC UR5, c[0x0][0x248] ;  /* 0x0000920000057ab9 */ /* 0x000fe20000000800 */
[----:B------:R-:W-:-:S02]  /*26aa0*/  IMAD.MOV.U32 R207, RZ, RZ, R205 ;  /* 0x000000ffffcf7224 */ /* 0x000fc400078e00cd */
[----:B------:R-:W-:Y:S01]  /*26ab0*/  IMAD.MOV.U32 R206, RZ, RZ, R204 ;  /* 0x000000ffffce7224 */ /* 0x000fe200078e00cc */
[----:B------:R-:W-:Y:S01]  /*26ac0*/  LOP3.LUT R122, R122, 0xffff, RZ, 0xc0, !PT ;  /* 0x0000ffff7a7a7812 */ /* 0x000fe200078ec0ff */
[----:B0-----:R-:W-:Y:S01]  /*26ad0*/  VIADD R4, R4, UR5 ;  /* 0x0000000504047c36 */ /* 0x001fe20008000000 */
[----:B------:R-:W-:Y:S01]  /*26ae0*/  ULDC UR5, c[0x0][0x228] ;  /* 0x00008a0000057ab9 */ /* 0x000fe20000000800 */
[----:B------:R-:W-:Y:S01]  /*26af0*/  F2FP.SATFINITE.E4M3.F32.PACK_AB_MERGE_C R116, R117, R116, RZ ;  /* 0x000000747574723e */ /* 0x000fe200048070ff */
[----:B------:R-:W-:Y:S02]  /*26b00*/  ULDC UR38, c[0x0][0x228] ;  /* 0x00008a0000267ab9 */ /* 0x000fe40000000800 */
[----:B------:R0:W-:Y:S01]  /*26b10*/  STL [R1+0xe1c], R4 ;  /* 0x000e1c0401007387 */ /* 0x0001e20000100800 */
[----:B------:R-:W-:-:S03]  /*26b20*/  @P1 LOP3.LUT R233, R233, 0x1000, RZ, 0xfc, !PT ;  /* 0x00001000e9e91812 */ /* 0x000fc600078efcff */
[----:B------:R-:W2:Y:S01]  /*26b30*/  LDL.LU R192, [R1+0xc9c] ;  /* 0x000c9c0001c07983 */ /* 0x000ea20000300800 */
[----:B------:R-:W-:Y:S01]  /*26b40*/  LOP3.LUT R233, R233, 0xfffff7ff, RZ, 0xc0, !PT ;  /* 0xfffff7ffe9e97812 */ /* 0x000fe200078ec0ff */
[----:B------:R-:W-:Y:S02]  /*26b50*/  IMAD.MOV.U32 R205, RZ, RZ, R203 ;  /* 0x000000ffffcd7224 */ /* 0x000fe400078e00cb */
[----:B------:R-:W-:Y:S01]  /*26b60*/  IMAD.MOV.U32 R204, RZ, RZ, R202 ;  /* 0x000000ffffcc7224 */ /* 0x000fe200078e00ca */
[----:B------:R-:W-:Y:S01]  /*26b70*/  @P0 LOP3.LUT R233, R233, 0x800, RZ, 0xfc, !PT ;  /* 0x00000800e9e90812 */ /* 0x000fe200078efcff */
[----:B------:R-:W-:Y:S01]  /*26b80*/  IMAD.MOV.U32 R203, RZ, RZ, R201 ;  /* 0x000000ffffcb7224 */ /* 0x000fe200078e00c9 */
[----:B------:R-:W-:Y:S01]  /*26b90*/  ISETP.GE.AND P0, PT, R8, UR42, PT ;  /* 0x0000002a08007c0c */ /* 0x000fe2000bf06270 */
[----:B------:R-:W-:Y:S01]  /*26ba0*/  IMAD.MOV.U32 R202, RZ, RZ, R200 ;  /* 0x000000ffffca7224 */ /* 0x000fe200078e00c8 */
[----:B------:R-:W-:Y:S01]  /*26bb0*/  LOP3.LUT R233, R233, 0xfffffeff, RZ, 0xc0, !PT ;  /* 0xfffffeffe9e97812 */ /* 0x000fe200078ec0ff */
[----:B------:R-:W-:Y:S01]  /*26bc0*/  IMAD.MOV.U32 R201, RZ, RZ, R199 ;  /* 0x000000ffffc97224 */ /* 0x000fe200078e00c7 */
[----:B------:R-:W-:Y:S01]  /*26bd0*/  ISETP.LT.AND P1, PT, R3, UR6, !P0 ;  /* 0x0000000603007c0c */ /* 0x000fe2000c721270 */
[----:B------:R-:W-:Y:S01]  /*26be0*/  IMAD.MOV.U32 R200, RZ, RZ, R198 ;  /* 0x000000ffffc87224 */ /* 0x000fe200078e00c6 */
[----:B------:R-:W-:Y:S01]  /*26bf0*/  ISETP.LT.AND P0, PT, R2, UR5, !P0 ;  /* 0x0000000502007c0c */ /* 0x000fe2000c701270 */
[----:B------:R-:W-:Y:S01]  /*26c00*/  ULDC UR5, c[0x0][0x248] ;  /* 0x0000920000057ab9 */ /* 0x000fe20000000800 */
[----:B------:R-:W-:Y:S01]  /*26c10*/  IMAD.MOV.U32 R199, RZ, RZ, R197 ;  /* 0x000000ffffc77224 */ /* 0x000fe200078e00c5 */
[----:B------:R-:W-:Y:S01]  /*26c20*/  ULDC UR6, c[0x0][0x228] ;  /* 0x00008a0000067ab9 */ /* 0x000fe20000000800 */
[----:B------:R-:W-:Y:S01]  /*26c30*/  VIADD R5, R4, UR5 ;  /* 0x0000000504057c36 */ /* 0x000fe20008000000 */
[----:B0-----:R-:W-:Y:S01]  /*26c40*/  F2FP.SATFINITE.E4M3.F32.PACK_AB_MERGE_C R4, R222, R223, RZ ;  /* 0x000000dfde04723e */ /* 0x001fe200048070ff */
[----:B------:R-:W-:Y:S01]  /*26c50*/  IMAD.MOV.U32 R198, RZ, RZ, R196 ;  /* 0x000000ffffc67224 */ /* 0x000fe200078e00c4 */
[----:B------:R-:W-:Y:S01]  /*26c60*/  ULDC UR5, c[0x0][0x228] ;  /* 0x00008a0000057ab9 */ /* 0x000fe20000000800 */
[----:B------:R-:W-:-:S02]  /*26c70*/  IMAD.MOV.U32 R197, RZ, RZ, R195 ;  /* 0x000000ffffc57224 */ /* 0x000fc400078e00c3 */
[----:B------:R-:W-:Y:S01]  /*26c80*/  IMAD.MOV.U32 R221, RZ, RZ, R207 ;  /* 0x000000ffffdd7224 */ /* 0x000fe200078e00cf */
[----:B------:R-:W-:Y:S01]  /*26c90*/  @P1 LOP3.LUT R233, R233, 0x100, RZ, 0xfc, !PT ;  /* 0x00000100e9e91812 */ /* 0x000fe200078efcff */
[----:B------:R-:W-:Y:S02]  /*26ca0*/  IMAD.MOV.U32 R196, RZ, RZ, R194 ;  /* 0x000000ffffc47224 */ /* 0x000fe400078e00c2 */
[----:B------:R-:W-:Y:S01]  /*26cb0*/  IMAD.MOV.U32 R220, RZ, RZ, R206 ;  /* 0x000000ffffdc7224 */ /* 0x000fe200078e00ce */
[----:B------:R-:W-:Y:S01]  /*26cc0*/  LOP3.LUT R116, R116, 0xffff, RZ, 0xc0, !PT ;  /* 0x0000ffff74747812 */ /* 0x000fe200078ec0ff */
[----:B------:R-:W-:Y:S01]  /*26cd0*/  IMAD.MOV.U32 R195, RZ, RZ, R193 ;  /* 0x000000ffffc37224 */ /* 0x000fe200078e00c1 */
[----:B------:R-:W-:Y:S01]  /*26ce0*/  F2FP.SATFINITE.E4M3.F32.PACK_AB_MERGE_C R112, R113, R112, RZ ;  /* 0x000000707170723e */ /* 0x000fe200048070ff */
[----:B------:R-:W3:Y:S01]  /*26cf0*/  LDL.LU R193, [R1+0xca8] ;  /* 0x000ca80001c17983 */ /* 0x000ee20000300800 */
[----:B------:R-:W-:Y:S01]  /*26d00*/  IMAD.MOV.U32 R219, RZ, RZ, R205 ;  /* 0x000000ffffdb7224 */ /* 0x000fe200078e00cd */
[----:B------:R-:W-:Y:S01]  /*26d10*/  F2FP.SATFINITE.E4M3.F32.PACK_AB_MERGE_C R114, R115, R114, RZ ;  /* 0x000000727372723e */ /* 0x000fe200048070ff */
[----:B------:R-:W-:Y:S01]  /*26d20*/  IMAD.MOV.U32 R218, RZ, RZ, R204 ;  /* 0x000000ffffda7224 */ /* 0x000fe200078e00cc */
[----:B------:R-:W-:Y:S01]  /*26d30*/  F2FP.SATFINITE.E4M3.F32.PACK_AB_MERGE_C R108, R109, R108, RZ ;  /* 0x0000006c6d6c723e */ /* 0x000fe200048070ff */
[----:B------:R-:W-:Y:S01]  /*26d40*/  IMAD.MOV.U32 R217, RZ, RZ, R203 ;  /* 0x000000ffffd97224 */ /* 0x000fe200078e00cb */
[----:B------:R-:W-:Y:S01]  /*26d50*/  F2FP.SATFINITE.E4M3.F32.PACK_AB_MERGE_C R104, R105, R104, RZ ;  /* 0x000000686968723e */ /* 0x000fe200048070ff */
[----:B------:R-:W-:Y:S01]  /*26d60*/  ULDC UR42, c[0x0][0x228] ;  /* 0x00008a00002a7ab9 */ /* 0x000fe20000000800 */
[----:B------:R-:W-:-:S02]  /*26d70*/  F2FP.SATFINITE.E4M3.F32.PACK_AB_MERGE_C R106, R107, R106, RZ ;  /* 0x0000006a6b6a723e */ /* 0x000fc400048070ff */
[----:B------:R-:W-:Y:S02]  /*26d80*/  F2FP.SATFINITE.E4M3.F32.PACK_AB_MERGE_C R100, R101, R100, RZ ;  /* 0x000000646564723e */ /* 0x000fe400048070ff */
[----:B------:R-:W-:Y:S02]  /*26d90*/  F2FP.SATFINITE.E4M3.F32.PACK_AB_MERGE_C R96, R97, R96, RZ ;  /* 0x000000606160723e */ /* 0x000fe400048070ff */
[----:B------:R-:W-:Y:S02]  /*26da0*/  F2FP.SATFINITE.E4M3.F32.PACK_AB_MERGE_C R98, R99, R98, RZ ;  /* 0x000000626362723e */ /* 0x000fe400048070ff */
[----:B------:R-:W-:Y:S02]  /*26db0*/  F2FP.SATFINITE.E4M3.F32.PACK_AB_MERGE_C R92, R93, R92, RZ ;  /* 0x0000005c5d5c723e */ /* 0x000fe400048070ff */
[----:B------:R-:W-:Y:S02]  /*26dc0*/  F2FP.SATFINITE.E4M3.F32.PACK_AB_MERGE_C R88, R89, R88, RZ ;  /* 0x000000585958723e */ /* 0x000fe400048070ff */
        /* <DEDUP_REMOVED lines=24> */
[----:B------:R-:W-:Y:S01]  /*26f50*/  F2FP.SATFINITE.E4M3.F32.PACK_AB_MERGE_C R86, R87, R86, RZ ;  /* 0x000000565756723e */ /* 0x000fe200048070ff */
[----:B--2---:R-:W-:-:S02]  /*26f60*/  IMAD.MOV.U32 R194, RZ, RZ, R192 ;  /* 0x000000ffffc27224 */ /* 0x004fc400078e00c0 */
[----:B------:R-:W2:Y:S04]  /*26f70*/  LDL.LU R192, [R1+0xcac] ;  /* 0x000cac0001c07983 */ /* 0x000ea80000300800 */
[----:B------:R0:W-:Y:S04]  /*26f80*/  STL [R1+0xeb8], R4 ;  /* 0x000eb80401007387 */ /* 0x0001e80000100800 */
[----:B------:R-:W0:Y:S04]  /*26f90*/  LDL.LU R223, [R1+0xc08] ;  /* 0x000c080001df7983 */ /* 0x000e280000300800 */
[----:B------:R-:W0:Y:S04]  /*26fa0*/  LDL.LU R222, [R1+0xc0c] ;  /* 0x000c0c0001de7983 */ /* 0x000e280000300800 */
[----:B------:R-:W-:Y:S01]  /*26fb0*/  STL [R1+0xe20], R5 ;  /* 0x000e200501007387 */ /* 0x000fe20000100800 */
[----:B------:R-:W-:-:S02]  /*26fc0*/  F2FP.SATFINITE.E4M3.F32.PACK_AB_MERGE_C R94, R95, R94, RZ ;  /* 0x0000005e5f5e723e */ /* 0x000fc400048070ff */
[----:B------:R-:W-:Y:S02]  /*26fd0*/  F2FP.SATFINITE.E4M3.F32.PACK_AB_MERGE_C R102, R103, R102, RZ ;  /* 0x000000666766723e */ /* 0x000fe400048070ff */
[----:B------:R-:W-:Y:S01]  /*26fe0*/  F2FP.SATFINITE.E4M3.F32.PACK_AB_MERGE_C R110, R111, R110, RZ ;  /* 0x0000006e6f6e723e */ /* 0x000fe200048070ff */
[----:B------:R-:W-:Y:S01]  /*26ff0*/  BAR.SYNC.DEFER_BLOCKING 0x0 ;  /* 0x0000000000007b1d */ /* 0x000fe20000010000 */
[----:B0-----:R-:W-:-:S05]  /*27000*/  F2FP.SATFINITE.E4M3.F32.PACK_AB_MERGE_C R4, R222, R223, RZ ;  /* 0x000000dfde04723e */ /* 0x001fca00048070ff */
[----:B------:R0:W-:Y:S04]  /*27010*/  STL [R1+0xeb4], R4 ;  /* 0x000eb40401007387 */ /* 0x0001e80000100800 */
[----:B------:R-:W0:Y:S04]  /*27020*/  LDL.LU R223, [R1+0xc10] ;  /* 0x000c100001df7983 */ /* 0x000e280000300800 */
[----:B------:R-:W0:Y:S02]  /*27030*/  LDL.LU R222, [R1+0xc14] ;  /* 0x000c140001de7983 */ /* 0x000e240000300800 */
[----:B0-----:R-:W-:-:S05]  /*27040*/  F2FP.SATFINITE.E4M3.F32.PACK_AB_MERGE_C R4, R222, R223, RZ ;  /* 0x000000dfde04723e */ /* 0x001fca00048070ff */
[----:B------:R0:W-:Y:S04]  /*27050*/  STL [R1+0xeb0], R4 ;  /* 0x000eb00401007387 */ /* 0x0001e80000100800 */
[----:B------:R-:W0:Y:S04]  /*27060*/  LDL.LU R223, [R1+0xc18] ;  /* 0x000c180001df7983 */ /* 0x000e280000300800 */
[----:B------:R-:W0:Y:S02]  /*27070*/  LDL.LU R222, [R1+0xc1c] ;  /* 0x000c1c0001de7983 */ /* 0x000e240000300800 */
[----:B0-----:R-:W-:-:S05]  /*27080*/  F2FP.SATFINITE.E4M3.F32.PACK_AB_MERGE_C R4, R222, R223, RZ ;  /* 0x000000dfde04723e */ /* 0x001fca00048070ff */
[----:B------:R0:W-:Y:S04]  /*27090*/  STL [R1+0xeac], R4 ;  /* 0x000eac0401007387 */ /* 0x0001e80000100800 */
[----:B------:R-:W0:Y:S04]  /*270a0*/  LDL.LU R223, [R1+0xc20] ;  /* 0x000c200001df7983 */ /* 0x000e280000300800 */
[----:B------:R-:W0:Y:S01]  /*270b0*/  LDL.LU R222, [R1+0xc24] ;  /* 0x000c240001de7983 */ /* 0x000e220000300800 */
[----:B------:R-:W-:Y:S02]  /*270c0*/  IMAD.MOV.U32 R216, RZ, RZ, R202 ;  /* 0x000000ffffd87224 */ /* 0x000fe400078e00ca */
[----:B------:R-:W-:-:S02]  /*270d0*/  IMAD.MOV.U32 R215, RZ, RZ, R201 ;  /* 0x000000ffffd77224 */ /* 0x000fc400078e00c9 */
[----:B------:R-:W-:Y:S02]  /*270e0*/  IMAD.MOV.U32 R214, RZ, RZ, R200 ;  /* 0x000000ffffd67224 */ /* 0x000fe400078e00c8 */
[----:B------:R-:W-:Y:S02]  /*270f0*/  IMAD.MOV.U32 R213, RZ, RZ, R199 ;  /* 0x000000ffffd57224 */ /* 0x000fe400078e00c7 */
[----:B------:R-:W-:Y:S02]  /*27100*/  IMAD.MOV.U32 R212, RZ, RZ, R198 ;  /* 0x000000ffffd47224 */ /* 0x000fe400078e00c6 */
[----:B------:R-:W-:Y:S02]  /*27110*/  IMAD.MOV.U32 R211, RZ, RZ, R197 ;  /* 0x000000ffffd37224 */ /* 0x000fe400078e00c5 */
[----:B------:R-:W-:Y:S02]  /*27120*/  IMAD.MOV.U32 R210, RZ, RZ, R196 ;  /* 0x000000ffffd27224 */ /* 0x000fe400078e00c4 */
[----:B---3--:R-:W-:-:S02]  /*27130*/  IMAD.MOV.U32 R207, RZ, RZ, R193 ;  /* 0x000000ffffcf7224 */ /* 0x008fc400078e00c1 */
[----:B--2---:R-:W-:Y:S01]  /*27140*/  IMAD.MOV.U32 R206, RZ, RZ, R192 ;  /* 0x000000ffffce7224 */ /* 0x004fe200078e00c0 */
[----:B0-----:R-:W-:-:S05]  /*27150*/  F2FP.SATFINITE.E4M3.F32.PACK_AB_MERGE_C R4, R222, R223, RZ ;  /* 0x000000dfde04723e */ /* 0x001fca00048070ff */
[----:B------:R0:W-:Y:S04]  /*27160*/  STL [R1+0xea4], R4 ;  /* 0x000ea40401007387 */ /* 0x0001e80000100800 */
[----:B------:R-:W2:Y:S04]  /*27170*/  LDL.LU R205, [R1+0xcb0] ;  /* 0x000cb00001cd7983 */ /* 0x000ea80000300800 */
[----:B------:R-:W3:Y:S04]  /*27180*/  LDL.LU R204, [R1+0xcb4] ;  /* 0x000cb40001cc7983 */ /* 0x000ee80000300800 */
[----:B------:R-:W4:Y:S04]  /*27190*/  LDL.LU R203, [R1+0xcb8] ;  /* 0x000cb80001cb7983 */ /* 0x000f280000300800 */
[----:B------:R-:W4:Y:S04]  /*271a0*/  LDL.LU R202, [R1+0xcbc] ;  /* 0x000cbc0001ca7983 */ /* 0x000f280000300800 */
[----:B------:R-:W4:Y:S01]  /*271b0*/  LDL.LU R201, [R1+0xcc0] ;  /* 0x000cc00001c97983 */ /* 0x000f220000300800 */
[----:B------:R-:W-:-:S03]  /*271c0*/  IMAD.MOV.U32 R223, RZ, RZ, R209 ;  /* 0x000000ffffdf7224 */ /* 0x000fc600078e00d1 */
[----:B------:R-:W4:Y:S01]  /*271d0*/  LDL.LU R200, [R1+0xcc4] ;  /* 0x000cc40001c87983 */ /* 0x000f220000300800 */
[----:B------:R-:W-:-:S03]  /*271e0*/  IMAD.MOV.U32 R222, RZ, RZ, R208 ;  /* 0x000000ffffde7224 */ /* 0x000fc600078e00d0 */
[----:B------:R-:W4:Y:S01]  /*271f0*/  LDL.LU R199, [R1+0xcc8] ;  /* 0x000cc80001c77983 */ /* 0x000f220000300800 */
[----:B------:R-:W-:-:S03]  /*27200*/  IMAD.MOV.U32 R209, RZ, RZ, R195 ;  /* 0x000000ffffd17224 */ /* 0x000fc600078e00c3 */
[----:B------:R-:W4:Y:S01]  /*27210*/  LDL.LU R198, [R1+0xccc] ;  /* 0x000ccc0001c67983 */ /* 0x000f220000300800 */
[----:B------:R-:W-:-:S03]  /*27220*/  IMAD.MOV.U32 R208, RZ, RZ, R194 ;  /* 0x000000ffffd07224 */ /* 0x000fc600078e00c2 */
[----:B------:R-:W4:Y:S04]  /*27230*/  LDL.LU R197, [R1+0xcd0] ;  /* 0x000cd00001c57983 */ /* 0x000f280000300800 */
[----:B------:R-:W4:Y:S04]  /*27240*/  LDL.LU R196, [R1+0xcd4] ;  /* 0x000cd40001c47983 */ /* 0x000f280000300800 */
[----:B------:R-:W4:Y:S04]  /*27250*/  LDL.LU R195, [R1+0xcd8] ;  /* 0x000cd80001c37983 */ /* 0x000f280000300800 */
[----:B------:R-:W4:Y:S04]  /*27260*/  LDL.LU R194, [R1+0xcdc] ;  /* 0x000cdc0001c27983 */ /* 0x000f280000300800 */
[----:B------:R-:W4:Y:S04]  /*27270*/  LDL.LU R193, [R1+0xca4] ;  /* 0x000ca40001c17983 */ /* 0x000f280000300800 */
[----:B------:R-:W4:Y:S04]  /*27280*/  LDL.LU R192, [R1+0xca0] ;  /* 0x000ca00001c07983 */ /* 0x000f280000300800 */
[----:B------:R-:W2:Y:S04]  /*27290*/  LDL.LU R248, [R1+0xc28] ;  /* 0x000c280001f87983 */ /* 0x000ea80000300800 */
[----:B------:R-:W2:Y:S01]  /*272a0*/  LDL.LU R237, [R1+0xc2c] ;  /* 0x000c2c0001ed7983 */ /* 0x000ea20000300800 */
[----:B0-----:R-:W-:Y:S01]  /*272b0*/  F2FP.SATFINITE.E4M3.F32.PACK_AB_MERGE_C R4, R243, R241, RZ ;  /* 0x000000f1f304723e */ /* 0x001fe200048070ff */
[----:B------:R-:W-:-:S02]  /*272c0*/  IMAD.MOV.U32 R134, RZ, RZ, R207 ;  /* 0x000000ffff867224 */ /* 0x000fc400078e00cf */
[----:B------:R-:W-:Y:S01]  /*272d0*/  IMAD.MOV.U32 R135, RZ, RZ, R206 ;  /* 0x000000ffff877224 */ /* 0x000fe200078e00ce */
[----:B--2---:R-:W-:-:S05]  /*272e0*/  F2FP.SATFINITE.E4M3.F32.PACK_AB_MERGE_C R7, R237, R248, RZ ;  /* 0x000000f8ed07723e */ /* 0x004fca00048070ff */
[----:B------:R0:W-:Y:S04]  /*272f0*/  STL [R1+0xea0], R7 ;  /* 0x000ea00701007387 */ /* 0x0001e80000100800 */
[----:B------:R1:W-:Y:S04]  /*27300*/  STL [R1+0xe98], R6 ;  /* 0x000e980601007387 */ /* 0x0003e80000100800 */
[----:B------:R2:W-:Y:S01]  /*27310*/  STL [R1+0xe9c], R4 ;  /* 0x000e9c0401007387 */ /* 0x0005e20000100800 */
[----:B0-----:R-:W-:Y:S02]  /*27320*/  F2FP.SATFINITE.E4M3.F32.PACK_AB_MERGE_C R7, R247, R245, RZ ;  /* 0x000000f5f707723e */ /* 0x001fe400048070ff */
[----:B-1----:R-:W-:-:S03]  /*27330*/  F2FP.SATFINITE.E4M3.F32.PACK_AB_MERGE_C R6, R251, R249, RZ ;  /* 0x000000f9fb06723e */ /* 0x002fc600048070ff */
[----:B------:R0:W-:Y:S01]  /*27340*/  STL [R1+0xe90], R7 ;  /* 0x000e900701007387 */ /* 0x0001e20000100800 */
[----:B--2---:R-:W-:-:S03]  /*27350*/  F2FP.SATFINITE.E4M3.F32.PACK_AB_MERGE_C R4, R226, R227, RZ ;  /* 0x000000e3e204723e */ /* 0x004fc600048070ff */
        /* <DEDUP_REMOVED lines=16> */
[----:B------:R-:W-:Y:S01]  /*27460*/  STL [R1+0xe74], R7 ;  /* 0x000e740701007387 */ /* 0x000fe20000100800 */
[----:B--2---:R-:W-:-:S03]  /*27470*/  F2FP.SATFINITE.E4M3.F32.PACK_AB_MERGE_C R4, R208, R209, RZ ;  /* 0x000000d1d004723e */ /* 0x004fc600048070ff */
[----:B------:R-:W-:Y:S04]  /*27480*/  STL [R1+0xe6c], R6 ;  /* 0x000e6c0601007387 */ /* 0x000fe80000100800 */
[----:B------:R0:W-:Y:S04]  /*27490*/  STL [R1+0xe68], R4 ;  /* 0x000e680401007387 */ /* 0x0001e80000100800 */
[----:B------:R-:W2:Y:S04]  /*274a0*/  LDL.LU R248, [R1+0xce0] ;  /* 0x000ce00001f87983 */ /* 0x000ea80000300800 */
        /* <DEDUP_REMOVED lines=26> */
[----:B------:R-:W2:Y:S01]  /*27650*/  LDL.LU R210, [R1+0xd4c] ;  /* 0x000d4c0001d27983 */ /* 0x000ea20000300800 */
[----:B------:R-:W-:-:S03]  /*27660*/  IMAD.MOV.U32 R133, RZ, RZ, R205 ;  /* 0x000000ffff857224 */ /* 0x000fc600078e00cd */
[----:B------:R-:W2:Y:S01]  /*27670*/  LDL.LU R209, [R1+0xd50] ;  /* 0x000d500001d17983 */ /* 0x000ea20000300800 */
[----:B---3--:R-:W-:-:S03]  /*27680*/  IMAD.MOV.U32 R132, RZ, RZ, R204 ;  /* 0x000000ffff847224 */ /* 0x008fc600078e00cc */
[----:B------:R-:W3:Y:S01]  /*27690*/  LDL.LU R208, [R1+0xd54] ;  /* 0x000d540001d07983 */ /* 0x000ee20000300800 */
[----:B----4-:R-:W-:-:S03]  /*276a0*/  IMAD.MOV.U32 R131, RZ, RZ, R203 ;  /* 0x000000ffff837224 */ /* 0x010fc600078e00cb */
        /* <DEDUP_REMOVED lines=26> */
[----:B------:R-:W4:Y:S01]  /*27850*/  LDL.LU R192, [R1+0xd94] ;  /* 0x000d940001c07983 */ /* 0x000f220000300800 */
[----:B0-----:R-:W-:-:S02]  /*27860*/  F2FP.SATFINITE.E4M3.F32.PACK_AB_MERGE_C R4, R136, R137, RZ ;  /* 0x000000898804723e */ /* 0x001fc400048070ff */
[----:B------:R-:W-:Y:S02]  /*27870*/  F2FP.SATFINITE.E4M3.F32.PACK_AB_MERGE_C R7, R135, R134, RZ ;  /* 0x000000868707723e */ /* 0x000fe400048070ff */
[----:B------:R-:W-:Y:S01]  /*27880*/  F2FP.SATFINITE.E4M3.F32.PACK_AB_MERGE_C R6, R132, R133, RZ ;  /* 0x000000858406723e */ /* 0x000fe200048070ff */
[----:B------:R0:W-:Y:S04]  /*27890*/  STL [R1+0xe64], R4 ;  /* 0x000e640401007387 */ /* 0x0001e80000100800 */
[----:B------:R1:W-:Y:S01]  /*278a0*/  STL [R1+0xe60], R7 ;  /* 0x000e600701007387 */ /* 0x0003e20000100800 */
[----:B0-----:R-:W-:-:S03]  /*278b0*/  F2FP.SATFINITE.E4M3.F32.PACK_AB_MERGE_C R4, R130, R131, RZ ;  /* 0x000000838204723e */ /* 0x001fc600048070ff */
[----:B------:R0:W-:Y:S01]  /*278c0*/  STL [R1+0xe58], R6 ;  /* 0x000e580601007387 */ /* 0x0001e20000100800 */
[----:B-1----:R-:W-:-:S03]  /*278d0*/  F2FP.SATFINITE.E4M3.F32.PACK_AB_MERGE_C R7, R128, R129, RZ ;  /* 0x000000818007723e */ /* 0x002fc600048070ff */
[----:B------:R1:W-:Y:S01]  /*278e0*/  STL [R1+0xe5c], R4 ;  /* 0x000e5c0401007387 */ /* 0x0003e20000100800 */
[----:B0-----:R-:W-:-:S03]  /*278f0*/  F2FP.SATFINITE.E4M3.F32.PACK_AB_MERGE_C R6, R238, R126, RZ ;  /* 0x0000007eee06723e */ /* 0x001fc600048070ff */
[----:B------:R0:W-:Y:S01]  /*27900*/  STL [R1+0xe50], R7 ;  /* 0x000e500701007387 */ /* 0x0001e20000100800 */
[----:B-1----:R-:W-:-:S03]  /*27910*/  F2FP.SATFINITE.E4M3.F32.PACK_AB_MERGE_C R4, R242, R240, RZ ;  /* 0x000000f0f204723e */ /* 0x002fc600048070ff */
[----:B------:R2:W-:Y:S01]  /*27920*/  STL [R1+0xe54], R6 ;  /* 0x000e540601007387 */ /* 0x0005e20000100800 */
[----:B0-----:R-:W-:-:S03]  /*27930*/  F2FP.SATFINITE.E4M3.F32.PACK_AB_MERGE_C R7, R246, R244, RZ ;  /* 0x000000f4f607723e */ /* 0x001fc600048070ff */
[----:B------:R0:W-:Y:S04]  /*27940*/  STL [R1+0xe4c], R4 ;  /* 0x000e4c0401007387 */ /* 0x0001e80000100800 */
[----:B------:R1:W-:Y:S01]  /*27950*/  STL [R1+0xe48], R7 ;  /* 0x000e480701007387 */ /* 0x0003e20000100800 */
[----:B--2---:R-:W-:-:S05]  /*27960*/  F2FP.SATFINITE.E4M3.F32.PACK_AB_MERGE_C R6, R237, R248, RZ ;  /* 0x000000f8ed06723e */ /* 0x004fca00048070ff */
[----:B------:R2:W-:Y:S01]  /*27970*/  STL [R1+0xce0], R6 ;  /* 0x000ce00601007387 */ /* 0x0005e20000100800 */
[----:B0-----:R-:W-:-:S05]  /*27980*/  F2FP.SATFINITE.E4M3.F32.PACK_AB_MERGE_C R4, R239, R252, RZ ;  /* 0x000000fcef04723e */ /* 0x001fca00048070ff */
[----:B------:R0:W-:Y:S01]  /*27990*/  STL [R1+0xcdc], R4 ;  /* 0x000cdc0401007387 */ /* 0x0001e20000100800 */
[----:B-1----:R-:W-:-:S05]  /*279a0*/  F2FP.SATFINITE.E4M3.F32.PACK_AB_MERGE_C R7, R243, R241, RZ ;  /* 0x000000f1f307723e */ /* 0x002fca00048070ff */
        /* <DEDUP_REMOVED lines=23> */
[----:B---3--:R-:W-:-:S05]  /*27b20*/  F2FP.SATFINITE.E4M3.F32.PACK_AB_MERGE_C R7, R208, R209, RZ ;  /* 0x000000d1d007723e */ /* 0x008fca00048070ff */
[----:B------:R1:W-:Y:S01]  /*27b30*/  STL [R1+0xca0], R7 ;  /* 0x000ca00701007387 */ /* 0x0003e20000100800 */
[----:B----4-:R-:W-:-:S05]  /*27b40*/  F2FP.SATFINITE.E4M3.F32.PACK_AB_MERGE_C R6, R206, R207, RZ ;  /* 0x000000cfce06723e */ /* 0x010fca00048070ff */
        /* <DEDUP_REMOVED lines=10> */
[----:B------:R-:W-:Y:S01]  /*27bf0*/  STL [R1+0xc8c], R7 ;  /* 0x000c8c0701007387 */ /* 0x000fe20000100800 */
[----:B--2---:R-:W-:-:S03]  /*27c00*/  F2FP.SATFINITE.E4M3.F32.PACK_AB_MERGE_C R6, R194, R195, RZ ;  /* 0x000000c3c206723e */ /* 0x004fc600048070ff */
[----:B------:R-:W2:Y:S04]  /*27c10*/  LDL.LU R137, [R1+0xd98] ;  /* 0x000d980001897983 */ /* 0x000ea80000300800 */
[----:B------:R-:W-:Y:S01]  /*27c20*/  STL [R1+0xc88], R6 ;  /* 0x000c880601007387 */ /* 0x000fe20000100800 */
[----:B0-----:R-:W-:-:S03]  /*27c30*/  F2FP.SATFINITE.E4M3.F32.PACK_AB_MERGE_C R4, R192, R193, RZ ;  /* 0x000000c1c004723e */ /* 0x001fc600048070ff */
[----:B------:R-:W2:Y:S04]  /*27c40*/  LDL.LU R136, [R1+0xd9c] ;  /* 0x000d9c0001887983 */ /* 0x000ea80000300800 */
[----:B------:R2:W-:Y:S04]  /*27c50*/  STL [R1+0xc80], R4 ;  /* 0x000c800401007387 */ /* 0x0005e80000100800 */
[----:B------:R-:W3:Y:S04]  /*27c60*/  LDL.LU R134, [R1+0xda0] ;  /* 0x000da00001867983 */ /* 0x000ee80000300800 */
[----:B------:R-:W3:Y:S04]  /*27c70*/  LDL.LU R135, [R1+0xda4] ;  /* 0x000da40001877983 */ /* 0x000ee80000300800 */
        /* <DEDUP_REMOVED lines=57> */
[----:B------:R-:W4:Y:S01]  /*28010*/  LDL.LU R192, [R1+0xa8c] ;  /* 0x000a8c0001c07983 */ /* 0x000f220000300800 */
[----:B--2---:R-:W-:-:S05]  /*28020*/  F2FP.SATFINITE.E4M3.F32.PACK_AB_MERGE_C R4, R136, R137, RZ ;  /* 0x000000898804723e */ /* 0x004fca00048070ff */
        /* <DEDUP_REMOVED lines=607> */
[----:B--2---:R-:W-:-:S02]  /*2a620*/  F2FP.SATFINITE.E4M3.F32.PACK_AB_MERGE_C R4, R242, R240, RZ ;  /* 0x000000f0f204723e */ /* 0x004fc400048070ff */
[----:B---3--:R-:W-:-:S05]  /*2a630*/  F2FP.SATFINITE.E4M3.F32.PACK_AB_MERGE_C R234, R246, R244, RZ ;  /* 0x000000f4f6ea723e */ /* 0x008fca00048070ff */
[----:B------:R-:W-:Y:S01]  /*2a640*/  STL [R1+0x13f0], R234 ;  /* 0x0013f0ea01007387 */ /* 0x000fe20000100800 */
[----:B----4-:R-:W-:-:S03]  /*2a650*/  F2FP.SATFINITE.E4M3.F32.PACK_AB_MERGE_C R7, R237, R248, RZ ;  /* 0x000000f8ed07723e */ /* 0x010fc600048070ff */
[----:B------:R0:W-:Y:S04]  /*2a660*/  STL [R1+0x804], R4 ;  /* 0x0008040401007387 */ /* 0x0001e80000100800 */
[----:B------:R1:W-:Y:S01]  /*2a670*/  STL [R1+0x800], R7 ;  /* 0x0008000701007387 */ /* 0x0003e20000100800 */
[----:B------:R-:W-:-:S05]  /*2a680*/  F2FP.SATFINITE.E4M3.F32.PACK_AB_MERGE_C R6, R239, R252, RZ ;  /* 0x000000fcef06723e */ /* 0x000fca00048070ff */
[----:B------:R2:W-:Y:S01]  /*2a690*/  STL [R1+0x684], R6 ;  /* 0x0006840601007387 */ /* 0x0005e20000100800 */
[----:B0-----:R-:W-:Y:S02]  /*2a6a0*/  F2FP.SATFINITE.E4M3.F32.PACK_AB_MERGE_C R4, R243, R241, RZ ;  /* 0x000000f1f304723e */ /* 0x001fe400048070ff */
[----:B------:R-:W-:-:S05]  /*2a6b0*/  F2FP.SATFINITE.E4M3.F32.PACK_AB_MERGE_C R235, R247, R245, RZ ;  /* 0x000000f5f7eb723e */ /* 0x000fca00048070ff */
[----:B------:R-:W-:Y:S01]  /*2a6c0*/  STL [R1+0x13f4], R235 ;  /* 0x0013f4eb01007387 */ /* 0x000fe20000100800 */
[----:B-1----:R-:W-:-:S03]  /*2a6d0*/  F2FP.SATFINITE.E4M3.F32.PACK_AB_MERGE_C R7, R251, R249, RZ ;  /* 0x000000f9fb07723e */ /* 0x002fc600048070ff */
[----:B------:R0:W-:Y:S04]  /*2a6e0*/  STL [R1+0x680], R4 ;  /* 0x0006800401007387 */ /* 0x0001e80000100800 */
[----:B------:R1:W-:Y:S01]  /*2a6f0*/  STL [R1+0x67c], R7 ;  /* 0x00067c0701007387 */ /* 0x0003e20000100800 */
[----:B--2---:R-:W-:-:S05]  /*2a700*/  F2FP.SATFINITE.E4M3.F32.PACK_AB_MERGE_C R6, R226, R227, RZ ;  /* 0x000000e3e206723e */ /* 0x004fca00048070ff */
        /* <DEDUP_REMOVED lines=31> */
[----:B--2---:R-:W-:-:S03]  /*2a900*/  F2FP.SATFINITE.E4M3.F32.PACK_AB_MERGE_C R6, R194, R195, RZ ;  /* 0x000000c3c206723e */ /* 0x004fc600048070ff */
[----:B------:R-:W2:Y:S04]  /*2a910*/  LDL.LU R129, [R1+0x738] ;  /* 0x0007380001817983 */ /* 0x000ea80000300800 */
[----:B------:R3:W-:Y:S01]  /*2a920*/  STL [R1+0x648], R6 ;  /* 0x0006480601007387 */ /* 0x0007e20000100800 */
[----:B0-----:R-:W-:-:S03]  /*2a930*/  F2FP.SATFINITE.E4M3.F32.PACK_AB_MERGE_C R4, R192, R193, RZ ;  /* 0x000000c1c004723e */ /* 0x001fc600048070ff */
[----:B------:R-:W2:Y:S04]  /*2a940*/  LDL.LU R128, [R1+0x73c] ;  /* 0x00073c0001807983 */ /* 0x000ea80000300800 */
[----:B------:R0:W-:Y:S04]  /*2a950*/  STL [R1+0x644], R4 ;  /* 0x0006440401007387 */ /* 0x0001e80000100800 */
[----:B------:R-:W1:Y:S04]  /*2a960*/  LDL.LU R126, [R1+0x740] ;  /* 0x00074000017e7983 */ /* 0x000e680000300800 */
[----:B------:R-:W1:Y:S04]  /*2a970*/  LDL.LU R238, [R1+0x744] ;  /* 0x0007440001ee7983 */ /* 0x000e680000300800 */
[----:B------:R-:W3:Y:S04]  /*2a980*/  LDL.LU R240, [R1+0x748] ;  /* 0x0007480001f07983 */ /* 0x000ee80000300800 */
[----:B------:R-:W3:Y:S04]  /*2a990*/  LDL.LU R242, [R1+0x74c] ;  /* 0x00074c0001f27983 */ /* 0x000ee80000300800 */
[----:B------:R-:W0:Y:S04]  /*2a9a0*/  LDL.LU R244, [R1+0x750] ;  /* 0x0007500001f47983 */ /* 0x000e280000300800 */
[----:B------:R-:W0:Y:S04]  /*2a9b0*/  LDL.LU R246, [R1+0x754] ;  /* 0x0007540001f67983 */ /* 0x000e280000300800 */
        /* <DEDUP_REMOVED lines=47> */
[----:B------:R-:W-:Y:S01]  /*2acb0*/  STL [R1+0x1408], R232 ;  /* 0x001408e801007387 */ /* 0x000fe20000100800 */
[----:B-1----:R-:W-:-:S05]  /*2acc0*/  F2FP.SATFINITE.E4M3.F32.PACK_AB_MERGE_C R7, R238, R126, RZ ;  /* 0x0000007eee07723e */ /* 0x002fca00048070ff */
[----:B------:R1:W-:Y:S01]  /*2acd0*/  STL [R1+0x640], R7 ;  /* 0x0006400701007387 */ /* 0x0003e20000100800 */
[----:B---3--:R-:W-:-:S05]  /*2ace0*/  F2FP.SATFINITE.E4M3.F32.PACK_AB_MERGE_C R6, R242, R240, RZ ;  /* 0x000000f0f206723e */ /* 0x008fca00048070ff */
[----:B------:R2:W-:Y:S01]  /*2acf0*/  STL [R1+0x63c], R6 ;  /* 0x00063c0601007387 */ /* 0x0005e20000100800 */
[----:B0-----:R-:W-:Y:S02]  /*2ad00*/  F2FP.SATFINITE.E4M3.F32.PACK_AB_MERGE_C R4, R246, R244, RZ ;  /* 0x000000f4f604723e */ /* 0x001fe400048070ff */
[----:B----4-:R-:W-:-:S05]  /*2ad10*/  F2FP.SATFINITE.E4M3.F32.PACK_AB_MERGE_C R231, R237, R248, RZ ;  /* 0x000000f8ede7723e */ /* 0x010fca00048070ff */
        /* <DEDUP_REMOVED lines=13> */
[----:B------:R-:W-:Y:S01]  /*2adf0*/  STL [R1+0x624], R6 ;  /* 0x0006240601007387 */ /* 0x000fe20000100800 */
[----:B0-----:R-:W-:Y:S02]  /*2ae00*/  F2FP.SATFINITE.E4M3.F32.PACK_AB_MERGE_C R4, R222, R223, RZ ;  /* 0x000000dfde04723e */ /* 0x001fe400048070ff */
[----:B-1----:R-:W-:-:S05]  /*2ae10*/  F2FP.SATFINITE.E4M3.F32.PACK_AB_MERGE_C R7, R220, R221, RZ ;  /* 0x000000dddc07723e */ /* 0x002fca00048070ff */
[----:B------:R-:W-:Y:S04]  /*2ae20*/  STL [R1+0x1414], R7 ;  /* 0x0014140701007387 */ /* 0x000fe80000100800 */
[----:B------:R0:W-:Y:S02]  /*2ae30*/  STL [R1+0x620], R4 ;  /* 0x0006200401007387 */ /* 0x0001e40000100800 */
[----:B0-----:R-:W-:Y:S02]  /*2ae40*/  F2FP.SATFINITE.E4M3.F32.PACK_AB_MERGE_C R4, R218, R219, RZ ;  /* 0x000000dbda04723e */ /* 0x001fe400048070ff */
[----:B------:R-:W-:-:S03]  /*2ae50*/  F2FP.SATFINITE.E4M3.F32.PACK_AB_MERGE_C R7, R216, R217, RZ ;  /* 0x000000d9d807723e */ /* 0x000fc600048070ff */
[----:B------:R0:W-:Y:S01]  /*2ae60*/  STL [R1+0x61c], R4 ;  /* 0x00061c0401007387 */ /* 0x0001e20000100800 */
[----:B------:R-:W-:-:S03]  /*2ae70*/  F2FP.SATFINITE.E4M3.F32.PACK_AB_MERGE_C R6, R214, R215, RZ ;  /* 0x000000d7d606723e */ /* 0x000fc600048070ff */
[----:B------:R-:W-:Y:S01]  /*2ae80*/  STL [R1+0x618], R7 ;  /* 0x0006180701007387 */ /* 0x000fe20000100800 */
[----:B0-----:R-:W-:-:S05]  /*2ae90*/  F2FP.SATFINITE.E4M3.F32.PACK_AB_MERGE_C R4, R212, R213, RZ ;  /* 0x000000d5d404723e */ /* 0x001fca00048070ff */
[----:B------:R0:W-:Y:S04]  /*2aea0*/  STL [R1+0x1418], R4 ;  /* 0x0014180401007387 */ /* 0x0001e80000100800 */
[----:B------:R1:W-:Y:S01]  /*2aeb0*/  STL [R1+0x614], R6 ;  /* 0x0006140601007387 */ /* 0x0003e20000100800 */
[----:B0-----:R-:W-:Y:S02]  /*2aec0*/  F2FP.SATFINITE.E4M3.F32.PACK_AB_MERGE_C R4, R210, R211, RZ ;  /* 0x000000d3d204723e */ /* 0x001fe400048070ff */
[----:B------:R-:W-:-:S03]  /*2aed0*/  F2FP.SATFINITE.E4M3.F32.PACK_AB_MERGE_C R7, R208, R209, RZ ;  /* 0x000000d1d007723e */ /* 0x000fc600048070ff */
[----:B------:R0:W-:Y:S01]  /*2aee0*/  STL [R1+0x610], R4 ;  /* 0x0006100401007387 */ /* 0x0001e20000100800 */
[----:B-1----:R-:W-:-:S03]  /*2aef0*/  F2FP.SATFINITE.E4M3.F32.PACK_AB_MERGE_C R6, R206, R207, RZ ;  /* 0x000000cfce06723e */ /* 0x002fc600048070ff */
[----:B------:R1:W-:Y:S01]  /*2af00*/  STL [R1+0x60c], R7 ;  /* 0x00060c0701007387 */ /* 0x0003e20000100800 */
[----:B0-----:R-:W-:-:S03]  /*2af10*/  F2FP.SATFINITE.E4M3.F32.PACK_AB_MERGE_C R4, R204, R205, RZ ;  /* 0x000000cdcc04723e */ /* 0x001fc600048070ff */
[----:B------:R0:W-:Y:S04]  /*2af20*/  STL [R1+0x608], R6 ;  /* 0x0006080601007387 */ /* 0x0001e80000100800 */
[----:B------:R2:W-:Y:S01]  /*2af30*/  STL [R1+0xdc0], R4 ;  /* 0x000dc00401007387 */ /* 0x0005e20000100800 */
[----:B-1----:R-:W-:-:S05]  /*2af40*/  F2FP.SATFINITE.E4M3.F32.PACK_AB_MERGE_C R7, R202, R203, RZ ;  /* 0x000000cbca07723e */ /* 0x002fca00048070ff */
[----:B------:R1:W-:Y:S01]  /*2af50*/  STL [R1+0x604], R7 ;  /* 0x0006040701007387 */ /* 0x0003e20000100800 */
[----:B0-----:R-:W-:-:S05]  /*2af60*/  F2FP.SATFINITE.E4M3.F32.PACK_AB_MERGE_C R6, R200, R201, RZ ;  /* 0x000000c9c806723e */ /* 0x001fca00048070ff */
[----:B------:R0:W-:Y:S01]  /*2af70*/  STL [R1+0xdbc], R6 ;  /* 0x000dbc0601007387 */ /* 0x0001e20000100800 */
[----:B--2---:R-:W-:-:S05]  /*2af80*/  F2FP.SATFINITE.E4M3.F32.PACK_AB_MERGE_C R4, R198, R199, RZ ;  /* 0x000000c7c604723e */ /* 0x004fca00048070ff */
[----:B------:R2:W-:Y:S01]  /*2af90*/  STL [R1+0x600], R4 ;  /* 0x0006000401007387 */ /* 0x0005e20000100800 */
[----:B-1----:R-:W-:-:S05]  /*2afa0*/  F2FP.SATFINITE.E4M3.F32.PACK_AB_MERGE_C R7, R196, R197, RZ ;  /* 0x000000c5c407723e */ /* 0x002fca00048070ff */
[----:B------:R-:W-:Y:S01]  /*2afb0*/  STL [R1+0xdb8], R7 ;  /* 0x000db80701007387 */ /* 0x000fe20000100800 */
[----:B0-----:R-:W-:-:S03]  /*2afc0*/  F2FP.SATFINITE.E4M3.F32.PACK_AB_MERGE_C R6, R194, R195, RZ ;  /* 0x000000c3c206723e */ /* 0x001fc600048070ff */
[----:B------:R-:W3:Y:S04]  /*2afd0*/  LDL.LU R137, [R1+0x410] ;  /* 0x0004100001897983 */ /* 0x000ee80000300800 */
[----:B------:R-:W-:Y:S01]  /*2afe0*/  STL [R1+0x728], R6 ;  /* 0x0007280601007387 */ /* 0x000fe20000100800 */
[----:B--2---:R-:W-:-:S03]  /*2aff0*/  F2FP.SATFINITE.E4M3.F32.PACK_AB_MERGE_C R4, R192, R193, RZ ;  /* 0x000000c1c004723e */ /* 0x004fc600048070ff */
[----:B------:R-:W3:Y:S04]  /*2b000*/  LDL.LU R136, [R1+0x414] ;  /* 0x0004140001887983 */ /* 0x000ee80000300800 */
[----:B------:R3:W-:Y:S04]  /*2b010*/  STL [R1+0x714], R4 ;  /* 0x0007140401007387 */ /* 0x0007e80000100800 */
[----:B------:R-:W2:Y:S04]  /*2b020*/  LDL.LU R134, [R1+0x418] ;  /* 0x0004180001867983 */ /* 0x000ea80000300800 */
[----:B------:R-:W2:Y:S04]  /*2b030*/  LDL.LU R135, [R1+0x41c] ;  /* 0x00041c0001877983 */ /* 0x000ea80000300800 */
        /* <DEDUP_REMOVED lines=58> */
[----:B---3--:R-:W-:-:S05]  /*2b3e0*/  F2FP.SATFINITE.E4M3.F32.PACK_AB_MERGE_C R4, R136, R137, RZ ;  /* 0x000000898804723e */ /* 0x008fca00048070ff */
[----:B------:R0:W-:Y:S01]  /*2b3f0*/  STL [R1+0x704], R4 ;  /* 0x0007040401007387 */ /* 0x0001e20000100800 */
[----:B--2---:R-:W-:-:S05]  /*2b400*/  F2FP.SATFINITE.E4M3.F32.PACK_AB_MERGE_C R7, R135, R134, RZ ;  /* 0x000000868707723e */ /* 0x004fca00048070ff */
        /* <DEDUP_REMOVED lines=123> */
[----:B---3--:R-:W-:Y:S02]  /*2bbc0*/  F2FP.SATFINITE.E4M3.F32.PACK_AB_MERGE_C R7, R135, R134, RZ ;  /* 0x000000868707723e */ /* 0x008fe400048070ff */
[----:B----4-:R-:W-:-:S03]  /*2bbd0*/  F2FP.SATFINITE.E4M3.F32.PACK_AB_MERGE_C R6, R132, R133, RZ ;  /* 0x000000858406723e */ /* 0x010fc600048070ff */
[----:B------:R1:W-:Y:S01]  /*2bbe0*/  STL [R1+0x490], R7 ;  /* 0x0004900701007387 */ /* 0x0003e20000100800 */
[----:B0-----:R-:W-:-:S03]  /*2bbf0*/  F2FP.SATFINITE.E4M3.F32.PACK_AB_MERGE_C R4, R130, R131, RZ ;  /* 0x000000838204723e */ /* 0x001fc600048070ff */
[----:B------:R0:W-:Y:S04]  /*2bc00*/  STL [R1+0x498], R6 ;  /* 0x0004980601007387 */ /* 0x0001e80000100800 */
[----:B------:R2:W-:Y:S01]  /*2bc10*/  STL [R1+0x474], R4 ;  /* 0x0004740401007387 */ /* 0x0005e20000100800 */
[----:B-1----:R-:W-:Y:S02]  /*2bc20*/  F2FP.SATFINITE.E4M3.F32.PACK_AB_MERGE_C R7, R128, R129, RZ ;  /* 0x000000818007723e */ /* 0x002fe400048070ff */
[----:B0-----:R-:W-:-:S03]  /*2bc30*/  F2FP.SATFINITE.E4M3.F32.PACK_AB_MERGE_C R6, R238, R126, RZ ;  /* 0x0000007eee06723e */ /* 0x001fc600048070ff */
        /* <DEDUP_REMOVED lines=21> */
[----:B------:R0:W-:Y:S01]  /*2bd90*/  STL [R1+0x400], R4 ;  /* 0x0004000401007387 */ /* 0x0001e20000100800 */
[----:B------:R-:W-:Y:S02]  /*2bda0*/  F2FP.SATFINITE.E4M3.F32.PACK_AB_MERGE_C R251, R218, R219, RZ ;  /* 0x000000dbdafb723e */ /* 0x000fe400048070ff */
[----:B------:R-:W-:Y:S02]  /*2bdb0*/  F2FP.SATFINITE.E4M3.F32.PACK_AB_MERGE_C R249, R216, R217, RZ ;  /* 0x000000d9d8f9723e */ /* 0x000fe400048070ff */
[----:B0-----:R-:W-:-:S05]  /*2bdc0*/  F2FP.SATFINITE.E4M3.F32.PACK_AB_MERGE_C R4, R210, R211, RZ ;  /* 0x000000d3d204723e */ /* 0x001fca00048070ff */
[----:B------:R0:W-:Y:S04]  /*2bdd0*/  STL [R1+0x484], R4 ;  /* 0x0004840401007387 */ /* 0x0001e80000100800 */
[----:B------:R-:W2:Y:S04]  /*2bde0*/  LDL.LU R126, [R1+0x200] ;  /* 0x00020000017e7983 */ /* 0x000ea80000300800 */
[----:B------:R-:W2:Y:S04]  /*2bdf0*/  LDL.LU R237, [R1+0x204] ;  /* 0x0002040001ed7983 */ /* 0x000ea80000300800 */
[----:B------:R-:W3:Y:S04]  /*2be00*/  LDL.LU R128, [R1+0x208] ;  /* 0x0002080001807983 */ /* 0x000ee80000300800 */
[----:B------:R-:W3:Y:S04]  /*2be10*/  LDL.LU R226, [R1+0x20c] ;  /* 0x00020c0001e27983 */ /* 0x000ee80000300800 */
[----:B------:R-:W4:Y:S04]  /*2be20*/  LDL.LU R129, [R1+0x210] ;  /* 0x0002100001817983 */ /* 0x000f280000300800 */
[----:B------:R-:W4:Y:S04]  /*2be30*/  LDL.LU R223, [R1+0x214] ;  /* 0x0002140001df7983 */ /* 0x000f280000300800 */
[----:B------:R-:W4:Y:S04]  /*2be40*/  LDL.LU R130, [R1+0x218] ;  /* 0x0002180001827983 */ /* 0x000f280000300800 */
[----:B------:R-:W4:Y:S04]  /*2be50*/  LDL.LU R222, [R1+0x21c] ;  /* 0x00021c0001de7983 */ /* 0x000f280000300800 */
[----:B------:R-:W4:Y:S01]  /*2be60*/  LDL.LU R131, [R1+0x220] ;  /* 0x0002200001837983 */ /* 0x000f220000300800 */
[----:B------:R-:W-:-:S03]  /*2be70*/  F2FP.SATFINITE.E4M3.F32.PACK_AB_MERGE_C R248, R214, R215, RZ ;  /* 0x000000d7d6f8723e */ /* 0x000fc600048070ff */
[----:B------:R-:W4:Y:S04]  /*2be80*/  LDL.LU R218, [R1+0x224] ;  /* 0x0002240001da7983 */ /* 0x000f280000300800 */
[----:B------:R-:W4:Y:S01]  /*2be90*/  LDL.LU R132, [R1+0x228] ;  /* 0x0002280001847983 */ /* 0x000f220000300800 */
[----:B------:R-:W-:-:S03]  /*2bea0*/  F2FP.SATFINITE.E4M3.F32.PACK_AB_MERGE_C R247, R212, R213, RZ ;  /* 0x000000d5d4f7723e */ /* 0x000fc600048070ff */
[----:B------:R-:W4:Y:S04]  /*2beb0*/  LDL.LU R217, [R1+0x22c] ;  /* 0x00022c0001d97983 */ /* 0x000f280000300800 */
[----:B------:R-:W4:Y:S04]  /*2bec0*/  LDL.LU R133, [R1+0x230] ;  /* 0x0002300001857983 */ /* 0x000f280000300800 */
        /* <DEDUP_REMOVED lines=12> */
[----:B0-----:R-:W4:Y:S01]  /*2bf90*/  LDL.LU R4, [R1+0x258] ;  /* 0x0002580001047983 */ /* 0x001f220000300800 */
[----:B------:R-:W-:-:S03]  /*2bfa0*/  F2FP.SATFINITE.E4M3.F32.PACK_AB_MERGE_C R241, R198, R199, RZ ;  /* 0x000000c7c6f1723e */ /* 0x000fc600048070ff */
        /* <DEDUP_REMOVED lines=111> */
[----:B------:R-:W4:Y:S04]  /*2c6a0*/  LDL R196, [R1] ;  /* 0x0000000001c47983 */ /* 0x000f280000100800 */
[----:B------:R-:W4:Y:S01]  /*2c6b0*/  LDL R192, [R1+0x4] ;  /* 0x0000040001c07983 */ /* 0x000f220000100800 */
[----:B--2---:R-:W-:-:S02]  /*2c6c0*/  F2FP.SATFINITE.E4M3.F32.PACK_AB_MERGE_C R237, R237, R126, RZ ;  /* 0x0000007eeded723e */ /* 0x004fc400048070ff */
[----:B---3--:R-:W-:Y:S01]  /*2c6d0*/  F2FP.SATFINITE.E4M3.F32.PACK_AB_MERGE_C R226, R226, R128, RZ ;  /* 0x00000080e2e2723e */ /* 0x008fe200048070ff */
[----:B------:R-:W2:Y:S01]  /*2c6e0*/  LDL.LU R126, [R1+0x14c0] ;  /* 0x0014c000017e7983 */ /* 0x000ea20000300800 */
[----:B----4-:R-:W-:Y:S02]  /*2c6f0*/  F2FP.SATFINITE.E4M3.F32.PACK_AB_MERGE_C R223, R223, R129, RZ ;  /* 0x00000081dfdf723e */ /* 0x010fe400048070ff */
[----:B------:R-:W-:Y:S01]  /*2c700*/  F2FP.SATFINITE.E4M3.F32.PACK_AB_MERGE_C R222, R222, R130, RZ ;  /* 0x00000082dede723e */ /* 0x000fe200048070ff */
[----:B------:R-:W3:Y:S01]  /*2c710*/  LDL.LU R128, [R1+0x14bc] ;  /* 0x0014bc0001807983 */ /* 0x000ee20000300800 */
[----:B------:R-:W-:-:S03]  /*2c720*/  F2FP.SATFINITE.E4M3.F32.PACK_AB_MERGE_C R218, R218, R131, RZ ;  /* 0x00000083dada723e */ /* 0x000fc600048070ff */
[----:B------:R-:W3:Y:S01]  /*2c730*/  LDL.LU R129, [R1+0x14b8] ;  /* 0x0014b80001817983 */ /* 0x000ee20000300800 */
[----:B------:R-:W-:-:S03]  /*2c740*/  F2FP.SATFINITE.E4M3.F32.PACK_AB_MERGE_C R217, R217, R132, RZ ;  /* 0x00000084d9d9723e */ /* 0x000fc600048070ff */
[----:B------:R-:W4:Y:S01]  /*2c750*/  LDL.LU R130, [R1+0x14b4] ;  /* 0x0014b40001827983 */ /* 0x000f220000300800 */
[----:B------:R-:W-:-:S03]  /*2c760*/  F2FP.SATFINITE.E4M3.F32.PACK_AB_MERGE_C R214, R214, R133, RZ ;  /* 0x00000085d6d6723e */ /* 0x000fc600048070ff */
[----:B------:R-:W4:Y:S01]  /*2c770*/  LDL.LU R131, [R1+0x14b0] ;  /* 0x0014b00001837983 */ /* 0x000f220000300800 */
[----:B------:R-:W-:-:S03]  /*2c780*/  F2FP.SATFINITE.E4M3.F32.PACK_AB_MERGE_C R212, R212, R135, RZ ;  /* 0x00000087d4d4723e */ /* 0x000fc600048070ff */
[----:B------:R-:W2:Y:S01]  /*2c790*/  LDL.LU R132, [R1+0x14ac] ;  /* 0x0014ac0001847983 */ /* 0x000ea20000300800 */
[----:B------:R-:W-:-:S03]  /*2c7a0*/  F2FP.SATFINITE.E4M3.F32.PACK_AB_MERGE_C R210, R210, R134, RZ ;  /* 0x00000086d2d2723e */ /* 0x000fc600048070ff */
[----:B------:R-:W2:Y:S01]  /*2c7b0*/  LDL.LU R133, [R1+0x14a8] ;  /* 0x0014a80001857983 */ /* 0x000ea20000300800 */
[----:B------:R-:W-:-:S03]  /*2c7c0*/  F2FP.SATFINITE.E4M3.F32.PACK_AB_MERGE_C R207, R207, R136, RZ ;  /* 0x00000088cfcf723e */ /* 0x000fc600048070ff */
[----:B------:R-:W4:Y:S01]  /*2c7d0*/  LDL.LU R135, [R1+0x14a4] ;  /* 0x0014a40001877983 */ /* 0x000f220000300800 */
[----:B------:R-:W-:Y:S02]  /*2c7e0*/  F2FP.SATFINITE.E4M3.F32.PACK_AB_MERGE_C R206, R206, R137, RZ ;  /* 0x00000089cece723e */ /* 0x000fe400048070ff */
[----:B------:R-:W-:Y:S01]  /*2c7f0*/  F2FP.SATFINITE.E4M3.F32.PACK_AB_MERGE_C R181, R181, R10, RZ ;  /* 0x0000000ab5b5723e */ /* 0x000fe200048070ff */
[----:B------:R-:W4:Y:S04]  /*2c800*/  LDL.LU R134, [R1+0x14a0] ;  /* 0x0014a00001867983 */ /* 0x000f280000300800 */
[----:B------:R-:W3:Y:S04]  /*2c810*/  LDL.LU R136, [R1+0x149c] ;  /* 0x00149c0001887983 */ /* 0x000ee80000300800 */
[----:B------:R-:W3:Y:S01]  /*2c820*/  LDL.LU R137, [R1+0x1498] ;  /* 0x0014980001897983 */ /* 0x000ee20000300800 */
[----:B------:R-:W-:-:S02]  /*2c830*/  F2FP.SATFINITE.E4M3.F32.PACK_AB_MERGE_C R185, R185, R8, RZ ;  /* 0x00000008b9b9723e */ /* 0x000fc400048070ff */
[----:B------:R-:W-:Y:S01]  /*2c840*/  F2FP.SATFINITE.E4M3.F32.PACK_AB_MERGE_C R183, R183, R9, RZ ;  /* 0x00000009b7b7723e */ /* 0x000fe200048070ff */
[----:B------:R-:W-:Y:S01]  /*2c850*/  VIADD R9, R0, 0x127 ;  /* 0x0000012700097836 */ /* 0x000fe20000000000 */
[----:B------:R-:W-:Y:S02]  /*2c860*/  F2FP.SATFINITE.E4M3.F32.PACK_AB_MERGE_C R10, R203, R204, RZ ;  /* 0x000000cccb0a723e */ /* 0x000fe400048070ff */
[----:B------:R-:W2:Y:S04]  /*2c870*/  LDL R204, [R1+0x8] ;  /* 0x0000080001cc7983 */ /* 0x000ea80000100800 */
[----:B------:R-:W2:Y:S01]  /*2c880*/  LDL R203, [R1+0xc] ;  /* 0x00000c0001cb7983 */ /* 0x000ea20000100800 */
[----:B------:R-:W-:-:S03]  /*2c890*/  F2FP.SATFINITE.E4M3.F32.PACK_AB_MERGE_C R8, R198, R200, RZ ;  /* 0x000000c8c608723e */ /* 0x000fc600048070ff */
[----:B------:R0:W-:Y:S04]  /*2c8a0*/  STL [R1+0x141c], R0 ;  /* 0x00141c0001007387 */ /* 0x0001e80000100800 */
[----:B------:R-:W4:Y:S04]  /*2c8b0*/  LDL R200, [R1+0x10] ;  /* 0x0000100001c87983 */ /* 0x000f280000100800 */
[----:B------:R-:W4:Y:S01]  /*2c8c0*/  LDL R198, [R1+0x14] ;  /* 0x0000140001c67983 */ /* 0x000f220000100800 */
[----:B0-----:R-:W-:-:S05]  /*2c8d0*/  F2FP.SATFINITE.E4M3.F32.PACK_AB_MERGE_C R0, R192, R196, RZ ;  /* 0x000000c4c000723e */ /* 0x001fca00048070ff */
[----:B------:R2:W-:Y:S04]  /*2c8e0*/  STL [R1+0x2c8], R0 ;  /* 0x0002c80001007387 */ /* 0x0005e80000100800 */
[----:B------:R-:W3:Y:S04]  /*2c8f0*/  LDL R196, [R1+0x18] ;  /* 0x0000180001c47983 */ /* 0x000ee80000100800 */
[----:B------:R-:W3:Y:S01]  /*2c900*/  LDL R192, [R1+0x1c] ;  /* 0x00001c0001c07983 */ /* 0x000ee20000100800 */
[----:B------:R-:W-:-:S04]  /*2c910*/  LOP3.LUT R233, R233, 0xffffff7f, RZ, 0xc0, !PT ;  /* 0xffffff7fe9e97812 */ /* 0x000fc800078ec0ff */
[----:B------:R-:W-:Y:S02]  /*2c920*/  @P0 LOP3.LUT R233, R233, 0x80, RZ, 0xfc, !PT ;  /* 0x00000080e9e90812 */ /* 0x000fe400078efcff */
[----:B------:R-:W-:-:S04]  /*2c930*/  ISETP.GE.AND P0, PT, R9, UR48, PT ;  /* 0x0000003009007c0c */ /* 0x000fc8000bf06270 */
[----:B------:R-:W-:Y:S01]  /*2c940*/  ISETP.LT.AND P1, PT, R3, UR6, !P0 ;  /* 0x0000000603007c0c */ /* 0x000fe2000c721270 */
[----:B------:R-:W-:Y:S01]  /*2c950*/  STL [R1+0x1420], R3 ;  /* 0x0014200301007387 */ /* 0x000fe20000100800 */
[----:B------:R-:W-:Y:S01]  /*2c960*/  F2FP.SATFINITE.E4M3.F32.PACK_AB_MERGE_C R168, R168, R20, RZ ;  /* 0x00000014a8a8723e */ /* 0x000fe200048070ff */
[----:B------:R-:W-:Y:S01]  /*2c970*/  ULDC UR6, c[0x0][0x228] ;  /* 0x00008a0000067ab9 */ /* 0x000fe20000000800 */
[----:B------:R-:W-:Y:S01]  /*2c980*/  F2FP.SATFINITE.E4M3.F32.PACK_AB_MERGE_C R20, R141, R143, RZ ;  /* 0x0000008f8d14723e */ /* 0x000fe200048070ff */
[----:B------:R-:W-:Y:S01]  /*2c990*/  STL [R1+0x1424], R2 ;  /* 0x0014240201007387 */ /* 0x000fe20000100800 */
[----:B------:R-:W-:-:S03]  /*2c9a0*/  F2FP.SATFINITE.E4M3.F32.PACK_AB_MERGE_C R169, R169, R19, RZ ;  /* 0x00000013a9a9723e */ /* 0x000fc600048070ff */
[----:B------:R-:W3:Y:S01]  /*2c9b0*/  LDL R143, [R1+0x20] ;  /* 0x00002000018f7983 */ /* 0x000ee20000100800 */
[----:B------:R-:W-:Y:S01]  /*2c9c0*/  ISETP.LT.AND P0, PT, R2, UR5, !P0 ;  /* 0x0000000502007c0c */ /* 0x000fe2000c701270 */
[----:B------:R-:W-:Y:S02]  /*2c9d0*/  ULDC UR5, c[0x0][0x248] ;  /* 0x0000920000057ab9 */ /* 0x000fe40000000800 */
[----:B------:R-:W3:Y:S01]  /*2c9e0*/  LDL R141, [R1+0x24] ;  /* 0x00002400018d7983 */ /* 0x000ee20000100800 */
[----:B------:R-:W-:Y:S02]  /*2c9f0*/  F2FP.SATFINITE.E4M3.F32.PACK_AB_MERGE_C R170, R170, R18, RZ ;  /* 0x00000012aaaa723e */ /* 0x000fe400048070ff */
[----:B------:R-:W-:Y:S02]  /*2ca00*/  F2FP.SATFINITE.E4M3.F32.PACK_AB_MERGE_C R19, R139, R140, RZ ;  /* 0x0000008c8b13723e */ /* 0x000fe400048070ff */
[----:B------:R-:W-:Y:S02]  /*2ca10*/  LOP3.LUT R233, R233, 0xffffffef, RZ, 0xc0, !PT ;  /* 0xffffffefe9e97812 */ /* 0x000fe400078ec0ff */
[----:B------:R-:W-:-:S02]  /*2ca20*/  F2FP.SATFINITE.E4M3.F32.PACK_AB_MERGE_C R18, R227, R138, RZ ;  /* 0x0000008ae312723e */ /* 0x000fc400048070ff */
[----:B------:R-:W-:Y:S02]  /*2ca30*/  F2FP.SATFINITE.E4M3.F32.PACK_AB_MERGE_C R171, R171, R17, RZ ;  /* 0x00000011abab723e */ /* 0x000fe400048070ff */
[----:B------:R-:W-:Y:S02]  /*2ca40*/  F2FP.SATFINITE.E4M3.F32.PACK_AB_MERGE_C R17, R224, R225, RZ ;  /* 0x000000e1e011723e */ /* 0x000fe400048070ff */
[----:B------:R-:W-:Y:S02]  /*2ca50*/  @P1 LOP3.LUT R233, R233, 0x10, RZ, 0xfc, !PT ;  /* 0x00000010e9e91812 */ /* 0x000fe400078efcff */
[----:B------:R-:W-:Y:S02]  /*2ca60*/  F2FP.SATFINITE.E4M3.F32.PACK_AB_MERGE_C R173, R173, R16, RZ ;  /* 0x00000010adad723e */ /* 0x000fe400048070ff */
[----:B------:R-:W-:Y:S02]  /*2ca70*/  F2FP.SATFINITE.E4M3.F32.PACK_AB_MERGE_C R16, R220, R221, RZ ;  /* 0x000000dddc10723e */ /* 0x000fe400048070ff */
[----:B------:R-:W-:-:S02]  /*2ca80*/  F2FP.SATFINITE.E4M3.F32.PACK_AB_MERGE_C R175, R175, R15, RZ ;  /* 0x0000000fafaf723e */ /* 0x000fc400048070ff */
[----:B------:R-:W-:Y:S02]  /*2ca90*/  LOP3.LUT R233, R233, 0xfffffff7, RZ, 0xc0, !PT ;  /* 0xfffffff7e9e97812 */ /* 0x000fe400078ec0ff */
[----:B------:R-:W-:Y:S02]  /*2caa0*/  F2FP.SATFINITE.E4M3.F32.PACK_AB_MERGE_C R15, R216, R219, RZ ;  /* 0x000000dbd80f723e */ /* 0x000fe400048070ff */
[----:B------:R-:W-:Y:S02]  /*2cab0*/  @P0 LOP3.LUT R233, R233, 0x8, RZ, 0xfc, !PT ;  /* 0x00000008e9e90812 */ /* 0x000fe400078efcff */
[----:B------:R-:W-:Y:S02]  /*2cac0*/  F2FP.SATFINITE.E4M3.F32.PACK_AB_MERGE_C R177, R177, R13, RZ ;  /* 0x0000000db1b1723e */ /* 0x000fe400048070ff */
[----:B------:R-:W-:Y:S02]  /*2cad0*/  F2FP.SATFINITE.E4M3.F32.PACK_AB_MERGE_C R13, R213, R215, RZ ;  /* 0x000000d7d50d723e */ /* 0x000fe400048070ff */
[----:B------:R-:W-:-:S02]  /*2cae0*/  F2FP.SATFINITE.E4M3.F32.PACK_AB_MERGE_C R178, R178, R12, RZ ;  /* 0x0000000cb2b2723e */ /* 0x000fc400048070ff */
[----:B------:R-:W-:Y:S02]  /*2caf0*/  F2FP.SATFINITE.E4M3.F32.PACK_AB_MERGE_C R12, R209, R211, RZ ;  /* 0x000000d3d10c723e */ /* 0x000fe400048070ff */
[----:B------:R-:W-:Y:S02]  /*2cb00*/  F2FP.SATFINITE.E4M3.F32.PACK_AB_MERGE_C R179, R179, R11, RZ ;  /* 0x0000000bb3b3723e */ /* 0x000fe400048070ff */
[----:B------:R-:W-:Y:S02]  /*2cb10*/  F2FP.SATFINITE.E4M3.F32.PACK_AB_MERGE_C R11, R205, R208, RZ ;  /* 0x000000d0cd0b723e */ /* 0x000fe400048070ff */
[----:B--2---:R-:W-:-:S05]  /*2cb20*/  F2FP.SATFINITE.E4M3.F32.PACK_AB_MERGE_C R0, R203, R204, RZ ;  /* 0x000000cccb00723e */ /* 0x004fca00048070ff */
[----:B------:R0:W-:Y:S04]  /*2cb30*/  STL [R1+0x2b0], R0 ;  /* 0x0002b00001007387 */ /* 0x0001e80000100800 */
[----:B------:R-:W2:Y:S04]  /*2cb40*/  LDL R140, [R1+0x28] ;  /* 0x00002800018c7983 */ /* 0x000ea80000100800 */
[----:B------:R-:W2:Y:S04]  /*2cb50*/  LDL R139, [R1+0x2c] ;  /* 0x00002c00018b7983 */ /* 0x000ea80000100800 */
        /* <DEDUP_REMOVED lines=8> */
[----:B0-----:R-:W-:Y:S01]  /*2cbe0*/  VIADD R0, R5, UR5 ;  /* 0x0000000505007c36 */ /* 0x001fe20008000000 */
[----:B----4-:R-:W-:Y:S01]  /*2cbf0*/  F2FP.SATFINITE.E4M3.F32.PACK_AB_MERGE_C R2, R198, R200, RZ ;  /* 0x000000c8c602723e */ /* 0x010fe200048070ff */
[----:B------:R-:W-:Y:S01]  /*2cc00*/  ULDC UR5, c[0x0][0x248] ;  /* 0x0000920000057ab9 */ /* 0x000fe20000000800 */
[----:B------:R-:W4:Y:S04]  /*2cc10*/  LDL.LU R215, [R1+0x50] ;  /* 0x0000500001d77983 */ /* 0x000f280000300800 */
[----:B------:R-:W4:Y:S04]  /*2cc20*/  LDL.LU R213, [R1+0x54] ;  /* 0x0000540001d57983 */ /* 0x000f280000300800 */
[----:B------:R-:W-:Y:S04]  /*2cc30*/  STL [R1+0x1428], R233 ;  /* 0x001428e901007387 */ /* 0x000fe80000100800 */
[----:B------:R-:W4:Y:S04]  /*2cc40*/  LDL.LU R211, [R1+0x58] ;  /* 0x0000580001d37983 */ /* 0x000f280000300800 */
[----:B------:R-:W4:Y:S04]  /*2cc50*/  LDL.LU R209, [R1+0x5c] ;  /* 0x00005c0001d17983 */ /* 0x000f280000300800 */
[----:B------:R-:W4:Y:S04]  /*2cc60*/  LDL.LU R208, [R1+0x60] ;  /* 0x0000600001d07983 */ /* 0x000f280000300800 */
[----:B------:R-:W-:Y:S04]  /*2cc70*/  STL [R1+0x200], R0 ;  /* 0x0002000001007387 */ /* 0x000fe80000100800 */
[----:B------:R-:W4:Y:S04]  /*2cc80*/  LDL.LU R205, [R1+0x64] ;  /* 0x0000640001cd7983 */ /* 0x000f280000300800 */
[----:B------:R-:W4:Y:S04]  /*2cc90*/  LDL.LU R204, [R1+0x68] ;  /* 0x0000680001cc7983 */ /* 0x000f280000300800 */
[----:B------:R-:W4:Y:S04]  /*2cca0*/  LDL.LU R203, [R1+0x6c] ;  /* 0x00006c0001cb7983 */ /* 0x000f280000300800 */
[----:B------:R3:W-:Y:S04]  /*2ccb0*/  STL [R1+0x278], R2 ;  /* 0x0002780201007387 */ /* 0x0007e80000100800 */
[----:B------:R-:W4:Y:S04]  /*2ccc0*/  LDL.LU R200, [R1+0x70] ;  /* 0x0000700001c87983 */ /* 0x000f280000300800 */
[----:B------:R-:W4:Y:S01]  /*2ccd0*/  LDL.LU R198, [R1+0x74] ;  /* 0x0000740001c67983 */ /* 0x000f220000300800 */
[----:B---3--:R-:W-:-:S03]  /*2cce0*/  F2FP.SATFINITE.E4M3.F32.PACK_AB_MERGE_C R2, R192, R196, RZ ;  /* 0x000000c4c002723e */ /* 0x008fc600048070ff */
[----:B------:R-:W3:Y:S04]  /*2ccf0*/  LDL.LU R196, [R1+0x78] ;  /* 0x0000780001c47983 */ /* 0x000ee80000300800 */
[----:B------:R0:W-:Y:S04]  /*2cd00*/  STL [R1+0x260], R2 ;  /* 0x0002600201007387 */ /* 0x0001e80000100800 */
[----:B------:R-:W3:Y:S01]  /*2cd10*/  LDL.LU R192, [R1+0x7c] ;  /* 0x00007c0001c07983 */ /* 0x000ee20000300800 */
[----:B------:R-:W-:Y:S01]  /*2cd20*/  VIADD R0, R0, UR5 ;  /* 0x0000000500007c36 */ /* 0x000fe20008000000 */
[----:B------:R-:W-:Y:S01]  /*2cd30*/  ULDC UR5, c[0x0][0x248] ;  /* 0x0000920000057ab9 */ /* 0x000fe20000000800 */
[----:B0-----:R-:W-:-:S03]  /*2cd40*/  F2FP.SATFINITE.E4M3.F32.PACK_AB_MERGE_C R2, R141, R143, RZ ;  /* 0x0000008f8d02723e */ /* 0x001fc600048070ff */
[----:B------:R0:W-:Y:S04]  /*2cd50*/  STL [R1+0x204], R0 ;  /* 0x0002040001007387 */ /* 0x0001e80000100800 */
[----:B------:R1:W-:Y:S01]  /*2cd60*/  STL [R1+0x254], R2 ;  /* 0x0002540201007387 */ /* 0x0003e20000100800 */
[----:B0-----:R-:W-:Y:S01]  /*2cd70*/  VIADD R0, R0, UR5 ;  /* 0x0000000500007c36 */ /* 0x001fe20008000000 */
[----:B------:R-:W-:Y:S01]  /*2cd80*/  ULDC UR5, c[0x0][0x248] ;  /* 0x0000920000057ab9 */ /* 0x000fe20000000800 */
        /* <DEDUP_REMOVED lines=8> */
[----:B--2---:R-:W-:-:S02]  /*2ce10*/  F2FP.SATFINITE.E4M3.F32.PACK_AB_MERGE_C R3, R139, R140, RZ ;  /* 0x0000008c8b03723e */ /* 0x004fc400048070ff */
[----:B-1----:R-:W-:-:S03]  /*2ce20*/  F2FP.SATFINITE.E4M3.F32.PACK_AB_MERGE_C R2, R227, R138, RZ ;  /* 0x0000008ae302723e */ /* 0x002fc600048070ff */
[----:B------:R-:W-:Y:S04]  /*2ce30*/  STL [R1+0x240], R3 ;  /* 0x0002400301007387 */ /* 0x000fe80000100800 */
[----:B------:R0:W-:Y:S01]  /*2ce40*/  STL [R1+0x228], R2 ;  /* 0x0002280201007387 */ /* 0x0001e20000100800 */
[----:B------:R-:W-:-:S03]  /*2ce50*/  F2FP.SATFINITE.E4M3.F32.PACK_AB_MERGE_C R233, R224, R225, RZ ;  /* 0x000000e1e0e9723e */ /* 0x000fc600048070ff */
[----:B------:R1:W-:Y:S04]  /*2ce60*/  STL [R1+0x208], R0 ;  /* 0x0002080001007387 */ /* 0x0003e80000100800 */
[----:B------:R2:W-:Y:S01]  /*2ce70*/  STL [R1+0x142c], R233 ;  /* 0x00142ce901007387 */ /* 0x0005e20000100800 */
[----:B0-----:R-:W-:Y:S01]  /*2ce80*/  F2FP.SATFINITE.E4M3.F32.PACK_AB_MERGE_C R2, R220, R221, RZ ;  /* 0x000000dddc02723e */ /* 0x001fe200048070ff */
[----:B-1----:R-:W-:Y:S01]  /*2ce90*/  VIADD R0, R0, UR5 ;  /* 0x0000000500007c36 */ /* 0x002fe20008000000 */
[----:B------:R-:W-:-:S03]  /*2cea0*/  ULDC UR5, c[0x0][0x248] ;  /* 0x0000920000057ab9 */ /* 0x000fc60000000800 */
[----:B------:R-:W-:Y:S01]  /*2ceb0*/  STL [R1+0x30], R2 ;  /* 0x0000300201007387 */ /* 0x000fe20000100800 */
[----:B--2---:R-:W-:-:S03]  /*2cec0*/  F2FP.SATFINITE.E4M3.F32.PACK_AB_MERGE_C R233, R216, R219, RZ ;  /* 0x000000dbd8e9723e */ /* 0x004fc600048070ff */
[----:B------:R0:W-:Y:S04]  /*2ced0*/  STL [R1+0x20c], R0 ;  /* 0x00020c0001007387 */ /* 0x0001e80000100800 */
[----:B------:R4:W-:Y:S01]  /*2cee0*/  STL [R1+0x1430], R233 ;  /* 0x001430e901007387 */ /* 0x0009e20000100800 */
[----:B0-----:R-:W-:Y:S01]  /*2cef0*/  VIADD R0, R0, UR5 ;  /* 0x0000000500007c36 */ /* 0x001fe20008000000 */
[----:B------:R-:W-:Y:S01]  /*2cf00*/  ULDC UR5, c[0x0][0x248] ;  /* 0x0000920000057ab9 */ /* 0x000fe20000000800 */
[----:B----4-:R-:W-:Y:S02]  /*2cf10*/  F2FP.SATFINITE.E4M3.F32.PACK_AB_MERGE_C R233, R213, R215, RZ ;  /* 0x000000d7d5e9723e */ /* 0x010fe400048070ff */
[----:B------:R-:W-:-:S03]  /*2cf20*/  F2FP.SATFINITE.E4M3.F32.PACK_AB_MERGE_C R2, R209, R211, RZ ;  /* 0x000000d3d102723e */ /* 0x000fc600048070ff */
[----:B------:R-:W-:Y:S04]  /*2cf30*/  STL [R1+0x1434], R233 ;  /* 0x001434e901007387 */ /* 0x000fe80000100800 */
[----:B------:R0:W-:Y:S04]  /*2cf40*/  STL [R1+0x210], R0 ;  /* 0x0002100001007387 */ /* 0x0001e80000100800 */
[----:B------:R1:W-:Y:S01]  /*2cf50*/  STL [R1+0x1438], R2 ;  /* 0x0014380201007387 */ /* 0x0003e20000100800 */
[----:B0-----:R-:W-:Y:S01]  /*2cf60*/  VIADD R0, R0, UR5 ;  /* 0x0000000500007c36 */ /* 0x001fe20008000000 */
[----:B------:R-:W-:Y:S01]  /*2cf70*/  ULDC UR5, c[0x0][0x248] ;  /* 0x0000920000057ab9 */ /* 0x000fe20000000800 */
[----:B-1----:R-:W-:-:S02]  /*2cf80*/  F2FP.SATFINITE.E4M3.F32.PACK_AB_MERGE_C R2, R205, R208, RZ ;  /* 0x000000d0cd02723e */ /* 0x002fc400048070ff */
[----:B------:R-:W-:-:S03]  /*2cf90*/  F2FP.SATFINITE.E4M3.F32.PACK_AB_MERGE_C R233, R203, R204, RZ ;  /* 0x000000cccbe9723e */ /* 0x000fc600048070ff */
[----:B------:R0:W-:Y:S04]  /*2cfa0*/  STL [R1+0x143c], R2 ;  /* 0x00143c0201007387 */ /* 0x0001e80000100800 */
[----:B------:R1:W-:Y:S01]  /*2cfb0*/  STL [R1+0x214], R0 ;  /* 0x0002140001007387 */ /* 0x0003e20000100800 */
[----:B0-----:R-:W-:-:S03]  /*2cfc0*/  F2FP.SATFINITE.E4M3.F32.PACK_AB_MERGE_C R2, R198, R200, RZ ;  /* 0x000000c8c602723e */ /* 0x001fc600048070ff */
[----:B------:R-:W-:Y:S01]  /*2cfd0*/  STL [R1+0x1440], R233 ;  /* 0x001440e901007387 */ /* 0x000fe20000100800 */
[----:B-1----:R-:W-:-:S03]  /*2cfe0*/  VIADD R0, R0, UR5 ;  /* 0x0000000500007c36 */ /* 0x002fc60008000000 */
[----:B------:R-:W-:Y:S01]  /*2cff0*/  STL [R1+0x1444], R2 ;  /* 0x0014440201007387 */ /* 0x000fe20000100800 */
[----:B------:R-:W-:Y:S01]  /*2d000*/  ULDC UR5, c[0x0][0x248] ;  /* 0x0000920000057ab9 */ /* 0x000fe20000000800 */
[----:B---3--:R-:W-:Y:S02]  /*2d010*/  F2FP.SATFINITE.E4M3.F32.PACK_AB_MERGE_C R3, R192, R196, RZ ;  /* 0x000000c4c003723e */ /* 0x008fe400048070ff */
[----:B------:R0:W-:Y:S04]  /*2d020*/  STL [R1+0x218], R0 ;  /* 0x0002180001007387 */ /* 0x0001e80000100800 */
[----:B------:R1:W-:Y:S04]  /*2d030*/  STL [R1+0x1448], R3 ;  /* 0x0014480301007387 */ /* 0x0003e80000100800 */
[----:B------:R-:W2:Y:S04]  /*2d040*/  LDL.LU R151, [R1+0x80] ;  /* 0x0000800001977983 */ /* 0x000ea80000300800 */
[----:B------:R-:W2:Y:S01]  /*2d050*/  LDL.LU R149, [R1+0x84] ;  /* 0x0000840001957983 */ /* 0x000ea20000300800 */
[----:B0-----:R-:W-:Y:S01]  /*2d060*/  VIADD R0, R0, UR5 ;  /* 0x0000000500007c36 */ /* 0x001fe20008000000 */
[----:B------:R-:W-:-:S02]  /*2d070*/  ULDC UR5, c[0x0][0x248] ;  /* 0x0000920000057ab9 */ /* 0x000fc40000000800 */
[----:B------:R-:W3:Y:S04]  /*2d080*/  LDL.LU R148, [R1+0x88] ;  /* 0x0000880001947983 */ /* 0x000ee80000300800 */
[----:B------:R-:W3:Y:S04]  /*2d090*/  LDL.LU R146, [R1+0x8c] ;  /* 0x00008c0001927983 */ /* 0x000ee80000300800 */
[----:B------:R-:W1:Y:S04]  /*2d0a0*/  LDL.LU R147, [R1+0x90] ;  /* 0x0000900001937983 */ /* 0x000e680000300800 */
[----:B------:R-:W1:Y:S04]  /*2d0b0*/  LDL.LU R145, [R1+0x94] ;  /* 0x0000940001917983 */ /* 0x000e680000300800 */
[----:B------:R-:W4:Y:S04]  /*2d0c0*/  LDL.LU R144, [R1+0x98] ;  /* 0x0000980001907983 */ /* 0x000f280000300800 */
[----:B------:R4:W-:Y:S04]  /*2d0d0*/  STL [R1+0x21c], R0 ;  /* 0x00021c0001007387 */ /* 0x0009e80000100800 */
        /* <DEDUP_REMOVED lines=25> */
[----:B------:R-:W-:Y:S01]  /*2d270*/  F2FP.SATFINITE.E4M3.F32.PACK_AB_MERGE_C R202, R202, R4, RZ ;  /* 0x00000004caca723e */ /* 0x000fe200048070ff */
[----:B------:R-:W-:Y:S01]  /*2d280*/  VIADD R4, R0, UR5 ;  /* 0x0000000500047c36 */ /* 0x000fe20008000000 */
        /* <DEDUP_REMOVED lines=8> */
[----:B--2---:R-:W-:Y:S02]  /*2d310*/  F2FP.SATFINITE.E4M3.F32.PACK_AB_MERGE_C R2, R149, R151, RZ ;  /* 0x000000979502723e */ /* 0x004fe400048070ff */
[----:B---3--:R-:W-:-:S03]  /*2d320*/  F2FP.SATFINITE.E4M3.F32.PACK_AB_MERGE_C R233, R146, R148, RZ ;  /* 0x0000009492e9723e */ /* 0x008fc600048070ff */
[----:B------:R-:W-:Y:S01]  /*2d330*/  STL [R1+0x144c], R2 ;  /* 0x00144c0201007387 */ /* 0x000fe20000100800 */
[----:B-1----:R-:W-:-:S03]  /*2d340*/  F2FP.SATFINITE.E4M3.F32.PACK_AB_MERGE_C R3, R145, R147, RZ ;  /* 0x000000939103723e */ /* 0x002fc600048070ff */
[----:B------:R-:W-:Y:S04]  /*2d350*/  STL [R1+0x1450], R233 ;  /* 0x001450e901007387 */ /* 0x000fe80000100800 */
[----:B------:R-:W-:Y:S04]  /*2d360*/  STL [R1+0x1454], R3 ;  /* 0x0014540301007387 */ /* 0x000fe80000100800 */
[----:B------:R0:W-:Y:S01]  /*2d370*/  STL [R1+0x220], R4 ;  /* 0x0002200401007387 */ /* 0x0001e20000100800 */
[----:B----4-:R-:W-:Y:S01]  /*2d380*/  F2FP.SATFINITE.E4M3.F32.PACK_AB_MERGE_C R0, R142, R144, RZ ;  /* 0x000000908e00723e */ /* 0x010fe200048070ff */
[----:B0-----:R-:W-:Y:S01]  /*2d390*/  VIADD R4, R4, UR5 ;  /* 0x0000000504047c36 */ /* 0x001fe20008000000 */
[----:B------:R-:W-:-:S03]  /*2d3a0*/  ULDC UR5, c[0x0][0x248] ;  /* 0x0000920000057ab9 */ /* 0x000fc60000000800 */
[----:B------:R0:W-:Y:S01]  /*2d3b0*/  STL [R1+0x1458], R0 ;  /* 0x0014580001007387 */ /* 0x0001e20000100800 */
[----:B------:R-:W-:Y:S01]  /*2d3c0*/  F2FP.SATFINITE.E4M3.F32.PACK_AB_MERGE_C R233, R141, R143, RZ ;  /* 0x0000008f8de9723e */ /* 0x000fe200048070ff */
[----:B0-----:R-:W-:Y:S01]  /*2d3d0*/  VIADD R0, R4, UR5 ;  /* 0x0000000504007c36 */ /* 0x001fe20008000000 */
[----:B------:R-:W-:-:S03]  /*2d3e0*/  ULDC UR5, c[0x0][0x248] ;  /* 0x0000920000057ab9 */ /* 0x000fc60000000800 */
[----:B------:R-:W-:Y:S01]  /*2d3f0*/  STL [R1+0x145c], R233 ;  /* 0x00145ce901007387 */ /* 0x000fe20000100800 */
[----:B------:R-:W-:Y:S01]  /*2d400*/  VIADD R5, R0, UR5 ;  /* 0x0000000500057c36 */ /* 0x000fe20008000000 */
[----:B------:R-:W-:Y:S02]  /*2d410*/  ULDC UR5, c[0x0][0x248] ;  /* 0x0000920000057ab9 */ /* 0x000fe40000000800 */
[----:B------:R-:W-:Y:S04]  /*2d420*/  STL [R1+0x224], R4 ;  /* 0x0002240401007387 */ /* 0x000fe80000100800 */
[----:B------:R-:W-:Y:S04]  /*2d430*/  STL [R1+0xa8], R0 ;  /* 0x0000a80001007387 */ /* 0x000fe80000100800 */
[----:B------:R0:W-:Y:S02]  /*2d440*/  STL [R1+0xac], R5 ;  /* 0x0000ac0501007387 */ /* 0x0001e40000100800 */
[----:B0-----:R-:W-:Y:S01]  /*2d450*/  VIADD R5, R5, UR5 ;  /* 0x0000000505057c36 */ /* 0x001fe20008000000 */
[----:B------:R-:W-:-:S04]  /*2d460*/  ULDC UR5, c[0x0][0x248] ;  /* 0x0000920000057ab9 */ /* 0x000fc80000000800 */
[----:B------:R0:W-:Y:S02]  /*2d470*/  STL [R1+0xb0], R5 ;  /* 0x0000b00501007387 */ /* 0x0001e40000100800 */
[----:B0-----:R-:W-:Y:S01]  /*2d480*/  VIADD R5, R5, UR5 ;  /* 0x0000000505057c36 */ /* 0x001fe20008000000 */
[----:B------:R-:W-:-:S04]  /*2d490*/  ULDC UR5, c[0x0][0x248] ;  /* 0x0000920000057ab9 */ /* 0x000fc80000000800 */
[----:B------:R0:W-:Y:S02]  /*2d4a0*/  STL [R1+0xb4], R5 ;  /* 0x0000b40501007387 */ /* 0x0001e40000100800 */
[----:B0-----:R-:W-:Y:S01]  /*2d4b0*/  VIADD R5, R5, UR5 ;  /* 0x0000000505057c36 */ /* 0x001fe20008000000 */
[----:B------:R-:W-:-:S04]  /*2d4c0*/  ULDC UR5, c[0x0][0x248] ;  /* 0x0000920000057ab9 */ /* 0x000fc80000000800 */
[----:B------:R0:W-:Y:S04]  /*2d4d0*/  STL [R1+0xb8], R5 ;  /* 0x0000b80501007387 */ /* 0x0001e80000100800 */
[----:B------:R-:W2:Y:S04]  /*2d4e0*/  LDL.LU R151, [R1+0x100] ;  /* 0x0001000001977983 */ /* 0x000ea80000300800 */
[----:B------:R-:W2:Y:S01]  /*2d4f0*/  LDL.LU R149, [R1+0x104] ;  /* 0x0001040001957983 */ /* 0x000ea20000300800 */
[----:B0-----:R-:W-:Y:S01]  /*2d500*/  VIADD R5, R5, UR5 ;  /* 0x0000000505057c36 */ /* 0x001fe20008000000 */
[----:B------:R-:W-:-:S02]  /*2d510*/  F2FP.SATFINITE.E4M3.F32.PACK_AB_MERGE_C R2, R139, R140, RZ ;  /* 0x0000008c8b02723e */ /* 0x000fc400048070ff */
[----:B------:R-:W3:Y:S01]  /*2d520*/  LDL.LU R148, [R1+0x108] ;  /* 0x0001080001947983 */ /* 0x000ee20000300800 */
[----:B------:R-:W-:Y:S01]  /*2d530*/  F2FP.SATFINITE.E4M3.F32.PACK_AB_MERGE_C R3, R227, R138, RZ ;  /* 0x0000008ae303723e */ /* 0x000fe200048070ff */
[----:B------:R-:W-:Y:S02]  /*2d540*/  ULDC UR5, c[0x0][0x248] ;  /* 0x0000920000057ab9 */ /* 0x000fe40000000800 */
[----:B------:R-:W3:Y:S04]  /*2d550*/  LDL.LU R146, [R1+0x10c] ;  /* 0x00010c0001927983 */ /* 0x000ee80000300800 */
[----:B------:R-:W4:Y:S04]  /*2d560*/  LDL.LU R147, [R1+0x110] ;  /* 0x0001100001937983 */ /* 0x000f280000300800 */
[----:B------:R-:W4:Y:S04]  /*2d570*/  LDL.LU R145, [R1+0x114] ;  /* 0x0001140001917983 */ /* 0x000f280000300800 */
[----:B------:R-:W4:Y:S04]  /*2d580*/  LDL.LU R144, [R1+0x118] ;  /* 0x0001180001907983 */ /* 0x000f280000300800 */
[----:B------:R0:W-:Y:S04]  /*2d590*/  STL [R1+0xbc], R5 ;  /* 0x0000bc0501007387 */ /* 0x0001e80000100800 */
        /* <DEDUP_REMOVED lines=8> */
[----:B------:R-:W4:Y:S01]  /*2d620*/  LDL.LU R192, [R1+0x134] ;  /* 0x0001340001c07983 */ /* 0x000f220000300800 */
[----:B------:R-:W-:-:S03]  /*2d630*/  F2FP.SATFINITE.E4M3.F32.PACK_AB_MERGE_C R233, R220, R221, RZ ;  /* 0x000000dddce9723e */ /* 0x000fc600048070ff */
[----:B------:R-:W4:Y:S01]  /*2d640*/  LDL.LU R227, [R1+0x138] ;  /* 0x0001380001e37983 */ /* 0x000f220000300800 */
[----:B------:R-:W-:-:S03]  /*2d650*/  F2FP.SATFINITE.E4M3.F32.PACK_AB_MERGE_C R176, R198, R200, RZ ;  /* 0x000000c8c6b0723e */ /* 0x000fc600048070ff */
[----:B------:R-:W4:Y:S04]  /*2d660*/  LDL.LU R225, [R1+0x13c] ;  /* 0x00013c0001e17983 */ /* 0x000f280000300800 */
[----:B------:R-:W4:Y:S04]  /*2d670*/  LDL.LU R224, [R1+0x140] ;  /* 0x0001400001e07983 */ /* 0x000f280000300800 */
[----:B------:R-:W4:Y:S01]  /*2d680*/  LDL.LU R196, [R1+0x144] ;  /* 0x0001440001c47983 */ /* 0x000f220000300800 */
[----:B------:R-:W-:-:S03]  /*2d690*/  F2FP.SATFINITE.E4M3.F32.PACK_AB_MERGE_C R0, R216, R219, RZ ;  /* 0x000000dbd800723e */ /* 0x000fc600048070ff */
        /* <DEDUP_REMOVED lines=35> */
[----:B------:R0:W-:Y:S01]  /*2d8d0*/  STL [R1+0xd4], R5 ;  /* 0x0000d40501007387 */ /* 0x0001e20000100800 */
[----:B------:R-:W-:Y:S01]  /*2d8e0*/  F2FP.SATFINITE.E4M3.F32.PACK_AB_MERGE_C R193, R193, R229, RZ ;  /* 0x000000e5c1c1723e */ /* 0x000fe200048070ff */
[----:B0-----:R-:W-:Y:S01]  /*2d8f0*/  VIADD R5, R5, UR5 ;  /* 0x0000000505057c36 */ /* 0x001fe20008000000 */
[----:B------:R-:W-:-:S04]  /*2d900*/  ULDC UR5, c[0x0][0x248] ;  /* 0x0000920000057ab9 */ /* 0x000fc80000000800 */
[----:B------:R0:W-:Y:S01]  /*2d910*/  STL [R1+0xd8], R5 ;  /* 0x0000d80501007387 */ /* 0x0001e20000100800 */
[----:B------:R-:W-:Y:S01]  /*2d920*/  F2FP.SATFINITE.E4M3.F32.PACK_AB_MERGE_C R191, R191, R228, RZ ;  /* 0x000000e4bfbf723e */ /* 0x000fe200048070ff */
[----:B0-----:R-:W-:Y:S01]  /*2d930*/  VIADD R5, R5, UR5 ;  /* 0x0000000505057c36 */ /* 0x001fe20008000000 */
[----:B------:R-:W-:Y:S01]  /*2d940*/  F2FP.SATFINITE.E4M3.F32.PACK_AB_MERGE_C R197, R197, R231, RZ ;  /* 0x000000e7c5c5723e */ /* 0x000fe200048070ff */
[----:B------:R-:W-:Y:S01]  /*2d950*/  ULDC UR5, c[0x0][0x248] ;  /* 0x0000920000057ab9 */ /* 0x000fe20000000800 */
        /* <DEDUP_REMOVED lines=11> */
[----:B---3--:R-:W-:Y:S02]  /*2da10*/  F2FP.SATFINITE.E4M3.F32.PACK_AB_MERGE_C R182, R146, R148, RZ ;  /* 0x0000009492b6723e */ /* 0x008fe400048070ff */
[----:B----4-:R-:W-:Y:S02]  /*2da20*/  F2FP.SATFINITE.E4M3.F32.PACK_AB_MERGE_C R184, R145, R147, RZ ;  /* 0x0000009391b8723e */ /* 0x010fe400048070ff */
[----:B------:R-:W-:Y:S02]  /*2da30*/  F2FP.SATFINITE.E4M3.F32.PACK_AB_MERGE_C R231, R142, R144, RZ ;  /* 0x000000908ee7723e */ /* 0x000fe400048070ff */
[----:B------:R-:W-:Y:S02]  /*2da40*/  F2FP.SATFINITE.E4M3.F32.PACK_AB_MERGE_C R188, R141, R143, RZ ;  /* 0x0000008f8dbc723e */ /* 0x000fe400048070ff */
[----:B------:R-:W-:-:S02]  /*2da50*/  F2FP.SATFINITE.E4M3.F32.PACK_AB_MERGE_C R190, R139, R140, RZ ;  /* 0x0000008c8bbe723e */ /* 0x000fc400048070ff */
[----:B------:R-:W-:Y:S02]  /*2da60*/  F2FP.SATFINITE.E4M3.F32.PACK_AB_MERGE_C R192, R192, R138, RZ ;  /* 0x0000008ac0c0723e */ /* 0x000fe400048070ff */
[----:B------:R-:W2:Y:S01]  /*2da70*/  LDL.LU R138, [R1+0x180] ;  /* 0x00018000018a7983 */ /* 0x000ea20000300800 */
        /* <DEDUP_REMOVED lines=9> */
[----:B------:R-:W2:Y:S04]  /*2db10*/  LDL.LU R208, [R1+0x184] ;  /* 0x0001840001d07983 */ /* 0x000ea80000300800 */
[----:B------:R-:W3:Y:S04]  /*2db20*/  LDL.LU R139, [R1+0x188] ;  /* 0x00018800018b7983 */ /* 0x000ee80000300800 */
[----:B------:R-:W3:Y:S04]  /*2db30*/  LDL.LU R209, [R1+0x18c] ;  /* 0x00018c0001d17983 */ /* 0x000ee80000300800 */
[----:B------:R-:W4:Y:S04]  /*2db40*/  LDL.LU R140, [R1+0x190] ;  /* 0x00019000018c7983 */ /* 0x000f280000300800 */
[----:B------:R-:W4:Y:S04]  /*2db50*/  LDL.LU R211, [R1+0x194] ;  /* 0x0001940001d37983 */ /* 0x000f280000300800 */
        /* <DEDUP_REMOVED lines=28> */
[----:B0-----:R-:W-:Y:S01]  /*2dd20*/  VIADD R5, R5, UR5 ;  /* 0x0000000505057c36 */ /* 0x001fe20008000000 */
[----:B------:R-:W-:Y:S01]  /*2dd30*/  ULDC UR5, c[0x0][0x248] ;  /* 0x0000920000057ab9 */ /* 0x000fe20000000800 */
[----:B--2---:R-:W-:-:S02]  /*2dd40*/  F2FP.SATFINITE.E4M3.F32.PACK_AB_MERGE_C R208, R208, R138, RZ ;  /* 0x0000008ad0d0723e */ /* 0x004fc400048070ff */
[----:B------:R-:W2:Y:S01]  /*2dd50*/  LDL.LU R138, [R1+0x1494] ;  /* 0x00149400018a7983 */ /* 0x000ea20000300800 */
[----:B---3--:R-:W-:-:S03]  /*2dd60*/  F2FP.SATFINITE.E4M3.F32.PACK_AB_MERGE_C R209, R209, R139, RZ ;  /* 0x0000008bd1d1723e */ /* 0x008fc600048070ff */
[----:B------:R-:W2:Y:S01]  /*2dd70*/  LDL.LU R139, [R1+0x1490] ;  /* 0x00149000018b7983 */ /* 0x000ea20000300800 */
[----:B----4-:R-:W-:-:S03]  /*2dd80*/  F2FP.SATFINITE.E4M3.F32.PACK_AB_MERGE_C R211, R211, R140, RZ ;  /* 0x0000008cd3d3723e */ /* 0x010fc600048070ff */
[----:B------:R-:W3:Y:S01]  /*2dd90*/  LDL.LU R140, [R1+0x148c] ;  /* 0x00148c00018c7983 */ /* 0x000ee20000300800 */
[----:B------:R-:W-:-:S03]  /*2dda0*/  F2FP.SATFINITE.E4M3.F32.PACK_AB_MERGE_C R228, R228, R141, RZ ;  /* 0x0000008de4e4723e */ /* 0x000fc600048070ff */
[----:B------:R-:W3:Y:S04]  /*2ddb0*/  LDL.LU R141, [R1+0x1488] ;  /* 0x00148800018d7983 */ /* 0x000ee80000300800 */
[----:B------:R0:W-:Y:S01]  /*2ddc0*/  STL [R1+0xe0], R5 ;  /* 0x0000e00501007387 */ /* 0x0001e20000100800 */
[----:B------:R-:W-:-:S03]  /*2ddd0*/  F2FP.SATFINITE.E4M3.F32.PACK_AB_MERGE_C R213, R213, R143, RZ ;  /* 0x0000008fd5d5723e */ /* 0x000fc600048070ff */
[----:B------:R-:W4:Y:S01]  /*2dde0*/  LDL.LU R143, [R1+0x1484] ;  /* 0x00148400018f7983 */ /* 0x000f220000300800 */
[----:B0-----:R-:W-:Y:S01]  /*2ddf0*/  VIADD R5, R5, UR5 ;  /* 0x0000000505057c36 */ /* 0x001fe20008000000 */
[----:B------:R-:W-:Y:S01]  /*2de00*/  F2FP.SATFINITE.E4M3.F32.PACK_AB_MERGE_C R215, R215, R142, RZ ;  /* 0x0000008ed7d7723e */ /* 0x000fe200048070ff */
[----:B------:R-:W-:Y:S01]  /*2de10*/  ULDC UR5, c[0x0][0x248] ;  /* 0x0000920000057ab9 */ /* 0x000fe20000000800 */
[----:B------:R-:W4:Y:S04]  /*2de20*/  LDL.LU R142, [R1+0x1480] ;  /* 0x00148000018e7983 */ /* 0x000f280000300800 */
[----:B------:R0:W-:Y:S01]  /*2de30*/  STL [R1+0xe8], R5 ;  /* 0x0000e80501007387 */ /* 0x0001e20000100800 */
[----:B------:R-:W-:-:S03]  /*2de40*/  F2FP.SATFINITE.E4M3.F32.PACK_AB_MERGE_C R216, R216, R144, RZ ;  /* 0x00000090d8d8723e */ /* 0x000fc600048070ff */
[----:B------:R-:W2:Y:S01]  /*2de50*/  LDL.LU R144, [R1+0x147c] ;  /* 0x00147c0001907983 */ /* 0x000ea20000300800 */
[----:B0-----:R-:W-:Y:S01]  /*2de60*/  VIADD R5, R5, UR5 ;  /* 0x0000000505057c36 */ /* 0x001fe20008000000 */
[----:B------:R-:W-:Y:S01]  /*2de70*/  F2FP.SATFINITE.E4M3.F32.PACK_AB_MERGE_C R236, R236, R145, RZ ;  /* 0x00000091ecec723e */ /* 0x000fe200048070ff */
[----:B------:R-:W-:Y:S01]  /*2de80*/  ULDC UR5, c[0x0][0x248] ;  /* 0x0000920000057ab9 */ /* 0x000fe20000000800 */
[----:B------:R-:W2:Y:S04]  /*2de90*/  LDL.LU R145, [R1+0x1478] ;  /* 0x0014780001917983 */ /* 0x000ea80000300800 */
[----:B------:R0:W-:Y:S01]  /*2dea0*/  STL [R1+0xec], R5 ;  /* 0x0000ec0501007387 */ /* 0x0001e20000100800 */
[----:B------:R-:W-:-:S03]  /*2deb0*/  F2FP.SATFINITE.E4M3.F32.PACK_AB_MERGE_C R219, R219, R147, RZ ;  /* 0x00000093dbdb723e */ /* 0x000fc600048070ff */
[----:B------:R-:W3:Y:S01]  /*2dec0*/  LDL.LU R147, [R1+0x1474] ;  /* 0x0014740001937983 */ /* 0x000ee20000300800 */
[----:B0-----:R-:W-:Y:S01]  /*2ded0*/  VIADD R5, R5, UR5 ;  /* 0x0000000505057c36 */ /* 0x001fe20008000000 */
[----:B------:R-:W-:Y:S01]  /*2dee0*/  F2FP.SATFINITE.E4M3.F32.PACK_AB_MERGE_C R220, R220, R146, RZ ;  /* 0x00000092dcdc723e */ /* 0x000fe200048070ff */
[----:B------:R-:W-:Y:S01]  /*2def0*/  ULDC UR5, c[0x0][0x248] ;  /* 0x0000920000057ab9 */ /* 0x000fe20000000800 */
[----:B------:R-:W3:Y:S04]  /*2df00*/  LDL.LU R146, [R1+0x1470] ;  /* 0x0014700001927983 */ /* 0x000ee80000300800 */
[----:B------:R0:W-:Y:S01]  /*2df10*/  STL [R1+0xf0], R5 ;  /* 0x0000f00501007387 */ /* 0x0001e20000100800 */
[----:B------:R-:W-:-:S03]  /*2df20*/  F2FP.SATFINITE.E4M3.F32.PACK_AB_MERGE_C R221, R221, R148, RZ ;  /* 0x00000094dddd723e */ /* 0x000fc600048070ff */
[----:B------:R-:W2:Y:S01]  /*2df30*/  LDL.LU R148, [R1+0x146c] ;  /* 0x00146c0001947983 */ /* 0x000ea20000300800 */
[----:B------:R-:W-:-:S03]  /*2df40*/  F2FP.SATFINITE.E4M3.F32.PACK_AB_MERGE_C R235, R235, R149, RZ ;  /* 0x00000095ebeb723e */ /* 0x000fc600048070ff */
[----:B------:R-:W2:Y:S01]  /*2df50*/  LDL.LU R149, [R1+0x1468] ;  /* 0x0014680001957983 */ /* 0x000ea20000300800 */
[----:B0-----:R-:W-:Y:S01]  /*2df60*/  VIADD R5, R5, UR5 ;  /* 0x0000000505057c36 */ /* 0x001fe20008000000 */
[----:B------:R-:W-:-:S04]  /*2df70*/  ULDC UR5, c[0x0][0x248] ;  /* 0x0000920000057ab9 */ /* 0x000fc80000000800 */
[----:B------:R0:W-:Y:S01]  /*2df80*/  STL [R1+0xf4], R5 ;  /* 0x0000f40501007387 */ /* 0x0001e20000100800 */
[----:B------:R-:W-:-:S03]  /*2df90*/  F2FP.SATFINITE.E4M3.F32.PACK_AB_MERGE_C R224, R224, R151, RZ ;  /* 0x00000097e0e0723e */ /* 0x000fc600048070ff */
[----:B------:R-:W2:Y:S01]  /*2dfa0*/  LDL.LU R151, [R1+0x1464] ;  /* 0x0014640001977983 */ /* 0x000ea20000300800 */
[----:B0-----:R-:W-:Y:S01]  /*2dfb0*/  VIADD R5, R5, UR5 ;  /* 0x0000000505057c36 */ /* 0x001fe20008000000 */
[----:B------:R-:W-:Y:S01]  /*2dfc0*/  F2FP.SATFINITE.E4M3.F32.PACK_AB_MERGE_C R225, R225, R150, RZ ;  /* 0x00000096e1e1723e */ /* 0x000fe200048070ff */
[----:B------:R-:W-:Y:S01]  /*2dfd0*/  ULDC UR5, c[0x0][0x248] ;  /* 0x0000920000057ab9 */ /* 0x000fe20000000800 */
[----:B------:R-:W2:Y:S04]  /*2dfe0*/  LDL.LU R150, [R1+0x1460] ;  /* 0x0014600001967983 */ /* 0x000ea80000300800 */
        /* <DEDUP_REMOVED lines=79> */
[----:B------:R-:W-:-:S03]  /*2e4e0*/  ULDC UR5, c[0x0][0x248] ;  /* 0x0000920000057ab9 */ /* 0x000fc60000000800 */
[----:B------:R-:W-:Y:S01]  /*2e4f0*/  VIADD R14, R5, UR5 ;  /* 0x00000005050e7c36 */ /* 0x000fe20008000000 */
[----:B------:R-:W-:Y:S01]  /*2e500*/  STL [R1+0x160], R5 ;  /* 0x0001600501007387 */ /* 0x000fe20000100800 */
[----:B------:R-:W-:-:S03]  /*2e510*/  ULDC UR5, c[0x0][0x248] ;  /* 0x0000920000057ab9 */ /* 0x000fc60000000800 */
[----:B------:R-:W2:Y:S04]  /*2e520*/  LDL.LU R25, [R1+0xa04] ;  /* 0x000a040001197983 */ /* 0x000ea80000300800 */
[----:B------:R0:W-:Y:S04]  /*2e530*/  STL [R1+0x164], R14 ;  /* 0x0001640e01007387 */ /* 0x0001e80000100800 */
[----:B------:R-:W2:Y:S01]  /*2e540*/  LDL.LU R27, [R1+0xa00] ;  /* 0x000a0000011b7983 */ /* 0x000ea20000300800 */
[----:B0-----:R-:W-:Y:S01]  /*2e550*/  VIADD R14, R14, UR5 ;  /* 0x000000050e0e7c36 */ /* 0x001fe20008000000 */
[----:B------:R-:W-:-:S03]  /*2e560*/  ULDC UR5, c[0x0][0x248] ;  /* 0x0000920000057ab9 */ /* 0x000fc60000000800 */
[----:B------:R-:W-:Y:S01]  /*2e570*/  VIADD R29, R14, UR5 ;  /* 0x000000050e1d7c36 */ /* 0x000fe20008000000 */
[----:B------:R-:W-:Y:S01]  /*2e580*/  STL [R1+0x16c], R14 ;  /* 0x00016c0e01007387 */ /* 0x000fe20000100800 */
[----:B------:R-:W-:-:S03]  /*2e590*/  ULDC UR5, c[0x0][0x248] ;  /* 0x0000920000057ab9 */ /* 0x000fc60000000800 */
[----:B------:R0:W-:Y:S02]  /*2e5a0*/  STL [R1+0x170], R29 ;  /* 0x0001701d01007387 */ /* 0x0001e40000100800 */
[----:B0-----:R-:W-:Y:S01]  /*2e5b0*/  VIADD R29, R29, UR5 ;  /* 0x000000051d1d7c36 */ /* 0x001fe20008000000 */
[----:B------:R-:W-:-:S04]  /*2e5c0*/  ULDC UR5, c[0x0][0x248] ;  /* 0x0000920000057ab9 */ /* 0x000fc80000000800 */
[----:B------:R0:W-:Y:S01]  /*2e5d0*/  STL [R1+0x178], R29 ;  /* 0x0001781d01007387 */ /* 0x0001e20000100800 */
[----:B----4-:R-:W-:Y:S01]  /*2e5e0*/  F2FP.SATFINITE.E4M3.F32.PACK_AB_MERGE_C R31, R143, R142, RZ ;  /* 0x0000008e8f1f723e */ /* 0x010fe200048070ff */
[----:B0-----:R-:W-:Y:S01]  /*2e5f0*/  VIADD R29, R29, UR5 ;  /* 0x000000051d1d7c36 */ /* 0x001fe20008000000 */
[----:B------:R-:W-:-:S04]  /*2e600*/  ULDC UR5, c[0x0][0x248] ;  /* 0x0000920000057ab9 */ /* 0x000fc80000000800 */
[----:B------:R0:W-:Y:S04]  /*2e610*/  STL [R1+0x17c], R29 ;  /* 0x00017c1d01007387 */ /* 0x0001e80000100800 */
[----:B------:R3:W-:Y:S04]  /*2e620*/  STL [R1+0xcf8], R31 ;  /* 0x000cf81f01007387 */ /* 0x0007e80000100800 */
[----:B------:R-:W4:Y:S01]  /*2e630*/  LDL.LU R37, [R1+0x600] ;  /* 0x0006000001257983 */ /* 0x000f220000300800 */
[----:B0-----:R-:W-:Y:S01]  /*2e640*/  VIADD R29, R29, UR5 ;  /* 0x000000051d1d7c36 */ /* 0x001fe20008000000 */
[----:B------:R-:W-:-:S04]  /*2e650*/  ULDC UR5, c[0x0][0x248] ;  /* 0x0000920000057ab9 */ /* 0x000fc80000000800 */
[----:B------:R0:W-:Y:S04]  /*2e660*/  STL [R1+0x180], R29 ;  /* 0x0001801d01007387 */ /* 0x0001e80000100800 */
[----:B------:R-:W4:Y:S01]  /*2e670*/  LDL.LU R35, [R1+0xa08] ;  /* 0x000a080001237983 */ /* 0x000f220000300800 */
[----:B---3--:R-:W-:Y:S02]  /*2e680*/  F2FP.SATFINITE.E4M3.F32.PACK_AB_MERGE_C R31, R147, R146, RZ ;  /* 0x00000092931f723e */ /* 0x008fe400048070ff */
[----:B--2---:R-:W-:Y:S01]  /*2e690*/  F2FP.SATFINITE.E4M3.F32.PACK_AB_MERGE_C R33, R151, R150, RZ ;  /* 0x000000969721723e */ /* 0x004fe200048070ff */
[----:B0-----:R-:W-:Y:S01]  /*2e6a0*/  VIADD R29, R29, UR5 ;  /* 0x000000051d1d7c36 */ /* 0x001fe20008000000 */
[----:B------:R-:W-:Y:S01]  /*2e6b0*/  LOP3.LUT R10, R10, 0xffff, RZ, 0xc0, !PT ;  /* 0x0000ffff0a0a7812 */ /* 0x000fe200078ec0ff */
[----:B------:R0:W-:Y:S01]  /*2e6c0*/  STL [R1+0xcf4], R31 ;  /* 0x000cf41f01007387 */ /* 0x0001e20000100800 */
[----:B------:R-:W-:Y:S01]  /*2e6d0*/  ULDC UR5, c[0x0][0x248] ;  /* 0x0000920000057ab9 */ /* 0x000fe20000000800 */
[----:B------:R-:W-:-:S02]  /*2e6e0*/  LOP3.LUT R8, R8, 0xffff, RZ, 0xc0, !PT ;  /* 0x0000ffff08087812 */ /* 0x000fc400078ec0ff */
[----:B------:R1:W-:Y:S04]  /*2e6f0*/  STL [R1+0x174], R29 ;  /* 0x0001741d01007387 */ /* 0x0003e80000100800 */
[----:B------:R2:W-:Y:S01]  /*2e700*/  STL [R1+0xcf0], R33 ;  /* 0x000cf02101007387 */ /* 0x0005e20000100800 */
[----:B0-----:R-:W-:Y:S01]  /*2e710*/  VIADD R31, R29, UR5 ;  /* 0x000000051d1f7c36 */ /* 0x001fe20008000000 */
[----:B------:R-:W-:-:S04]  /*2e720*/  ULDC UR5, c[0x0][0x248] ;  /* 0x0000920000057ab9 */ /* 0x000fc80000000800 */
[----:B------:R-:W-:Y:S01]  /*2e730*/  STL [R1+0x168], R31 ;  /* 0x0001681f01007387 */ /* 0x000fe20000100800 */
[----:B------:R-:W-:Y:S01]  /*2e740*/  VIADD R39, R31, UR5 ;  /* 0x000000051f277c36 */ /* 0x000fe20008000000 */
[----:B------:R-:W-:Y:S01]  /*2e750*/  F2FP.SATFINITE.E4M3.F32.PACK_AB_MERGE_C R148, R149, R148, RZ ;  /* 0x000000949594723e */ /* 0x000fe200048070ff */
[----:B------:R-:W-:Y:S01]  /*2e760*/  ULDC UR5, c[0x0][0x248] ;  /* 0x0000920000057ab9 */ /* 0x000fe20000000800 */
[----:B------:R-:W-:-:S04]  /*2e770*/  LOP3.LUT R25, R25, 0xffff, RZ, 0xc0, !PT ;  /* 0x0000ffff19197812 */ /* 0x000fc800078ec0ff */
[----:B-1----:R-:W-:Y:S02]  /*2e780*/  SHF.R.U32.HI R29, RZ, 0x8, R25 ;  /* 0x00000008ff1d7819 */ /* 0x002fe40000011619 */
[--C-:B--2---:R-:W-:Y:S02]  /*2e790*/  PRMT R33, R25, 0x3340, R10.reuse ;  /* 0x0000334019217816 */ /* 0x104fe4000000000a */
[----:B------:R-:W-:Y:S02]  /*2e7a0*/  LOP3.LUT R27, R27, 0xffff, RZ, 0xc0, !PT ;  /* 0x0000ffff1b1b7812 */ /* 0x000fe400078ec0ff */
[----:B------:R-:W-:Y:S02]  /*2e7b0*/  SHF.R.U32.HI R25, RZ, 0x8, R10 ;  /* 0x00000008ff197819 */ /* 0x000fe4000001160a */
[----:B------:R-:W-:Y:S02]  /*2e7c0*/  SHF.R.U32.HI R10, RZ, 0x8, R27 ;  /* 0x00000008ff0a7819 */ /* 0x000fe4000001161b */
[--C-:B------:R-:W-:Y:S01]  /*2e7d0*/  PRMT R27, R27, 0x3340, R8.reuse ;  /* 0x000033401b1b7816 */ /* 0x100fe20000000008 */
[----:B------:R0:W-:Y:S04]  /*2e7e0*/  STL [R1+0x11c0], R33 ;  /* 0x0011c02101007387 */ /* 0x0001e80000100800 */
[----:B0-----:R-:W2:Y:S04]  /*2e7f0*/  LDL.LU R33, [R1+0xa0c] ;  /* 0x000a0c0001217983 */ /* 0x001ea80000300800 */
[----:B------:R0:W-:Y:S04]  /*2e800*/  STL [R1+0x11bc], R27 ;  /* 0x0011bc1b01007387 */ /* 0x0001e80000100800 */
[----:B------:R-:W3:Y:S01]  /*2e810*/  LDL.LU R31, [R1+0x604] ;  /* 0x00060400011f7983 */ /* 0x000ee20000300800 */
[----:B------:R-:W-:-:S02]  /*2e820*/  SHF.R.U32.HI R8, RZ, 0x8, R8 ;  /* 0x00000008ff087819 */ /* 0x000fc40000011608 */
[----:B------:R-:W-:Y:S02]  /*2e830*/  LOP3.LUT R29, R29, 0xffff, RZ, 0xc0, !PT ;  /* 0x0000ffff1d1d7812 */ /* 0x000fe400078ec0ff */
[----:B------:R-:W-:Y:S02]  /*2e840*/  LOP3.LUT R25, R25, 0xffff, RZ, 0xc0, !PT ;  /* 0x0000ffff19197812 */ /* 0x000fe400078ec0ff */
[----:B------:R-:W-:Y:S02]  /*2e850*/  LOP3.LUT R10, R10, 0xffff, RZ, 0xc0, !PT ;  /* 0x0000ffff0a0a7812 */ /* 0x000fe400078ec0ff */
[----:B------:R-:W-:Y:S02]  /*2e860*/  LOP3.LUT R8, R8, 0xffff, RZ, 0xc0, !PT ;  /* 0x0000ffff08087812 */ /* 0x000fe400078ec0ff */
[----:B------:R-:W-:Y:S02]  /*2e870*/  PRMT R25, R29, 0x3340, R25 ;  /* 0x000033401d197816 */ /* 0x000fe40000000019 */
[----:B------:R-:W-:Y:S01]  /*2e880*/  PRMT R8, R10, 0x3340, R8 ;  /* 0x000033400a087816 */ /* 0x000fe20000000008 */
[----:B------:R-:W-:Y:S01]  /*2e890*/  STL [R1+0x188], R39 ;  /* 0x0001882701007387 */ /* 0x000fe20000100800 */
[----:B------:R-:W-:-:S03]  /*2e8a0*/  LOP3.LUT R148, R148, 0xffff, RZ, 0xc0, !PT ;  /* 0x0000ffff94947812 */ /* 0x000fc600078ec0ff */
[----:B------:R-:W-:Y:S01]  /*2e8b0*/  STL [R1+0x10bc], R25 ;  /* 0x0010bc1901007387 */ /* 0x000fe20000100800 */
[----:B------:R-:W-:-:S03]  /*2e8c0*/  LOP3.LUT R12, R12, 0xffff, RZ, 0xc0, !PT ;  /* 0x0000ffff0c0c7812 */ /* 0x000fc600078ec0ff */
[----:B------:R4:W-:Y:S01]  /*2e8d0*/  STL [R1+0x10b8], R8 ;  /* 0x0010b80801007387 */ /* 0x0009e20000100800 */
[----:B0-----:R-:W-:Y:S01]  /*2e8e0*/  VIADD R27, R39, UR5 ;  /* 0x00000005271b7c36 */ /* 0x001fe20008000000 */
[----:B------:R-:W-:Y:S01]  /*2e8f0*/  ULDC UR5, c[0x0][0x248] ;  /* 0x0000920000057ab9 */ /* 0x000fe20000000800 */
[----:B----4-:R-:W-:-:S04]  /*2e900*/  LOP3.LUT R8, R37, 0xffff, RZ, 0xc0, !PT ;  /* 0x0000ffff25087812 */ /* 0x010fc800078ec0ff */
[----:B------:R-:W-:Y:S02]  /*2e910*/  SHF.R.U32.HI R25, RZ, 0x8, R8 ;  /* 0x00000008ff197819 */ /* 0x000fe40000011608 */
[----:B------:R-:W-:Y:S02]  /*2e920*/  LOP3.LUT R10, R35, 0xffff, RZ, 0xc0, !PT ;  /* 0x0000ffff230a7812 */ /* 0x000fe400078ec0ff */
[----:B------:R-:W-:Y:S02]  /*2e930*/  PRMT R29, R8, 0x3340, R148 ;  /* 0x00003340081d7816 */ /* 0x000fe40000000094 */
[----:B------:R-:W-:Y:S02]  /*2e940*/  SHF.R.U32.HI R8, RZ, 0x8, R10 ;  /* 0x00000008ff087819 */ /* 0x000fe4000001160a */
[----:B------:R-:W-:Y:S01]  /*2e950*/  PRMT R10, R10, 0x3340, R12 ;  /* 0x000033400a0a7816 */ /* 0x000fe2000000000c */
[----:B------:R0:W-:Y:S01]  /*2e960*/  STL [R1+0x18c], R27 ;  /* 0x00018c1b01007387 */ /* 0x0001e20000100800 */
[----:B------:R-:W-:-:S03]  /*2e970*/  SHF.R.U32.HI R148, RZ, 0x8, R148 ;  /* 0x00000008ff947819 */ /* 0x000fc60000011694 */
[----:B------:R-:W-:Y:S01]  /*2e980*/  STL [R1+0x11b8], R29 ;  /* 0x0011b81d01007387 */ /* 0x000fe20000100800 */
[----:B------:R-:W-:-:S03]  /*2e990*/  SHF.R.U32.HI R12, RZ, 0x8, R12 ;  /* 0x00000008ff0c7819 */ /* 0x000fc6000001160c */
[----:B------:R-:W4:Y:S01]  /*2e9a0*/  LDL.LU R37, [R1+0xa14] ;  /* 0x000a140001257983 */ /* 0x000f220000300800 */
[----:B------:R-:W-:-:S03]  /*2e9b0*/  LOP3.LUT R25, R25, 0xffff, RZ, 0xc0, !PT ;  /* 0x0000ffff19197812 */ /* 0x000fc600078ec0ff */
[----:B------:R1:W-:Y:S01]  /*2e9c0*/  STL [R1+0x11b4], R10 ;  /* 0x0011b40a01007387 */ /* 0x0003e20000100800 */
[----:B------:R-:W-:-:S03]  /*2e9d0*/  LOP3.LUT R148, R148, 0xffff, RZ, 0xc0, !PT ;  /* 0x0000ffff94947812 */ /* 0x000fc600078ec0ff */
[----:B------:R-:W4:Y:S01]  /*2e9e0*/  LDL.LU R35, [R1+0xa10] ;  /* 0x000a100001237983 */ /* 0x000f220000300800 */
[----:B------:R-:W-:Y:S02]  /*2e9f0*/  LOP3.LUT R8, R8, 0xffff, RZ, 0xc0, !PT ;  /* 0x0000ffff08087812 */ /* 0x000fe400078ec0ff */
[----:B------:R-:W-:Y:S01]  /*2ea00*/  LOP3.LUT R12, R12, 0xffff, RZ, 0xc0, !PT ;  /* 0x0000ffff0c0c7812 */ /* 0x000fe200078ec0ff */
[----:B0-----:R-:W-:Y:S01]  /*2ea10*/  VIADD R27, R27, UR5 ;  /* 0x000000051b1b7c36 */ /* 0x001fe20008000000 */
[----:B------:R-:W-:Y:S01]  /*2ea20*/  F2FP.SATFINITE.E4M3.F32.PACK_AB_MERGE_C R144, R145, R144, RZ ;  /* 0x000000909190723e */ /* 0x000fe200048070ff */
[----:B------:R-:W-:Y:S01]  /*2ea30*/  ULDC UR5, c[0x0][0x248] ;  /* 0x0000920000057ab9 */ /* 0x000fe20000000800 */
[----:B-1----:R-:W-:Y:S02]  /*2ea40*/  PRMT R10, R25, 0x3340, R148 ;  /* 0x00003340190a7816 */ /* 0x002fe40000000094 */
[----:B------:R-:W-:Y:S01]  /*2ea50*/  PRMT R8, R8, 0x3340, R12 ;  /* 0x0000334008087816 */ /* 0x000fe2000000000c */
[----:B------:R-:W-:Y:S01]  /*2ea60*/  STL [R1+0x198], R27 ;  /* 0x0001981b01007387 */ /* 0x000fe20000100800 */
[----:B------:R-:W-:-:S03]  /*2ea70*/  LOP3.LUT R11, R11, 0xffff, RZ, 0xc0, !PT ;  /* 0x0000ffff0b0b7812 */ /* 0x000fc600078ec0ff */
[----:B------:R-:W-:Y:S01]  /*2ea80*/  STL [R1+0x10b0], R10 ;  /* 0x0010b00a01007387 */ /* 0x000fe20000100800 */
[----:B------:R-:W-:-:S03]  /*2ea90*/  LOP3.LUT R144, R144, 0xffff, RZ, 0xc0, !PT ;  /* 0x0000ffff90907812 */ /* 0x000fc600078ec0ff */
[----:B------:R2:W-:Y:S01]  /*2eaa0*/  STL [R1+0x10ac], R8 ;  /* 0x0010ac0801007387 */ /* 0x0005e20000100800 */
[----:B------:R-:W-:Y:S01]  /*2eab0*/  VIADD R25, R27, UR5 ;  /* 0x000000051b197c36 */ /* 0x000fe20008000000 */
[----:B------:R-:W-:-:S04]  /*2eac0*/  ULDC UR5, c[0x0][0x248] ;  /* 0x0000920000057ab9 */ /* 0x000fc80000000800 */
[----:B------:R0:W-:Y:S01]  /*2ead0*/  STL [R1+0x19c], R25 ;  /* 0x00019c1901007387 */ /* 0x0001e20000100800 */
[----:B--2---:R-:W-:-:S04]  /*2eae0*/  LOP3.LUT R8, R33, 0xffff, RZ, 0xc0, !PT ;  /* 0x0000ffff21087812 */ /* 0x004fc800078ec0ff */
[----:B------:R-:W-:Y:S02]  /*2eaf0*/  SHF.R.U32.HI R12, RZ, 0x8, R8 ;  /* 0x00000008ff0c7819 */ /* 0x000fe40000011608 */
[----:B---3--:R-:W-:Y:S02]  /*2eb00*/  LOP3.LUT R10, R31, 0xffff, RZ, 0xc0, !PT ;  /* 0x0000ffff1f0a7812 */ /* 0x008fe400078ec0ff */
[--C-:B------:R-:W-:Y:S02]  /*2eb10*/  PRMT R27, R8, 0x3340, R11.reuse ;  /* 0x00003340081b7816 */ /* 0x100fe4000000000b */
[----:B------:R-:W-:Y:S02]  /*2eb20*/  SHF.R.U32.HI R8, RZ, 0x8, R10 ;  /* 0x00000008ff087819 */ /* 0x000fe4000001160a */
[----:B------:R-:W-:Y:S01]  /*2eb30*/  PRMT R10, R10, 0x3340, R144 ;  /* 0x000033400a0a7816 */ /* 0x000fe20000000090 */
[----:B------:R-:W-:Y:S04]  /*2eb40*/  STL [R1+0x11b0], R27 ;  /* 0x0011b01b01007387 */ /* 0x000fe80000100800 */
[----:B------:R-:W2:Y:S04]  /*2eb50*/  LDL.LU R33, [R1+0x608] ;  /* 0x0006080001217983 */ /* 0x000ea80000300800 */
[----:B------:R1:W-:Y:S04]  /*2eb60*/  STL [R1+0x11ac], R10 ;  /* 0x0011ac0a01007387 */ /* 0x0003e80000100800 */
[----:B------:R-:W3:Y:S01]  /*2eb70*/  LDL.LU R31, [R1+0xa18] ;  /* 0x000a1800011f7983 */ /* 0x000ee20000300800 */
[----:B------:R-:W-:-:S02]  /*2eb80*/  SHF.R.U32.HI R11, RZ, 0x8, R11 ;  /* 0x00000008ff0b7819 */ /* 0x000fc4000001160b */
[----:B------:R-:W-:Y:S02]  /*2eb90*/  SHF.R.U32.HI R144, RZ, 0x8, R144 ;  /* 0x00000008ff907819 */ /* 0x000fe40000011690 */
[----:B------:R-:W-:Y:S02]  /*2eba0*/  LOP3.LUT R12, R12, 0xffff, RZ, 0xc0, !PT ;  /* 0x0000ffff0c0c7812 */ /* 0x000fe400078ec0ff */
[----:B------:R-:W-:Y:S02]  /*2ebb0*/  LOP3.LUT R11, R11, 0xffff, RZ, 0xc0, !PT ;  /* 0x0000ffff0b0b7812 */ /* 0x000fe400078ec0ff */
[----:B------:R-:W-:Y:S02]  /*2ebc0*/  LOP3.LUT R8, R8, 0xffff, RZ, 0xc0, !PT ;  /* 0x0000ffff08087812 */ /* 0x000fe400078ec0ff */
[----:B------:R-:W-:Y:S01]  /*2ebd0*/  LOP3.LUT R144, R144, 0xffff, RZ, 0xc0, !PT ;  /* 0x0000ffff90907812 */ /* 0x000fe200078ec0ff */
[----:B0-----:R-:W-:Y:S01]  /*2ebe0*/  VIADD R25, R25, UR5 ;  /* 0x0000000519197c36 */ /* 0x001fe20008000000 */
[----:B-1----:R-:W-:Y:S01]  /*2ebf0*/  PRMT R10, R12, 0x3340, R11 ;  /* 0x000033400c0a7816 */ /* 0x002fe2000000000b */
[----:B------:R-:W-:Y:S01]  /*2ec00*/  ULDC UR5, c[0x0][0x248] ;  /* 0x0000920000057ab9 */ /* 0x000fe20000000800 */
[----:B------:R-:W-:-:S02]  /*2ec10*/  PRMT R8, R8, 0x3340, R144 ;  /* 0x0000334008087816 */ /* 0x000fc40000000090 */
[----:B------:R-:W-:Y:S01]  /*2ec20*/  STL [R1+0x1a0], R25 ;  /* 0x0001a01901007387 */ /* 0x000fe20000100800 */
[----:B------:R-:W-:-:S03]  /*2ec30*/  LOP3.LUT R15, R15, 0xffff, RZ, 0xc0, !PT ;  /* 0x0000ffff0f0f7812 */ /* 0x000fc600078ec0ff */
[----:B------:R-:W-:Y:S01]  /*2ec40*/  STL [R1+0x10a4], R10 ;  /* 0x0010a40a01007387 */ /* 0x000fe20000100800 */
[----:B------:R-:W-:-:S03]  /*2ec50*/  LOP3.LUT R13, R13, 0xffff, RZ, 0xc0, !PT ;  /* 0x0000ffff0d0d7812 */ /* 0x000fc600078ec0ff */
[----:B------:R4:W-:Y:S01]  /*2ec60*/  STL [R1+0x10a0], R8 ;  /* 0x0010a00801007387 */ /* 0x0009e20000100800 */
[----:B------:R-:W-:Y:S01]  /*2ec70*/  VIADD R12, R25, UR5 ;  /* 0x00000005190c7c36 */ /* 0x000fe20008000000 */
        /* <DEDUP_REMOVED lines=23> */
[----:B------:R0:W-:Y:S01]  /*2edf0*/  STL [R1+0x1ac], R12 ;  /* 0x0001ac0c01007387 */ /* 0x0001e20000100800 */
[----:B------:R-:W-:-:S03]  /*2ee00*/  LOP3.LUT R140, R140, 0xffff, RZ, 0xc0, !PT ;  /* 0x0000ffff8c8c7812 */ /* 0x000fc600078ec0ff */
[----:B------:R-:W-:Y:S01]  /*2ee10*/  STL [R1+0x1094], R10 ;  /* 0x0010940a01007387 */ /* 0x000fe20000100800 */
[----:B------:R-:W-:-:S03]  /*2ee20*/  LOP3.LUT R17, R17, 0xffff, RZ, 0xc0, !PT ;  /* 0x0000ffff11117812 */ /* 0x000fc600078ec0ff */
[----:B------:R2:W-:Y:S01]  /*2ee30*/  STL [R1+0x1090], R8 ;  /* 0x0010900801007387 */ /* 0x0005e20000100800 */
[----:B0-----:R-:W-:Y:S01]  /*2ee40*/  VIADD R12, R12, UR5 ;  /* 0x000000050c0c7c36 */ /* 0x001fe20008000000 */
[----:B------:R-:W-:-:S04]  /*2ee50*/  ULDC UR5, c[0x0][0x248] ;  /* 0x0000920000057ab9 */ /* 0x000fc80000000800 */
[----:B------:R0:W-:Y:S01]  /*2ee60*/  STL [R1+0x1b0], R12 ;  /* 0x0001b00c01007387 */ /* 0x0001e20000100800 */
[----:B--2---:R-:W-:-:S04]  /*2ee70*/  LOP3.LUT R8, R33, 0xffff, RZ, 0xc0, !PT ;  /* 0x0000ffff21087812 */ /* 0x004fc800078ec0ff */
[----:B------:R-:W-:Y:S02]  /*2ee80*/  SHF.R.U32.HI R11, RZ, 0x8, R8 ;  /* 0x00000008ff0b7819 */ /* 0x000fe40000011608 */
[----:B---3--:R-:W-:Y:S02]  /*2ee90*/  LOP3.LUT R10, R31, 0xffff, RZ, 0xc0, !PT ;  /* 0x0000ffff1f0a7812 */ /* 0x008fe400078ec0ff */
[----:B------:R-:W-:Y:S02]  /*2eea0*/  PRMT R13, R8, 0x3340, R140 ;  /* 0x00003340080d7816 */ /* 0x000fe4000000008c */
        /* <DEDUP_REMOVED lines=16> */
[----:B------:R0:W-:Y:S01]  /*2efb0*/  STL [R1+0x1b4], R12 ;  /* 0x0001b40c01007387 */ /* 0x0001e20000100800 */
[----:B------:R-:W-:-:S03]  /*2efc0*/  F2FP.SATFINITE.E4M3.F32.PACK_AB_MERGE_C R136, R137, R136, RZ ;  /* 0x000000888988723e */ /* 0x000fc600048070ff */
[----:B------:R-:W-:Y:S01]  /*2efd0*/  STL [R1+0x1088], R10 ;  /* 0x0010880a01007387 */ /* 0x000fe20000100800 */
[----:B------:R-:W-:-:S03]  /*2efe0*/  LOP3.LUT R16, R16, 0xffff, RZ, 0xc0, !PT ;  /* 0x0000ffff10107812 */ /* 0x000fc600078ec0ff */
[----:B------:R4:W-:Y:S01]  /*2eff0*/  STL [R1+0x1078], R8 ;  /* 0x0010780801007387 */ /* 0x0009e20000100800 */
[----:B------:R-:W-:Y:S01]  /*2f000*/  LOP3.LUT R136, R136, 0xffff, RZ, 0xc0, !PT ;  /* 0x0000ffff88887812 */ /* 0x000fe200078ec0ff */
        /* <DEDUP_REMOVED lines=59> */
[----:B------:R-:W-:-:S04]  /*2f3c0*/  ULDC UR5, c[0x0][0x248] ;  /* 0x0000920000057ab9 */ /* 0x000fc80000000800 */
[----:B------:R0:W-:Y:S01]  /*2f3d0*/  STL [R1+0x1d4], R12 ;  /* 0x0001d40c01007387 */ /* 0x0001e20000100800 */
[----:B----4-:R-:W-:-:S04]  /*2f3e0*/  LOP3.LUT R8, R37, 0xffff, RZ, 0xc0, !PT ;  /* 0x0000ffff25087812 */ /* 0x010fc800078ec0ff */
[----:B------:R-:W-:Y:S02]  /*2f3f0*/  SHF.R.U32.HI R11, RZ, 0x8, R8 ;  /* 0x00000008ff0b7819 */ /* 0x000fe40000011608 */
[----:B------:R-:W-:Y:S02]  /*2f400*/  LOP3.LUT R10, R35, 0xffff, RZ, 0xc0, !PT ;  /* 0x0000ffff230a7812 */ /* 0x000fe400078ec0ff */
[----:B------:R-:W-:Y:S02]  /*2f410*/  PRMT R13, R8, 0x3340, R18 ;  /* 0x00003340080d7816 */ /* 0x000fe40000000012 */
[----:B------:R-:W-:Y:S02]  /*2f420*/  SHF.R.U32.HI R8, RZ, 0x8, R10 ;  /* 0x00000008ff087819 */ /* 0x000fe4000001160a */
[----:B------:R-:W-:Y:S01]  /*2f430*/  PRMT R10, R10, 0x3340, R132 ;  /* 0x000033400a0a7816 */ /* 0x000fe20000000084 */
[----:B------:R-:W-:Y:S01]  /*2f440*/  STL [R1+0x1188], R13 ;  /* 0x0011880d01007387 */ /* 0x000fe20000100800 */
[----:B------:R-:W-:-:S02]  /*2f450*/  SHF.R.U32.HI R18, RZ, 0x8, R18 ;  /* 0x00000008ff127819 */ /* 0x000fc40000011612 */
[----:B------:R-:W-:Y:S01]  /*2f460*/  SHF.R.U32.HI R132, RZ, 0x8, R132 ;  /* 0x00000008ff847819 */ /* 0x000fe20000011684 */
        /* <DEDUP_REMOVED lines=8> */
[----:B------:R-:W-:Y:S01]  /*2f4f0*/  LOP3.LUT R21, R21, 0xffff, RZ, 0xc0, !PT ;  /* 0x0000ffff15157812 */ /* 0x000fe200078ec0ff */
[----:B------:R-:W-:Y:S01]  /*2f500*/  ULDC UR5, c[0x0][0x248] ;  /* 0x0000920000057ab9 */ /* 0x000fe20000000800 */
[----:B-1----:R-:W-:Y:S02]  /*2f510*/  PRMT R10, R11, 0x3340, R18 ;  /* 0x000033400b0a7816 */ /* 0x002fe40000000012 */
[----:B------:R-:W-:Y:S01]  /*2f520*/  PRMT R8, R8, 0x3340, R132 ;  /* 0x0000334008087816 */ /* 0x000fe20000000084 */
[----:B------:R0:W-:Y:S04]  /*2f530*/  STL [R1+0x1d8], R12 ;  /* 0x0001d80c01007387 */ /* 0x0001e80000100800 */
        /* <DEDUP_REMOVED lines=26> */
[----:B------:R-:W-:Y:S01]  /*2f6e0*/  F2FP.SATFINITE.E4M3.F32.PACK_AB_MERGE_C R128, R129, R128, RZ ;  /* 0x000000808180723e */ /* 0x000fe200048070ff */
        /* <DEDUP_REMOVED lines=57> */
[----:B------:R0:W-:Y:S04]  /*2fa80*/  STL [R1+0x1f8], R12 ;  /* 0x0001f80c01007387 */ /* 0x0001e80000100800 */
[----:B------:R-:W-:Y:S01]  /*2fa90*/  STL [R1+0x1030], R10 ;  /* 0x0010300a01007387 */ /* 0x000fe20000100800 */
[----:B------:R-:W-:-:S03]  /*2faa0*/  LOP3.LUT R153, R153, 0xffff, RZ, 0xc0, !PT ;  /* 0x0000ffff99997812 */ /* 0x000fc600078ec0ff */
[----:B------:R4:W-:Y:S01]  /*2fab0*/  STL [R1+0x102c], R8 ;  /* 0x00102c0801007387 */ /* 0x0009e20000100800 */
        /* <DEDUP_REMOVED lines=25> */
[----:B------:R-:W-:Y:S04]  /*2fc50*/  STL [R1+0x1028], R10 ;  /* 0x0010280a01007387 */ /* 0x000fe80000100800 */
        /* <DEDUP_REMOVED lines=89> */
[--C-:B------:R-:W-:Y:S02]  /*301f0*/  PRMT R13, R8, 0x3340, R157.reuse ;  /* 0x00003340080d7816 */ /* 0x100fe4000000009d */
        /* <DEDUP_REMOVED lines=1222> */
[----:B------:R-:W-:Y:S04]  /*34e60*/  STL [R1+0xbb8], R10 ;  /* 0x000bb80a01007387 */ /* 0x000fe80000100800 */
[----:B------:R4:W-:Y:S01]  /*34e70*/  STL [R1+0xbbc], R8 ;  /* 0x000bbc0801007387 */ /* 0x0009e20000100800 */
[----:B------:R-:W-:Y:S01]  /*34e80*/  LOP3.LUT R242, R242, 0xffff, RZ, 0xc0, !PT ;  /* 0x0000fffff2f27812 */ /* 0x000fe200078ec0ff */
[----:B0-----:R-:W-:Y:S01]  /*34e90*/  VIADD R12, R12, UR5 ;  /* 0x000000050c0c7c36 */ /* 0x001fe20008000000 */
[----:B------:R-:W-:-:S04]  /*34ea0*/  ULDC UR5, c[0x0][0x248] ;  /* 0x0000920000057ab9 */ /* 0x000fc80000000800 */
[----:B------:R0:W-:Y:S01]  /*34eb0*/  STL [R1+0x3fc], R12 ;  /* 0x0003fc0c01007387 */ /* 0x0001e20000100800 */
[----:B----4-:R-:W-:-:S04]  /*34ec0*/  LOP3.LUT R8, R37, 0xffff, RZ, 0xc0, !PT ;  /* 0x0000ffff25087812 */ /* 0x010fc800078ec0ff */
[--C-:B------:R-:W-:Y:S02]  /*34ed0*/  PRMT R13, R8, 0x3340, R243.reuse ;  /* 0x00003340080d7816 */ /* 0x100fe400000000f3 */
[----:B------:R-:W-:Y:S02]  /*34ee0*/  LOP3.LUT R10, R35, 0xffff, RZ, 0xc0, !PT ;  /* 0x0000ffff230a7812 */ /* 0x000fe400078ec0ff */
[----:B------:R-:W-:Y:S02]  /*34ef0*/  SHF.R.U32.HI R11, RZ, 0x8, R8 ;  /* 0x00000008ff0b7819 */ /* 0x000fe40000011608 */
[----:B------:R-:W-:Y:S02]  /*34f00*/  SHF.R.U32.HI R8, RZ, 0x8, R10 ;  /* 0x00000008ff087819 */ /* 0x000fe4000001160a */
[----:B------:R-:W-:Y:S01]  /*34f10*/  PRMT R10, R10, 0x3340, R242 ;  /* 0x000033400a0a7816 */ /* 0x000fe200000000f2 */
[----:B------:R-:W-:Y:S01]  /*34f20*/  STL [R1+0xdd0], R13 ;  /* 0x000dd00d01007387 */ /* 0x000fe20000100800 */
[----:B------:R-:W-:-:S03]  /*34f30*/  SHF.R.U32.HI R243, RZ, 0x8, R243 ;  /* 0x00000008fff37819 */ /* 0x000fc600000116f3 */
[----:B------:R-:W4:Y:S01]  /*34f40*/  LDL.LU R37, [R1+0xc70] ;  /* 0x000c700001257983 */ /* 0x000f220000300800 */
[----:B------:R-:W-:-:S03]  /*34f50*/  SHF.R.U32.HI R242, RZ, 0x8, R242 ;  /* 0x00000008fff27819 */ /* 0x000fc600000116f2 */
[----:B------:R1:W-:Y:S01]  /*34f60*/  STL [R1+0xdcc], R10 ;  /* 0x000dcc0a01007387 */ /* 0x0003e20000100800 */
[----:B------:R-:W-:-:S03]  /*34f70*/  LOP3.LUT R11, R11, 0xffff, RZ, 0xc0, !PT ;  /* 0x0000ffff0b0b7812 */ /* 0x000fc600078ec0ff */
[----:B------:R-:W4:Y:S01]  /*34f80*/  LDL.LU R35, [R1+0x844] ;  /* 0x0008440001237983 */ /* 0x000f220000300800 */
[----:B------:R-:W-:Y:S02]  /*34f90*/  LOP3.LUT R243, R243, 0xffff, RZ, 0xc0, !PT ;  /* 0x0000fffff3f37812 */ /* 0x000fe400078ec0ff */
[----:B------:R-:W-:Y:S02]  /*34fa0*/  LOP3.LUT R8, R8, 0xffff, RZ, 0xc0, !PT ;  /* 0x0000ffff08087812 */ /* 0x000fe400078ec0ff */
[----:B------:R-:W-:Y:S01]  /*34fb0*/  LOP3.LUT R242, R242, 0xffff, RZ, 0xc0, !PT ;  /* 0x0000fffff2f27812 */ /* 0x000fe200078ec0ff */
[----:B0-----:R-:W-:Y:S01]  /*34fc0*/  VIADD R12, R12, UR5 ;  /* 0x000000050c0c7c36 */ /* 0x001fe20008000000 */
[----:B-1----:R-:W-:Y:S01]  /*34fd0*/  PRMT R10, R11, 0x3340, R243 ;  /* 0x000033400b0a7816 */ /* 0x002fe200000000f3 */
[----:B------:R-:W-:Y:S01]  /*34fe0*/  ULDC UR5, c[0x0][0x248] ;  /* 0x0000920000057ab9 */ /* 0x000fe20000000800 */
[----:B------:R-:W-:Y:S02]  /*34ff0*/  PRMT R8, R8, 0x3340, R242 ;  /* 0x0000334008087816 */ /* 0x000fe400000000f2 */
        /* <DEDUP_REMOVED lines=37> */
[----:B------:R-:W-:Y:S02]  /*35250*/  PRMT R13, R8, 0x3340, R244 ;  /* 0x00003340080d7816 */ /* 0x000fe400000000f4 */
[----:B------:R-:W-:Y:S02]  /*35260*/  LOP3.LUT R10, R35, 0xffff, RZ, 0xc0, !PT ;  /* 0x0000ffff230a7812 */ /* 0x000fe400078ec0ff */
[----:B------:R-:W-:Y:S02]  /*35270*/  SHF.R.U32.HI R11, RZ, 0x8, R8 ;  /* 0x00000008ff0b7819 */ /* 0x000fe40000011608 */
[----:B------:R-:W-:Y:S01]  /*35280*/  SHF.R.U32.HI R8, RZ, 0x8, R10 ;  /* 0x00000008ff087819 */ /* 0x000fe2000001160a */
[----:B------:R-:W-:Y:S01]  /*35290*/  STL [R1+0xd90], R13 ;  /* 0x000d900d01007387 */ /* 0x000fe20000100800 */
[----:B------:R-:W-:-:S03]  /*352a0*/  PRMT R10, R10, 0x3340, R219 ;  /* 0x000033400a0a7816 */ /* 0x000fc600000000db */
[----:B------:R-:W4:Y:S01]  /*352b0*/  LDL.LU R37, [R1+0x84c] ;  /* 0x00084c0001257983 */ /* 0x000f220000300800 */
[----:B------:R-:W-:Y:S02]  /*352c0*/  SHF.R.U32.HI R244, RZ, 0x8, R244 ;  /* 0x00000008fff47819 */ /* 0x000fe400000116f4 */
[----:B------:R-:W-:Y:S01]  /*352d0*/  SHF.R.U32.HI R219, RZ, 0x8, R219 ;  /* 0x00000008ffdb7819 */ /* 0x000fe200000116db */
        /* <DEDUP_REMOVED lines=42> */
[----:B0-----:R-:W-:Y:S01]  /*35580*/  VIADD R12, R12, UR5 ;  /* 0x000000050c0c7c36 */ /* 0x001fe20008000000 */
[----:B------:R-:W-:Y:S01]  /*35590*/  LOP3.LUT R248, R248, 0xffff, RZ, 0xc0, !PT ;  /* 0x0000fffff8f87812 */ /* 0x000fe200078ec0ff */
[----:B------:R-:W-:-:S03]  /*355a0*/  ULDC UR5, c[0x0][0x248] ;  /* 0x0000920000057ab9 */ /* 0x000fc60000000800 */
[----:B------:R0:W-:Y:S01]  /*355b0*/  STL [R1+0x430], R12 ;  /* 0x0004300c01007387 */ /* 0x0001e20000100800 */
[----:B----4-:R-:W-:-:S04]  /*355c0*/  LOP3.LUT R8, R37, 0xffff, RZ, 0xc0, !PT ;  /* 0x0000ffff25087812 */ /* 0x010fc800078ec0ff */
[----:B------:R-:W-:Y:S02]  /*355d0*/  PRMT R13, R8, 0x3340, R216 ;  /* 0x00003340080d7816 */ /* 0x000fe400000000d8 */
[----:B------:R-:W-:Y:S02]  /*355e0*/  LOP3.LUT R10, R35, 0xffff, RZ, 0xc0, !PT ;  /* 0x0000ffff230a7812 */ /* 0x000fe400078ec0ff */
[----:B------:R-:W-:Y:S01]  /*355f0*/  SHF.R.U32.HI R11, RZ, 0x8, R8 ;  /* 0x00000008ff0b7819 */ /* 0x000fe20000011608 */
[----:B------:R-:W-:Y:S01]  /*35600*/  STL [R1+0xd74], R13 ;  /* 0x000d740d01007387 */ /* 0x000fe20000100800 */
[----:B------:R-:W-:Y:S02]  /*35610*/  SHF.R.U32.HI R8, RZ, 0x8, R10 ;  /* 0x00000008ff087819 */ /* 0x000fe4000001160a */
[----:B------:R-:W-:Y:S01]  /*35620*/  PRMT R10, R10, 0x3340, R248 ;  /* 0x000033400a0a7816 */ /* 0x000fe200000000f8 */
[----:B------:R-:W4:Y:S01]  /*35630*/  LDL.LU R37, [R1+0x854] ;  /* 0x0008540001257983 */ /* 0x000f220000300800 */
[----:B------:R-:W-:-:S02]  /*35640*/  SHF.R.U32.HI R216, RZ, 0x8, R216 ;  /* 0x00000008ffd87819 */ /* 0x000fc400000116d8 */
        /* <DEDUP_REMOVED lines=38> */
[----:B------:R-:W-:-:S03]  /*358b0*/  PRMT R8, R8, 0x3340, R213 ;  /* 0x0000334008087816 */ /* 0x000fc600000000d5 */
[----:B------:R-:W-:Y:S01]  /*358c0*/  STL [R1+0xb44], R10 ;  /* 0x000b440a01007387 */ /* 0x000fe20000100800 */
[----:B------:R-:W-:-:S03]  /*358d0*/  LOP3.LUT R215, R215, 0xffff, RZ, 0xc0, !PT ;  /* 0x0000ffffd7d77812 */ /* 0x000fc600078ec0ff */
[----:B------:R0:W-:Y:S04]  /*358e0*/  STL [R1+0x43c], R12 ;  /* 0x00043c0c01007387 */ /* 0x0001e80000100800 */
[----:B------:R4:W-:Y:S01]  /*358f0*/  STL [R1+0xb40], R8 ;  /* 0x000b400801007387 */ /* 0x0009e20000100800 */
[----:B------:R-:W-:Y:S01]  /*35900*/  LOP3.LUT R251, R251, 0xffff, RZ, 0xc0, !PT ;  /* 0x0000fffffbfb7812 */ /* 0x000fe200078ec0ff */
[----:B0-----:R-:W-:Y:S01]  /*35910*/  VIADD R12, R12, UR5 ;  /* 0x000000050c0c7c36 */ /* 0x001fe20008000000 */
[----:B------:R-:W-:Y:S01]  /*35920*/  ULDC UR5, c[0x0][0x248] ;  /* 0x0000920000057ab9 */ /* 0x000fe20000000800 */
[----:B----4-:R-:W-:-:S04]  /*35930*/  LOP3.LUT R8, R37, 0xffff, RZ, 0xc0, !PT ;  /* 0x0000ffff25087812 */ /* 0x010fc800078ec0ff */
[----:B------:R-:W-:Y:S01]  /*35940*/  PRMT R13, R8, 0x3340, R215 ;  /* 0x00003340080d7816 */ /* 0x000fe200000000d7 */
[----:B------:R0:W-:Y:S01]  /*35950*/  STL [R1+0x440], R12 ;  /* 0x0004400c01007387 */ /* 0x0001e20000100800 */
[----:B------:R-:W-:-:S03]  /*35960*/  LOP3.LUT R10, R35, 0xffff, RZ, 0xc0, !PT ;  /* 0x0000ffff230a7812 */ /* 0x000fc600078ec0ff */
[----:B------:R-:W-:Y:S01]  /*35970*/  STL [R1+0xc78], R13 ;  /* 0x000c780d01007387 */ /* 0x000fe20000100800 */
[----:B------:R-:W-:Y:S02]  /*35980*/  SHF.R.U32.HI R11, RZ, 0x8, R8 ;  /* 0x00000008ff0b7819 */ /* 0x000fe40000011608 */
[----:B------:R-:W-:Y:S01]  /*35990*/  SHF.R.U32.HI R8, RZ, 0x8, R10 ;  /* 0x00000008ff087819 */ /* 0x000fe2000001160a */
[----:B------:R-:W4:Y:S01]  /*359a0*/  LDL.LU R39, [R1+0xc8c] ;  /* 0x000c8c0001277983 */ /* 0x000f220000300800 */
        /* <DEDUP_REMOVED lines=29> */
[----:B------:R1:W-:Y:S04]  /*35b80*/  STL [R1+0xc6c], R10 ;  /* 0x000c6c0a01007387 */ /* 0x0003e80000100800 */
[----:B------:R-:W2:Y:S04]  /*35b90*/  LDL.LU R33, [R1+0x860] ;  /* 0x0008600001217983 */ /* 0x000ea80000300800 */
        /* <DEDUP_REMOVED lines=11> */
[----:B------:R-:W-:Y:S04]  /*35c50*/  STL [R1+0x458], R12 ;  /* 0x0004580c01007387 */ /* 0x000fe80000100800 */
[----:B------:R-:W-:Y:S04]  /*35c60*/  STL [R1+0xb24], R10 ;  /* 0x000b240a01007387 */ /* 0x000fe80000100800 */
[----:B------:R4:W-:Y:S01]  /*35c70*/  STL [R1+0xb20], R8 ;  /* 0x000b200801007387 */ /* 0x0009e20000100800 */
[----:B------:R-:W-:Y:S01]  /*35c80*/  VIADD R13, R12, UR5 ;  /* 0x000000050c0d7c36 */ /* 0x000fe20008000000 */
[----:B------:R-:W-:Y:S01]  /*35c90*/  LOP3.LUT R252, R252, 0xffff, RZ, 0xc0, !PT ;  /* 0x0000fffffcfc7812 */ /* 0x000fe200078ec0ff */
[----:B------:R-:W-:Y:S01]  /*35ca0*/  ULDC UR5, c[0x0][0x248] ;  /* 0x0000920000057ab9 */ /* 0x000fe20000000800 */
[----:B----4-:R-:W-:-:S02]  /*35cb0*/  LOP3.LUT R8, R39, 0xffff, RZ, 0xc0, !PT ;  /* 0x0000ffff27087812 */ /* 0x010fc400078ec0ff */
[----:B------:R-:W-:Y:S02]  /*35cc0*/  LOP3.LUT R10, R37, 0xffff, RZ, 0xc0, !PT ;  /* 0x0000ffff250a7812 */ /* 0x000fe400078ec0ff */
[----:B------:R-:W-:Y:S02]  /*35cd0*/  SHF.R.U32.HI R12, RZ, 0x8, R8 ;  /* 0x00000008ff0c7819 */ /* 0x000fe40000011608 */
[--C-:B------:R-:W-:Y:S02]  /*35ce0*/  PRMT R15, R8, 0x3340, R10.reuse ;  /* 0x00003340080f7816 */ /* 0x100fe4000000000a */
[----:B------:R-:W-:Y:S02]  /*35cf0*/  LOP3.LUT R11, R35, 0xffff, RZ, 0xc0, !PT ;  /* 0x0000ffff230b7812 */ /* 0x000fe400078ec0ff */
[----:B------:R-:W-:Y:S02]  /*35d00*/  SHF.R.U32.HI R10, RZ, 0x8, R10 ;  /* 0x00000008ff0a7819 */ /* 0x000fe4000001160a */
[----:B------:R-:W-:-:S02]  /*35d10*/  SHF.R.U32.HI R8, RZ, 0x8, R11 ;  /* 0x00000008ff087819 */ /* 0x000fc4000001160b */
[----:B------:R-:W-:Y:S02]  /*35d20*/  LOP3.LUT R12, R12, 0xffff, RZ, 0xc0, !PT ;  /* 0x0000ffff0c0c7812 */ /* 0x000fe400078ec0ff */
[----:B------:R-:W-:Y:S02]  /*35d30*/  LOP3.LUT R10, R10, 0xffff, RZ, 0xc0, !PT ;  /* 0x0000ffff0a0a7812 */ /* 0x000fe400078ec0ff */
[----:B------:R-:W-:Y:S01]  /*35d40*/  PRMT R11, R11, 0x3340, R252 ;  /* 0x000033400b0b7816 */ /* 0x000fe200000000fc */
[----:B------:R0:W-:Y:S01]  /*35d50*/  STL [R1+0x464], R13 ;  /* 0x0004640d01007387 */ /* 0x0001e20000100800 */
[----:B------:R-:W-:-:S03]  /*35d60*/  PRMT R10, R12, 0x3340, R10 ;  /* 0x000033400c0a7816 */ /* 0x000fc6000000000a */
[----:B------:R-:W-:Y:S01]  /*35d70*/  STL [R1+0xc68], R15 ;  /* 0x000c680f01007387 */ /* 0x000fe20000100800 */
[----:B------:R-:W-:-:S03]  /*35d80*/  SHF.R.U32.HI R252, RZ, 0x8, R252 ;  /* 0x00000008fffc7819 */ /* 0x000fc600000116fc */
[----:B------:R-:W-:Y:S01]  /*35d90*/  STL [R1+0xc64], R11 ;  /* 0x000c640b01007387 */ /* 0x000fe20000100800 */
[----:B0-----:R-:W-:Y:S01]  /*35da0*/  VIADD R13, R13, UR5 ;  /* 0x000000050d0d7c36 */ /* 0x001fe20008000000 */
[----:B------:R-:W-:Y:S02]  /*35db0*/  LOP3.LUT R8, R8, 0xffff, RZ, 0xc0, !PT ;  /* 0x0000ffff08087812 */ /* 0x000fe400078ec0ff */
[----:B------:R-:W4:Y:S01]  /*35dc0*/  LDL.LU R43, [R1+0xc94] ;  /* 0x000c9400012b7983 */ /* 0x000f220000300800 */
[----:B------:R-:W-:Y:S01]  /*35dd0*/  LOP3.LUT R252, R252, 0xffff, RZ, 0xc0, !PT ;  /* 0x0000fffffcfc7812 */ /* 0x000fe200078ec0ff */
[----:B------:R-:W-:Y:S02]  /*35de0*/  ULDC UR5, c[0x0][0x248] ;  /* 0x0000920000057ab9 */ /* 0x000fe40000000800 */
[----:B------:R-:W4:Y:S04]  /*35df0*/  LDL.LU R41, [R1+0x408] ;  /* 0x0004080001297983 */ /* 0x000f280000300800 */
[----:B------:R-:W-:Y:S04]  /*35e00*/  STL [R1+0xb14], R10 ;  /* 0x000b140a01007387 */ /* 0x000fe80000100800 */
[----:B------:R-:W-:Y:S04]  /*35e10*/  STL [R1+0x46c], R13 ;  /* 0x00046c0d01007387 */ /* 0x000fe80000100800 */
[----:B------:R-:W4:Y:S01]  /*35e20*/  LDL.LU R37, [R1+0xc90] ;  /* 0x000c900001257983 */ /* 0x000f220000300800 */
[----:B------:R-:W-:-:S03]  /*35e30*/  PRMT R8, R8, 0x3340, R252 ;  /* 0x0000334008087816 */ /* 0x000fc600000000fc */
[----:B------:R-:W4:Y:S01]  /*35e40*/  LDL.LU R35, [R1+0x404] ;  /* 0x0004040001237983 */ /* 0x000f220000300800 */
[----:B------:R-:W-:-:S03]  /*35e50*/  LOP3.LUT R208, R208, 0xffff, RZ, 0xc0, !PT ;  /* 0x0000ffffd0d07812 */ /* 0x000fc600078ec0ff */
[----:B------:R-:W-:Y:S01]  /*35e60*/  STL [R1+0xb10], R8 ;  /* 0x000b100801007387 */ /* 0x000fe20000100800 */
[----:B------:R-:W-:Y:S01]  /*35e70*/  VIADD R12, R13, UR5 ;  /* 0x000000050d0c7c36 */ /* 0x000fe20008000000 */
[----:B------:R-:W-:Y:S01]  /*35e80*/  LOP3.LUT R209, R209, 0xffff, RZ, 0xc0, !PT ;  /* 0x0000ffffd1d17812 */ /* 0x000fe200078ec0ff */
[----:B------:R-:W-:-:S03]  /*35e90*/  ULDC UR5, c[0x0][0x248] ;  /* 0x0000920000057ab9 */ /* 0x000fc60000000800 */
[----:B------:R0:W-:Y:S02]  /*35ea0*/  STL [R1+0x470], R12 ;  /* 0x0004700c01007387 */ /* 0x0001e40000100800 */
[----:B0-----:R-:W-:Y:S01]  /*35eb0*/  VIADD R12, R12, UR5 ;  /* 0x000000050c0c7c36 */ /* 0x001fe20008000000 */
[----:B------:R-:W-:Y:S01]  /*35ec0*/  ULDC UR5, c[0x0][0x248] ;  /* 0x0000920000057ab9 */ /* 0x000fe20000000800 */
[----:B--2---:R-:W-:Y:S02]  /*35ed0*/  LOP3.LUT R8, R33, 0xffff, RZ, 0xc0, !PT ;  /* 0x0000ffff21087812 */ /* 0x004fe400078ec0ff */
[----:B---3--:R-:W-:Y:S02]  /*35ee0*/  LOP3.LUT R10, R31, 0xffff, RZ, 0xc0, !PT ;  /* 0x0000ffff1f0a7812 */ /* 0x008fe400078ec0ff */
[----:B------:R-:W-:Y:S02]  /*35ef0*/  PRMT R13, R8, 0x3340, R208 ;  /* 0x00003340080d7816 */ /* 0x000fe400000000d0 */
[----:B------:R-:W-:-:S02]  /*35f00*/  SHF.R.U32.HI R11, RZ, 0x8, R8 ;  /* 0x00000008ff0b7819 */ /* 0x000fc40000011608 */
[----:B------:R-:W-:Y:S02]  /*35f10*/  SHF.R.U32.HI R208, RZ, 0x8, R208 ;  /* 0x00000008ffd07819 */ /* 0x000fe400000116d0 */
[----:B------:R-:W-:Y:S02]  /*35f20*/  SHF.R.U32.HI R8, RZ, 0x8, R10 ;  /* 0x00000008ff087819 */ /* 0x000fe4000001160a */
[----:B------:R-:W-:Y:S02]  /*35f30*/  PRMT R10, R10, 0x3340, R209 ;  /* 0x000033400a0a7816 */ /* 0x000fe400000000d1 */
[----:B------:R-:W-:Y:S02]  /*35f40*/  LOP3.LUT R11, R11, 0xffff, RZ, 0xc0, !PT ;  /* 0x0000ffff0b0b7812 */ /* 0x000fe400078ec0ff */
[----:B------:R-:W-:Y:S01]  /*35f50*/  LOP3.LUT R208, R208, 0xffff, RZ, 0xc0, !PT ;  /* 0x0000ffffd0d07812 */ /* 0x000fe200078ec0ff */
[----:B------:R-:W-:Y:S04]  /*35f60*/  STL [R1+0xc5c], R13 ;  /* 0x000c5c0d01007387 */ /* 0x000fe80000100800 */
[----:B------:R0:W-:Y:S04]  /*35f70*/  STL [R1+0xc60], R10 ;  /* 0x000c600a01007387 */ /* 0x0001e80000100800 */
[----:B------:R-:W2:Y:S04]  /*35f80*/  LDL.LU R39, [R1+0x864] ;  /* 0x0008640001277983 */ /* 0x000ea80000300800 */
[----:B------:R-:W3:Y:S01]  /*35f90*/  LDL.LU R33, [R1+0xc98] ;  /* 0x000c980001217983 */ /* 0x000ee20000300800 */
[----:B0-----:R-:W-:-:S03]  /*35fa0*/  PRMT R10, R11, 0x3340, R208 ;  /* 0x000033400b0a7816 */ /* 0x001fc600000000d0 */
[----:B------:R-:W-:Y:S04]  /*35fb0*/  STL [R1+0x47c], R12 ;  /* 0x00047c0c01007387 */ /* 0x000fe80000100800 */
[----:B------:R-:W-:Y:S04]  /*35fc0*/  STL [R1+0xb00], R10 ;  /* 0x000b000a01007387 */ /* 0x000fe80000100800 */
[----:B------:R-:W3:Y:S01]  /*35fd0*/  LDL.LU R31, [R1+0x410] ;  /* 0x00041000011f7983 */ /* 0x000ee20000300800 */
[----:B------:R-:W-:Y:S02]  /*35fe0*/  SHF.R.U32.HI R209, RZ, 0x8, R209 ;  /* 0x00000008ffd17819 */ /* 0x000fe400000116d1 */
[----:B------:R-:W-:-:S02]  /*35ff0*/  LOP3.LUT R8, R8, 0xffff, RZ, 0xc0, !PT ;  /* 0x0000ffff08087812 */ /* 0x000fc400078ec0ff */
[----:B------:R-:W-:-:S04]  /*36000*/  LOP3.LUT R209, R209, 0xffff, RZ, 0xc0, !PT ;  /* 0x0000ffffd1d17812 */ /* 0x000fc800078ec0ff */
[----:B------:R-:W-:Y:S01]  /*36010*/  PRMT R8, R8, 0x3340, R209 ;  /* 0x0000334008087816 */ /* 0x000fe200000000d1 */
[----:B------:R-:W-:Y:S01]  /*36020*/  VIADD R15, R12, UR5 ;  /* 0x000000050c0f7c36 */ /* 0x000fe20008000000 */
[----:B------:R-:W-:-:S03]  /*36030*/  ULDC UR5, c[0x0][0x248] ;  /* 0x0000920000057ab9 */ /* 0x000fc60000000800 */
[----:B------:R4:W-:Y:S04]  /*36040*/  STL [R1+0xb08], R8 ;  /* 0x000b080801007387 */ /* 0x0009e80000100800 */
[----:B------:R0:W-:Y:S01]  /*36050*/  STL [R1+0x480], R15 ;  /* 0x0004800f01007387 */ /* 0x0001e20000100800 */
[----:B----4-:R-:W-:Y:S02]  /*36060*/  LOP3.LUT R8, R43, 0xffff, RZ, 0xc0, !PT ;  /* 0x0000ffff2b087812 */ /* 0x010fe400078ec0ff */
[----:B------:R-:W-:Y:S02]  /*36070*/  LOP3.LUT R10, R41, 0xffff, RZ, 0xc0, !PT ;  /* 0x0000ffff290a7812 */ /* 0x000fe400078ec0ff */
[----:B------:R-:W-:Y:S02]  /*36080*/  SHF.R.U32.HI R13, RZ, 0x8, R8 ;  /* 0x00000008ff0d7819 */ /* 0x000fe40000011608 */
[----:B------:R-:W-:-:S02]  /*36090*/  PRMT R16, R8, 0x3340, R10 ;  /* 0x0000334008107816 */ /* 0x000fc4000000000a */
[----:B------:R-:W-:Y:S02]  /*360a0*/  LOP3.LUT R11, R37, 0xffff, RZ, 0xc0, !PT ;  /* 0x0000ffff250b7812 */ /* 0x000fe400078ec0ff */
[----:B------:R-:W-:Y:S02]  /*360b0*/  LOP3.LUT R12, R35, 0xffff, RZ, 0xc0, !PT ;  /* 0x0000ffff230c7812 */ /* 0x000fe400078ec0ff */
[----:B------:R-:W-:Y:S02]  /*360c0*/  SHF.R.U32.HI R8, RZ, 0x8, R11 ;  /* 0x00000008ff087819 */ /* 0x000fe4000001160b */
[----:B------:R-:W-:Y:S01]  /*360d0*/  PRMT R11, R11, 0x3340, R12 ;  /* 0x000033400b0b7816 */ /* 0x000fe2000000000c */
[----:B------:R-:W-:Y:S01]  /*360e0*/  STL [R1+0xc58], R16 ;  /* 0x000c581001007387 */ /* 0x000fe20000100800 */
[----:B------:R-:W-:Y:S01]  /*360f0*/  SHF.R.U32.HI R10, RZ, 0x8, R10 ;  /* 0x00000008ff0a7819 */ /* 0x000fe2000001160a */
[----:B0-----:R-:W-:Y:S01]  /*36100*/  VIADD R15, R15, UR5 ;  /* 0x000000050f0f7c36 */ /* 0x001fe20008000000 */
[----:B------:R-:W-:Y:S01]  /*36110*/  SHF.R.U32.HI R12, RZ, 0x8, R12 ;  /* 0x00000008ff0c7819 */ /* 0x000fe2000001160c */
[----:B------:R-:W-:Y:S01]  /*36120*/  STL [R1+0xc54], R11 ;  /* 0x000c540b01007387 */ /* 0x000fe20000100800 */
[----:B------:R-:W-:Y:S01]  /*36130*/  LOP3.LUT R13, R13, 0xffff, RZ, 0xc0, !PT ;  /* 0x0000ffff0d0d7812 */ /* 0x000fe200078ec0ff */
[----:B------:R-:W-:-:S02]  /*36140*/  ULDC UR5, c[0x0][0x248] ;  /* 0x0000920000057ab9 */ /* 0x000fc40000000800 */
[----:B------:R-:W4:Y:S01]  /*36150*/  LDL.LU R41, [R1+0xc9c] ;  /* 0x000c9c0001297983 */ /* 0x000f220000300800 */
[----:B------:R-:W-:-:S03]  /*36160*/  LOP3.LUT R10, R10, 0xffff, RZ, 0xc0, !PT ;  /* 0x0000ffff0a0a7812 */ /* 0x000fc600078ec0ff */
[----:B------:R-:W4:Y:S01]  /*36170*/  LDL.LU R37, [R1+0x40c] ;  /* 0x00040c0001257983 */ /* 0x000f220000300800 */
[----:B------:R-:W-:Y:S02]  /*36180*/  LOP3.LUT R8, R8, 0xffff, RZ, 0xc0, !PT ;  /* 0x0000ffff08087812 */ /* 0x000fe400078ec0ff */
[----:B------:R-:W-:Y:S01]  /*36190*/  LOP3.LUT R12, R12, 0xffff, RZ, 0xc0, !PT ;  /* 0x0000ffff0c0c7812 */ /* 0x000fe200078ec0ff */
[----:B------:R-:W-:Y:S01]  /*361a0*/  STL [R1+0x488], R15 ;  /* 0x0004880f01007387 */ /* 0x000fe20000100800 */
[----:B------:R-:W-:-:S03]  /*361b0*/  PRMT R10, R13, 0x3340, R10 ;  /* 0x000033400d0a7816 */ /* 0x000fc6000000000a */
[----:B------:R-:W4:Y:S01]  /*361c0*/  LDL.LU R35, [R1+0x868] ;  /* 0x0008680001237983 */ /* 0x000f220000300800 */
[----:B------:R-:W-:-:S03]  /*361d0*/  PRMT R8, R8, 0x3340, R12 ;  /* 0x0000334008087816 */ /* 0x000fc6000000000c */
[----:B------:R-:W-:Y:S01]  /*361e0*/  STL [R1+0xaf4], R10 ;  /* 0x000af40a01007387 */ /* 0x000fe20000100800 */
[----:B------:R-:W-:-:S03]  /*361f0*/  LOP3.LUT R205, R205, 0xffff, RZ, 0xc0, !PT ;  /* 0x0000ffffcdcd7812 */ /* 0x000fc600078ec0ff */
[----:B------:R-:W-:Y:S01]  /*36200*/  STL [R1+0xaf0], R8 ;  /* 0x000af00801007387 */ /* 0x000fe20000100800 */
[----:B------:R-:W-:Y:S01]  /*36210*/  VIADD R13, R15, UR5 ;  /* 0x000000050f0d7c36 */ /* 0x000fe20008000000 */
[----:B------:R-:W-:-:S04]  /*36220*/  ULDC UR5, c[0x0][0x248] ;  /* 0x0000920000057ab9 */ /* 0x000fc80000000800 */
        /* <DEDUP_REMOVED lines=9> */
[----:B------:R-:W-:Y:S02]  /*362c0*/  LOP3.LUT R11, R31, 0xffff, RZ, 0xc0, !PT ;  /* 0x0000ffff1f0b7812 */ /* 0x000fe400078ec0ff */
[----:B------:R-:W-:Y:S02]  /*362d0*/  LOP3.LUT R12, R12, 0xffff, RZ, 0xc0, !PT ;  /* 0x0000ffff0c0c7812 */ /* 0x000fe400078ec0ff */
[----:B------:R-:W-:Y:S02]  /*362e0*/  PRMT R10, R10, 0x3340, R11 ;  /* 0x000033400a0a7816 */ /* 0x000fe4000000000b */
[----:B------:R-:W-:Y:S01]  /*362f0*/  LOP3.LUT R205, R205, 0xffff, RZ, 0xc0, !PT ;  /* 0x0000ffffcdcd7812 */ /* 0x000fe200078ec0ff */
[----:B------:R-:W-:Y:S04]  /*36300*/  STL [R1+0xc50], R15 ;  /* 0x000c500f01007387 */ /* 0x000fe80000100800 */
[----:B------:R0:W-:Y:S04]  /*36310*/  STL [R1+0xc4c], R10 ;  /* 0x000c4c0a01007387 */ /* 0x0001e80000100800 */
[----:B------:R-:W2:Y:S04]  /*36320*/  LDL.LU R39, [R1+0x86c] ;  /* 0x00086c0001277983 */ /* 0x000ea80000300800 */
[----:B------:R-:W3:Y:S01]  /*36330*/  LDL.LU R33, [R1+0xca0] ;  /* 0x000ca00001217983 */ /* 0x000ee20000300800 */
[----:B0-----:R-:W-:-:S03]  /*36340*/  PRMT R10, R12, 0x3340, R205 ;  /* 0x000033400c0a7816 */ /* 0x001fc600000000cd */
[----:B------:R0:W-:Y:S04]  /*36350*/  STL [R1+0x494], R13 ;  /* 0x0004940d01007387 */ /* 0x0001e80000100800 */
[----:B------:R-:W-:Y:S04]  /*36360*/  STL [R1+0xae8], R10 ;  /* 0x000ae80a01007387 */ /* 0x000fe80000100800 */
[----:B------:R-:W3:Y:S01]  /*36370*/  LDL.LU R31, [R1+0x448] ;  /* 0x00044800011f7983 */ /* 0x000ee20000300800 */
[----:B------:R-:W-:Y:S02]  /*36380*/  SHF.R.U32.HI R11, RZ, 0x8, R11 ;  /* 0x00000008ff0b7819 */ /* 0x000fe4000001160b */
[----:B------:R-:W-:-:S02]  /*36390*/  LOP3.LUT R8, R8, 0xffff, RZ, 0xc0, !PT ;  /* 0x0000ffff08087812 */ /* 0x000fc400078ec0ff */
[----:B------:R-:W-:-:S04]  /*363a0*/  LOP3.LUT R11, R11, 0xffff, RZ, 0xc0, !PT ;  /* 0x0000ffff0b0b7812 */ /* 0x000fc800078ec0ff */
[----:B------:R-:W-:-:S05]  /*363b0*/  PRMT R8, R8, 0x3340, R11 ;  /* 0x0000334008087816 */ /* 0x000fca000000000b */
[----:B------:R4:W-:Y:S01]  /*363c0*/  STL [R1+0xadc], R8 ;  /* 0x000adc0801007387 */ /* 0x0009e20000100800 */
[----:B------:R-:W-:Y:S01]  /*363d0*/  LOP3.LUT R203, R203, 0xffff, RZ, 0xc0, !PT ;  /* 0x0000ffffcbcb7812 */ /* 0x000fe200078ec0ff */
[----:B0-----:R-:W-:Y:S01]  /*363e0*/  VIADD R13, R13, UR5 ;  /* 0x000000050d0d7c36 */ /* 0x001fe20008000000 */
[----:B------:R-:W-:Y:S01]  /*363f0*/  ULDC UR5, c[0x0][0x248] ;  /* 0x0000920000057ab9 */ /* 0x000fe20000000800 */
[----:B----4-:R-:W-:Y:S02]  /*36400*/  LOP3.LUT R8, R41, 0xffff, RZ, 0xc0, !PT ;  /* 0x0000ffff29087812 */ /* 0x010fe400078ec0ff */
[----:B------:R-:W-:Y:S02]  /*36410*/  LOP3.LUT R10, R37, 0xffff, RZ, 0xc0, !PT ;  /* 0x0000ffff250a7812 */ /* 0x000fe400078ec0ff */
[----:B------:R-:W-:Y:S02]  /*36420*/  SHF.R.U32.HI R12, RZ, 0x8, R8 ;  /* 0x00000008ff0c7819 */ /* 0x000fe40000011608 */
[----:B------:R-:W-:-:S02]  /*36430*/  PRMT R15, R8, 0x3340, R10 ;  /* 0x00003340080f7816 */ /* 0x000fc4000000000a */
[----:B------:R-:W-:Y:S02]  /*36440*/  SHF.R.U32.HI R10, RZ, 0x8, R10 ;  /* 0x00000008ff0a7819 */ /* 0x000fe4000001160a */
[----:B------:R-:W-:Y:S02]  /*36450*/  LOP3.LUT R11, R35, 0xffff, RZ, 0xc0, !PT ;  /* 0x0000ffff230b7812 */ /* 0x000fe400078ec0ff */
[----:B------:R-:W-:Y:S02]  /*36460*/  LOP3.LUT R12, R12, 0xffff, RZ, 0xc0, !PT ;  /* 0x0000ffff0c0c7812 */ /* 0x000fe400078ec0ff */
[----:B------:R-:W-:Y:S02]  /*36470*/  SHF.R.U32.HI R8, RZ, 0x8, R11 ;  /* 0x00000008ff087819 */ /* 0x000fe4000001160b */
[----:B------:R-:W-:Y:S02]  /*36480*/  LOP3.LUT R10, R10, 0xffff, RZ, 0xc0, !PT ;  /* 0x0000ffff0a0a7812 */ /* 0x000fe400078ec0ff */
[----:B------:R-:W-:Y:S01]  /*36490*/  PRMT R11, R11, 0x3340, R203 ;  /* 0x000033400b0b7816 */ /* 0x000fe200000000cb */
[----:B------:R0:W-:Y:S01]  /*364a0*/  STL [R1+0x4a0], R13 ;  /* 0x0004a00d01007387 */ /* 0x0001e20000100800 */
[----:B------:R-:W-:-:S03]  /*364b0*/  PRMT R10, R12, 0x3340, R10 ;  /* 0x000033400c0a7816 */ /* 0x000fc6000000000a */
[----:B------:R1:W-:Y:S04]  /*364c0*/  STL [R1+0xc48], R15 ;  /* 0x000c480f01007387 */ /* 0x0003e80000100800 */
[----:B------:R-:W-:Y:S01]  /*364d0*/  STL [R1+0xc44], R11 ;  /* 0x000c440b01007387 */ /* 0x000fe20000100800 */
[----:B0-----:R-:W-:Y:S01]  /*364e0*/  VIADD R13, R13, UR5 ;  /* 0x000000050d0d7c36 */ /* 0x001fe20008000000 */
[----:B------:R-:W-:Y:S02]  /*364f0*/  SHF.R.U32.HI R203, RZ, 0x8, R203 ;  /* 0x00000008ffcb7819 */ /* 0x000fe400000116cb */
[----:B------:R-:W4:Y:S01]  /*36500*/  LDL.LU R43, [R1+0xca4] ;  /* 0x000ca400012b7983 */ /* 0x000f220000300800 */
[----:B------:R-:W-:Y:S01]  /*36510*/  LOP3.LUT R8, R8, 0xffff, RZ, 0xc0, !PT ;  /* 0x0000ffff08087812 */ /* 0x000fe200078ec0ff */
[----:B------:R-:W-:-:S02]  /*36520*/  ULDC UR5, c[0x0][0x248] ;  /* 0x0000920000057ab9 */ /* 0x000fc40000000800 */
[----:B------:R-:W4:Y:S04]  /*36530*/  LDL.LU R37, [R1+0x450] ;  /* 0x0004500001257983 */ /* 0x000f280000300800 */
[----:B------:R-:W-:Y:S04]  /*36540*/  STL [R1+0xad8], R10 ;  /* 0x000ad80a01007387 */ /* 0x000fe80000100800 */
[----:B------:R-:W-:Y:S04]  /*36550*/  STL [R1+0x4a8], R13 ;  /* 0x0004a80d01007387 */ /* 0x000fe80000100800 */
[----:B------:R-:W4:Y:S01]  /*36560*/  LDL.LU R35, [R1+0x870] ;  /* 0x0008700001237983 */ /* 0x000f220000300800 */
[----:B------:R-:W-:-:S02]  /*36570*/  LOP3.LUT R203, R203, 0xffff, RZ, 0xc0, !PT ;  /* 0x0000ffffcbcb7812 */ /* 0x000fc400078ec0ff */
[----:B------:R-:W-:Y:S01]  /*36580*/  LOP3.LUT R204, R204, 0xffff, RZ, 0xc0, !PT ;  /* 0x0000ffffcccc7812 */ /* 0x000fe200078ec0ff */
[----:B-1----:R-:W-:Y:S01]  /*36590*/  VIADD R15, R13, UR5 ;  /* 0x000000050d0f7c36 */ /* 0x002fe20008000000 */
[----:B------:R-:W-:Y:S01]  /*365a0*/  PRMT R8, R8, 0x3340, R203 ;  /* 0x0000334008087816 */ /* 0x000fe200000000cb */
[----:B------:R-:W-:-:S04]  /*365b0*/  ULDC UR5, c[0x0][0x248] ;  /* 0x0000920000057ab9 */ /* 0x000fc80000000800 */
[----:B------:R-:W-:Y:S04]  /*365c0*/  STL [R1+0xad4], R8 ;  /* 0x000ad40801007387 */ /* 0x000fe80000100800 */
[----:B------:R0:W-:Y:S02]  /*365d0*/  STL [R1+0x4ac], R15 ;  /* 0x0004ac0f01007387 */ /* 0x0001e40000100800 */
[----:B0-----:R-:W-:Y:S01]  /*365e0*/  VIADD R15, R15, UR5 ;  /* 0x000000050f0f7c36 */ /* 0x001fe20008000000 */
[----:B------:R-:W-:Y:S01]  /*365f0*/  ULDC UR5, c[0x0][0x248] ;  /* 0x0000920000057ab9 */ /* 0x000fe20000000800 */
[----:B--2---:R-:W-:-:S04]  /*36600*/  LOP3.LUT R10, R39, 0xffff, RZ, 0xc0, !PT ;  /* 0x0000ffff270a7812 */ /* 0x004fc800078ec0ff */
[----:B------:R-:W-:Y:S02]  /*36610*/  PRMT R16, R10, 0x3340, R204 ;  /* 0x000033400a107816 */ /* 0x000fe400000000cc */
[----:B---3--:R-:W-:Y:S02]  /*36620*/  LOP3.LUT R12, R33, 0xffff, RZ, 0xc0, !PT ;  /* 0x0000ffff210c7812 */ /* 0x008fe400078ec0ff */
[----:B------:R-:W-:Y:S01]  /*36630*/  SHF.R.U32.HI R8, RZ, 0x8, R10 ;  /* 0x00000008ff087819 */ /* 0x000fe2000001160a */
[----:B------:R0:W-:Y:S01]  /*36640*/  STL [R1+0xc34], R16 ;  /* 0x000c341001007387 */ /* 0x0001e20000100800 */
[----:B------:R-:W-:Y:S02]  /*36650*/  SHF.R.U32.HI R10, RZ, 0x8, R204 ;  /* 0x00000008ff0a7819 */ /* 0x000fe400000116cc */
[----:B------:R-:W-:-:S04]  /*36660*/  LOP3.LUT R13, R31, 0xffff, RZ, 0xc0, !PT ;  /* 0x0000ffff1f0d7812 */ /* 0x000fc800078ec0ff */
[----:B0-----:R-:W-:Y:S02]  /*36670*/  PRMT R16, R12, 0x3340, R13 ;  /* 0x000033400c107816 */ /* 0x001fe4000000000d */
[----:B------:R-:W-:Y:S02]  /*36680*/  LOP3.LUT R8, R8, 0xffff, RZ, 0xc0, !PT ;  /* 0x0000ffff08087812 */ /* 0x000fe400078ec0ff */
[----:B------:R-:W-:Y:S01]  /*36690*/  LOP3.LUT R10, R10, 0xffff, RZ, 0xc0, !PT ;  /* 0x0000ffff0a0a7812 */ /* 0x000fe200078ec0ff */
[----:B------:R-:W-:Y:S03]  /*366a0*/  STL [R1+0xc2c], R16 ;  /* 0x000c2c1001007387 */ /* 0x000fe60000100800 */
[----:B------:R-:W-:Y:S01]  /*366b0*/  PRMT R8, R8, 0x3340, R10 ;  /* 0x0000334008087816 */ /* 0x000fe2000000000a */
[----:B------:R-:W2:Y:S04]  /*366c0*/  LDL.LU R41, [R1+0xcac] ;  /* 0x000cac0001297983 */ /* 0x000ea80000300800 */
[----:B------:R-:W3:Y:S04]  /*366d0*/  LDL.LU R39, [R1+0x45c] ;  /* 0x00045c0001277983 */ /* 0x000ee80000300800 */
[----:B------:R-:W-:Y:S04]  /*366e0*/  STL [R1+0x4b4], R15 ;  /* 0x0004b40f01007387 */ /* 0x000fe80000100800 */
[----:B------:R-:W3:Y:S04]  /*366f0*/  LDL.LU R33, [R1+0xca8] ;  /* 0x000ca80001217983 */ /* 0x000ee80000300800 */
[----:B------:R0:W-:Y:S04]  /*36700*/  STL [R1+0xacc], R8 ;  /* 0x000acc0801007387 */ /* 0x0001e80000100800 */
[----:B------:R-:W3:Y:S01]  /*36710*/  LDL.LU R31, [R1+0x454] ;  /* 0x00045400011f7983 */ /* 0x000ee20000300800 */
[----:B------:R-:W-:-:S02]  /*36720*/  SHF.R.U32.HI R11, RZ, 0x8, R12 ;  /* 0x00000008ff0b7819 */ /* 0x000fc4000001160c */
[----:B------:R-:W-:Y:S02]  /*36730*/  SHF.R.U32.HI R12, RZ, 0x8, R13 ;  /* 0x00000008ff0c7819 */ /* 0x000fe4000001160d */
[----:B------:R-:W-:Y:S02]  /*36740*/  LOP3.LUT R11, R11, 0xffff, RZ, 0xc0, !PT ;  /* 0x0000ffff0b0b7812 */ /* 0x000fe400078ec0ff */
[----:B------:R-:W-:-:S04]  /*36750*/  LOP3.LUT R12, R12, 0xffff, RZ, 0xc0, !PT ;  /* 0x0000ffff0c0c7812 */ /* 0x000fc800078ec0ff */
[----:B0-----:R-:W-:Y:S01]  /*36760*/  PRMT R8, R11, 0x3340, R12 ;  /* 0x000033400b087816 */ /* 0x001fe2000000000c */
[----:B------:R-:W-:Y:S01]  /*36770*/  VIADD R13, R15, UR5 ;  /* 0x000000050f0d7c36 */ /* 0x000fe20008000000 */
[----:B------:R-:W-:Y:S01]  /*36780*/  LOP3.LUT R200, R200, 0xffff, RZ, 0xc0, !PT ;  /* 0x0000ffffc8c87812 */ /* 0x000fe200078ec0ff */
[----:B------:R-:W-:Y:S02]  /*36790*/  ULDC UR5, c[0x0][0x248] ;  /* 0x0000920000057ab9 */ /* 0x000fe40000000800 */
[----:B------:R0:W-:Y:S01]  /*367a0*/  STL [R1+0xac8], R8 ;  /* 0x000ac80801007387 */ /* 0x0001e20000100800 */
[----:B----4-:R-:W-:Y:S02]  /*367b0*/  LOP3.LUT R11, R43, 0xffff, RZ, 0xc0, !PT ;  /* 0x0000ffff2b0b7812 */ /* 0x010fe400078ec0ff */
[----:B0-----:R-:W-:Y:S02]  /*367c0*/  LOP3.LUT R8, R37, 0xffff, RZ, 0xc0, !PT ;  /* 0x0000ffff25087812 */ /* 0x001fe400078ec0ff */
[----:B------:R-:W-:-:S02]  /*367d0*/  SHF.R.U32.HI R12, RZ, 0x8, R11 ;  /* 0x00000008ff0c7819 */ /* 0x000fc4000001160b */
[--C-:B------:R-:W-:Y:S02]  /*367e0*/  PRMT R15, R11, 0x3340, R8.reuse ;  /* 0x000033400b0f7816 */ /* 0x100fe40000000008 */
[----:B------:R-:W-:Y:S02]  /*367f0*/  SHF.R.U32.HI R11, RZ, 0x8, R8 ;  /* 0x00000008ff0b7819 */ /* 0x000fe40000011608 */
[----:B------:R-:W-:-:S04]  /*36800*/  LOP3.LUT R10, R35, 0xffff, RZ, 0xc0, !PT ;  /* 0x0000ffff230a7812 */ /* 0x000fc800078ec0ff */
[----:B------:R-:W-:Y:S02]  /*36810*/  SHF.R.U32.HI R8, RZ, 0x8, R10 ;  /* 0x00000008ff087819 */ /* 0x000fe4000001160a */
[----:B------:R-:W-:Y:S01]  /*36820*/  PRMT R10, R10, 0x3340, R200 ;  /* 0x000033400a0a7816 */ /* 0x000fe200000000c8 */
[----:B------:R0:W-:Y:S04]  /*36830*/  STL [R1+0x4bc], R13 ;  /* 0x0004bc0d01007387 */ /* 0x0001e80000100800 */
[----:B------:R-:W-:Y:S04]  /*36840*/  STL [R1+0xc20], R15 ;  /* 0x000c200f01007387 */ /* 0x000fe80000100800 */
[----:B------:R1:W-:Y:S01]  /*36850*/  STL [R1+0xc1c], R10 ;  /* 0x000c1c0a01007387 */ /* 0x0003e20000100800 */
[----:B------:R-:W-:-:S03]  /*36860*/  LOP3.LUT R12, R12, 0xffff, RZ, 0xc0, !PT ;  /* 0x0000ffff0c0c7812 */ /* 0x000fc600078ec0ff */
[----:B------:R-:W4:Y:S01]  /*36870*/  LDL.LU R37, [R1+0x878] ;  /* 0x0008780001257983 */ /* 0x000f220000300800 */
[----:B------:R-:W-:-:S03]  /*36880*/  LOP3.LUT R11, R11, 0xffff, RZ, 0xc0, !PT ;  /* 0x0000ffff0b0b7812 */ /* 0x000fc600078ec0ff */
[----:B------:R-:W4:Y:S01]  /*36890*/  LDL.LU R35, [R1+0x874] ;  /* 0x0008740001237983 */ /* 0x000f220000300800 */
[----:B------:R-:W-:Y:S01]  /*368a0*/  SHF.R.U32.HI R200, RZ, 0x8, R200 ;  /* 0x00000008ffc87819 */ /* 0x000fe200000116c8 */
[----:B0-----:R-:W-:Y:S01]  /*368b0*/  VIADD R13, R13, UR5 ;  /* 0x000000050d0d7c36 */ /* 0x001fe20008000000 */
[----:B-1----:R-:W-:Y:S01]  /*368c0*/  PRMT R10, R12, 0x3340, R11 ;  /* 0x000033400c0a7816 */ /* 0x002fe2000000000b */
[----:B------:R-:W-:Y:S01]  /*368d0*/  ULDC UR5, c[0x0][0x248] ;  /* 0x0000920000057ab9 */ /* 0x000fe20000000800 */
[----:B------:R-:W-:Y:S02]  /*368e0*/  LOP3.LUT R8, R8, 0xffff, RZ, 0xc0, !PT ;  /* 0x0000ffff08087812 */ /* 0x000fe400078ec0ff */
[----:B------:R-:W-:Y:S01]  /*368f0*/  LOP3.LUT R200, R200, 0xffff, RZ, 0xc0, !PT ;  /* 0x0000ffffc8c87812 */ /* 0x000fe200078ec0ff */
[----:B------:R-:W-:Y:S03]  /*36900*/  STL [R1+0x4c0], R13 ;  /* 0x0004c00d01007387 */ /* 0x000fe60000100800 */
[----:B------:R-:W-:Y:S01]  /*36910*/  PRMT R8, R8, 0x3340, R200 ;  /* 0x0000334008087816 */ /* 0x000fe200000000c8 */
[----:B------:R-:W-:Y:S01]  /*36920*/  STL [R1+0xab8], R10 ;  /* 0x000ab80a01007387 */ /* 0x000fe20000100800 */
[----:B------:R-:W-:Y:S01]  /*36930*/  VIADD R15, R13, UR5 ;  /* 0x000000050d0f7c36 */ /* 0x000fe20008000000 */
[----:B------:R-:W-:-:S02]  /*36940*/  ULDC UR5, c[0x0][0x248] ;  /* 0x0000920000057ab9 */ /* 0x000fc40000000800 */
[----:B------:R-:W-:Y:S04]  /*36950*/  STL [R1+0xab4], R8 ;  /* 0x000ab40801007387 */ /* 0x000fe80000100800 */
[----:B------:R0:W-:Y:S02]  /*36960*/  STL [R1+0x4c8], R15 ;  /* 0x0004c80f01007387 */ /* 0x0001e40000100800 */
[----:B0-----:R-:W-:Y:S01]  /*36970*/  VIADD R15, R15, UR5 ;  /* 0x000000050f0f7c36 */ /* 0x001fe20008000000 */
[----:B------:R-:W-:Y:S01]  /*36980*/  LOP3.LUT R196, R196, 0xffff, RZ, 0xc0, !PT ;  /* 0x0000ffffc4c47812 */ /* 0x000fe200078ec0ff */
[----:B------:R-:W-:Y:S01]  /*36990*/  ULDC UR5, c[0x0][0x248] ;  /* 0x0000920000057ab9 */ /* 0x000fe20000000800 */
[----:B--2---:R-:W-:Y:S02]  /*369a0*/  LOP3.LUT R10, R41, 0xffff, RZ, 0xc0, !PT ;  /* 0x0000ffff290a7812 */ /* 0x004fe400078ec0ff */
[----:B---3--:R-:W-:-:S02]  /*369b0*/  LOP3.LUT R11, R39, 0xffff, RZ, 0xc0, !PT ;  /* 0x0000ffff270b7812 */ /* 0x008fc400078ec0ff */
[----:B------:R-:W-:Y:S02]  /*369c0*/  SHF.R.U32.HI R8, RZ, 0x8, R10 ;  /* 0x00000008ff087819 */ /* 0x000fe4000001160a */
[--C-:B------:R-:W-:Y:S02]  /*369d0*/  PRMT R16, R10, 0x3340, R11.reuse ;  /* 0x000033400a107816 */ /* 0x100fe4000000000b */
[----:B------:R-:W-:Y:S02]  /*369e0*/  SHF.R.U32.HI R10, RZ, 0x8, R11 ;  /* 0x00000008ff0a7819 */ /* 0x000fe4000001160b */
[----:B------:R-:W-:Y:S01]  /*369f0*/  LOP3.LUT R12, R33, 0xffff, RZ, 0xc0, !PT ;  /* 0x0000ffff210c7812 */ /* 0x000fe200078ec0ff */
[----:B------:R0:W-:Y:S01]  /*36a00*/  STL [R1+0xc08], R16 ;  /* 0x000c081001007387 */ /* 0x0001e20000100800 */
[----:B------:R-:W-:Y:S02]  /*36a10*/  LOP3.LUT R8, R8, 0xffff, RZ, 0xc0, !PT ;  /* 0x0000ffff08087812 */ /* 0x000fe400078ec0ff */
[----:B------:R-:W-:-:S02]  /*36a20*/  LOP3.LUT R13, R31, 0xffff, RZ, 0xc0, !PT ;  /* 0x0000ffff1f0d7812 */ /* 0x000fc400078ec0ff */
[----:B------:R-:W-:Y:S02]  /*36a30*/  LOP3.LUT R10, R10, 0xffff, RZ, 0xc0, !PT ;  /* 0x0000ffff0a0a7812 */ /* 0x000fe400078ec0ff */
[----:B0-----:R-:W-:Y:S02]  /*36a40*/  PRMT R16, R12, 0x3340, R13 ;  /* 0x000033400c107816 */ /* 0x001fe4000000000d */
[----:B------:R-:W-:-:S03]  /*36a50*/  PRMT R8, R8, 0x3340, R10 ;  /* 0x0000334008087816 */ /* 0x000fc6000000000a */
[----:B------:R-:W-:Y:S04]  /*36a60*/  STL [R1+0xc04], R16 ;  /* 0x000c041001007387 */ /* 0x000fe80000100800 */
[----:B------:R-:W2:Y:S04]  /*36a70*/  LDL.LU R43, [R1+0xcb4] ;  /* 0x000cb400012b7983 */ /* 0x000ea80000300800 */
[----:B------:R-:W3:Y:S04]  /*36a80*/  LDL.LU R41, [R1+0x468] ;  /* 0x0004680001297983 */ /* 0x000ee80000300800 */
[----:B------:R0:W-:Y:S04]  /*36a90*/  STL [R1+0xaa0], R8 ;  /* 0x000aa00801007387 */ /* 0x0001e80000100800 */
[----:B------:R-:W-:Y:S04]  /*36aa0*/  STL [R1+0x4d4], R15 ;  /* 0x0004d40f01007387 */ /* 0x000fe80000100800 */
[----:B------:R-:W3:Y:S04]  /*36ab0*/  LDL.LU R33, [R1+0xcb0] ;  /* 0x000cb00001217983 */ /* 0x000ee80000300800 */
[----:B------:R-:W3:Y:S01]  /*36ac0*/  LDL.LU R31, [R1+0x460] ;  /* 0x00046000011f7983 */ /* 0x000ee20000300800 */
[----:B------:R-:W-:-:S02]  /*36ad0*/  SHF.R.U32.HI R11, RZ, 0x8, R12 ;  /* 0x00000008ff0b7819 */ /* 0x000fc4000001160c */
[----:B------:R-:W-:Y:S02]  /*36ae0*/  SHF.R.U32.HI R12, RZ, 0x8, R13 ;  /* 0x00000008ff0c7819 */ /* 0x000fe4000001160d */
[----:B------:R-:W-:Y:S02]  /*36af0*/  LOP3.LUT R11, R11, 0xffff, RZ, 0xc0, !PT ;  /* 0x0000ffff0b0b7812 */ /* 0x000fe400078ec0ff */
[----:B------:R-:W-:-:S04]  /*36b00*/  LOP3.LUT R12, R12, 0xffff, RZ, 0xc0, !PT ;  /* 0x0000ffff0c0c7812 */ /* 0x000fc800078ec0ff */
[----:B0-----:R-:W-:-:S05]  /*36b10*/  PRMT R8, R11, 0x3340, R12 ;  /* 0x000033400b087816 */ /* 0x001fca000000000c */
[----:B------:R4:W-:Y:S01]  /*36b20*/  STL [R1+0xa9c], R8 ;  /* 0x000a9c0801007387 */ /* 0x0009e20000100800 */
[----:B------:R-:W-:Y:S01]  /*36b30*/  LOP3.LUT R198, R198, 0xffff, RZ, 0xc0, !PT ;  /* 0x0000ffffc6c67812 */ /* 0x000fe200078ec0ff */
[----:B------:R-:W-:Y:S01]  /*36b40*/  VIADD R13, R15, UR5 ;  /* 0x000000050f0d7c36 */ /* 0x000fe20008000000 */
[----:B------:R-:W-:Y:S01]  /*36b50*/  ULDC UR5, c[0x0][0x248] ;  /* 0x0000920000057ab9 */ /* 0x000fe20000000800 */
[----:B----4-:R-:W-:Y:S02]  /*36b60*/  LOP3.LUT R8, R37, 0xffff, RZ, 0xc0, !PT ;  /* 0x0000ffff25087812 */ /* 0x010fe400078ec0ff */
[----:B------:R-:W-:Y:S02]  /*36b70*/  LOP3.LUT R10, R35, 0xffff, RZ, 0xc0, !PT ;  /* 0x0000ffff230a7812 */ /* 0x000fe400078ec0ff */
[----:B------:R-:W-:Y:S02]  /*36b80*/  PRMT R12, R8, 0x3340, R196 ;  /* 0x00003340080c7816 */ /* 0x000fe400000000c4 */
[----:B------:R-:W-:-:S02]  /*36b90*/  SHF.R.U32.HI R11, RZ, 0x8, R8 ;  /* 0x00000008ff0b7819 */ /* 0x000fc40000011608 */
[----:B------:R-:W-:Y:S02]  /*36ba0*/  SHF.R.U32.HI R196, RZ, 0x8, R196 ;  /* 0x00000008ffc47819 */ /* 0x000fe400000116c4 */
[----:B------:R-:W-:Y:S02]  /*36bb0*/  SHF.R.U32.HI R8, RZ, 0x8, R10 ;  /* 0x00000008ff087819 */ /* 0x000fe4000001160a */
[--C-:B------:R-:W-:Y:S01]  /*36bc0*/  PRMT R10, R10, 0x3340, R198.reuse ;  /* 0x000033400a0a7816 */ /* 0x100fe200000000c6 */
[----:B------:R-:W-:Y:S01]  /*36bd0*/  STL [R1+0x4dc], R13 ;  /* 0x0004dc0d01007387 */ /* 0x000fe20000100800 */
[----:B------:R-:W-:Y:S02]  /*36be0*/  LOP3.LUT R11, R11, 0xffff, RZ, 0xc0, !PT ;  /* 0x0000ffff0b0b7812 */ /* 0x000fe400078ec0ff */
[----:B------:R-:W-:Y:S01]  /*36bf0*/  LOP3.LUT R196, R196, 0xffff, RZ, 0xc0, !PT ;  /* 0x0000ffffc4c47812 */ /* 0x000fe200078ec0ff */
[----:B------:R0:W-:Y:S04]  /*36c00*/  STL [R1+0xbe4], R12 ;  /* 0x000be40c01007387 */ /* 0x0001e80000100800 */
[----:B------:R1:W-:Y:S04]  /*36c10*/  STL [R1+0xbe8], R10 ;  /* 0x000be80a01007387 */ /* 0x0003e80000100800 */
[----:B------:R-:W4:Y:S01]  /*36c20*/  LDL.LU R39, [R1+0x87c] ;  /* 0x00087c0001277983 */ /* 0x000f220000300800 */
[----:B0-----:R-:W-:Y:S01]  /*36c30*/  VIADD R12, R13, UR5 ;  /* 0x000000050d0c7c36 */ /* 0x001fe20008000000 */
[----:B------:R-:W-:-:S02]  /*36c40*/  SHF.R.U32.HI R198, RZ, 0x8, R198 ;  /* 0x00000008ffc67819 */ /* 0x000fc400000116c6 */
[----:B------:R-:W4:Y:S01]  /*36c50*/  LDL.LU R37, [R1+0xcb8] ;  /* 0x000cb80001257983 */ /* 0x000f220000300800 */
[----:B------:R-:W-:Y:S01]  /*36c60*/  LOP3.LUT R8, R8, 0xffff, RZ, 0xc0, !PT ;  /* 0x0000ffff08087812 */ /* 0x000fe200078ec0ff */
[----:B------:R-:W-:Y:S01]  /*36c70*/  ULDC UR5, c[0x0][0x248] ;  /* 0x0000920000057ab9 */ /* 0x000fe20000000800 */
[----:B-1----:R-:W-:Y:S01]  /*36c80*/  PRMT R10, R11, 0x3340, R196 ;  /* 0x000033400b0a7816 */ /* 0x002fe200000000c4 */
[----:B------:R-:W-:Y:S04]  /*36c90*/  STL [R1+0x4e8], R12 ;  /* 0x0004e80c01007387 */ /* 0x000fe80000100800 */
[----:B------:R-:W-:Y:S04]  /*36ca0*/  STL [R1+0xa94], R10 ;  /* 0x000a940a01007387 */ /* 0x000fe80000100800 */
[----:B------:R-:W4:Y:S01]  /*36cb0*/  LDL.LU R35, [R1+0x474] ;  /* 0x0004740001237983 */ /* 0x000f220000300800 */
[----:B------:R-:W-:Y:S01]  /*36cc0*/  LOP3.LUT R198, R198, 0xffff, RZ, 0xc0, !PT ;  /* 0x0000ffffc6c67812 */ /* 0x000fe200078ec0ff */
[----:B------:R-:W-:Y:S01]  /*36cd0*/  VIADD R15, R12, UR5 ;  /* 0x000000050c0f7c36 */ /* 0x000fe20008000000 */
[----:B------:R-:W-:-:S02]  /*36ce0*/  ULDC UR5, c[0x0][0x248] ;  /* 0x0000920000057ab9 */ /* 0x000fc40000000800 */
[----:B------:R-:W-:-:S05]  /*36cf0*/  PRMT R8, R8, 0x3340, R198 ;  /* 0x0000334008087816 */ /* 0x000fca00000000c6 */
[----:B------:R-:W-:Y:S04]  /*36d00*/  STL [R1+0xa98], R8 ;  /* 0x000a980801007387 */ /* 0x000fe80000100800 */
[----:B------:R0:W-:Y:S02]  /*36d10*/  STL [R1+0x4ec], R15 ;  /* 0x0004ec0f01007387 */ /* 0x0001e40000100800 */
[----:B0-----:R-:W-:Y:S01]  /*36d20*/  VIADD R15, R15, UR5 ;  /* 0x000000050f0f7c36 */ /* 0x001fe20008000000 */
[----:B------:R-:W-:Y:S01]  /*36d30*/  LOP3.LUT R192, R192, 0xffff, RZ, 0xc0, !PT ;  /* 0x0000ffffc0c07812 */ /* 0x000fe200078ec0ff */
[----:B------:R-:W-:Y:S01]  /*36d40*/  ULDC UR5, c[0x0][0x248] ;  /* 0x0000920000057ab9 */ /* 0x000fe20000000800 */
[----:B--2---:R-:W-:Y:S02]  /*36d50*/  LOP3.LUT R10, R43, 0xffff, RZ, 0xc0, !PT ;  /* 0x0000ffff2b0a7812 */ /* 0x004fe400078ec0ff */
[----:B---3--:R-:W-:-:S04]  /*36d60*/  LOP3.LUT R11, R41, 0xffff, RZ, 0xc0, !PT ;  /* 0x0000ffff290b7812 */ /* 0x008fc800078ec0ff */
[----:B------:R-:W-:-:S05]  /*36d70*/  PRMT R16, R10, 0x3340, R11 ;  /* 0x000033400a107816 */ /* 0x000fca000000000b */
[----:B------:R0:W-:Y:S01]  /*36d80*/  STL [R1+0xbd8], R16 ;  /* 0x000bd81001007387 */ /* 0x0001e20000100800 */
[----:B------:R-:W-:Y:S02]  /*36d90*/  LOP3.LUT R12, R33, 0xffff, RZ, 0xc0, !PT ;  /* 0x0000ffff210c7812 */ /* 0x000fe400078ec0ff */
[----:B------:R-:W-:-:S04]  /*36da0*/  LOP3.LUT R13, R31, 0xffff, RZ, 0xc0, !PT ;  /* 0x0000ffff1f0d7812 */ /* 0x000fc800078ec0ff */
[----:B0-----:R-:W-:-:S05]  /*36db0*/  PRMT R16, R12, 0x3340, R13 ;  /* 0x000033400c107816 */ /* 0x001fca000000000d */
[----:B------:R-:W-:Y:S04]  /*36dc0*/  STL [R1+0xbd4], R16 ;  /* 0x000bd41001007387 */ /* 0x000fe80000100800 */
[----:B------:R-:W2:Y:S04]  /*36dd0*/  LDL.LU R41, [R1+0xcbc] ;  /* 0x000cbc0001297983 */ /* 0x000ea80000300800 */
[----:B------:R-:W3:Y:S04]  /*36de0*/  LDL.LU R33, [R1+0x478] ;  /* 0x0004780001217983 */ /* 0x000ee80000300800 */
[----:B------:R0:W-:Y:S04]  /*36df0*/  STL [R1+0x4f4], R15 ;  /* 0x0004f40f01007387 */ /* 0x0001e80000100800 */
[----:B------:R-:W3:Y:S01]  /*36e00*/  LDL.LU R31, [R1+0x880] ;  /* 0x00088000011f7983 */ /* 0x000ee20000300800 */
[----:B------:R-:W-:-:S02]  /*36e10*/  SHF.R.U32.HI R8, RZ, 0x8, R10 ;  /* 0x00000008ff087819 */ /* 0x000fc4000001160a */
[----:B------:R-:W-:Y:S02]  /*36e20*/  SHF.R.U32.HI R10, RZ, 0x8, R11 ;  /* 0x00000008ff0a7819 */ /* 0x000fe4000001160b */
[----:B------:R-:W-:Y:S02]  /*36e30*/  LOP3.LUT R8, R8, 0xffff, RZ, 0xc0, !PT ;  /* 0x0000ffff08087812 */ /* 0x000fe400078ec0ff */
[----:B------:R-:W-:Y:S02]  /*36e40*/  LOP3.LUT R10, R10, 0xffff, RZ, 0xc0, !PT ;  /* 0x0000ffff0a0a7812 */ /* 0x000fe400078ec0ff */
[----:B------:R-:W-:Y:S02]  /*36e50*/  SHF.R.U32.HI R11, RZ, 0x8, R12 ;  /* 0x00000008ff0b7819 */ /* 0x000fe4000001160c */
[----:B------:R-:W-:Y:S02]  /*36e60*/  SHF.R.U32.HI R12, RZ, 0x8, R13 ;  /* 0x00000008ff0c7819 */ /* 0x000fe4000001160d */
[----:B------:R-:W-:-:S02]  /*36e70*/  PRMT R8, R8, 0x3340, R10 ;  /* 0x0000334008087816 */ /* 0x000fc4000000000a */
[----:B------:R-:W-:Y:S02]  /*36e80*/  LOP3.LUT R11, R11, 0xffff, RZ, 0xc0, !PT ;  /* 0x0000ffff0b0b7812 */ /* 0x000fe400078ec0ff */
[----:B------:R-:W-:Y:S01]  /*36e90*/  LOP3.LUT R12, R12, 0xffff, RZ, 0xc0, !PT ;  /* 0x0000ffff0c0c7812 */ /* 0x000fe200078ec0ff */
[----:B------:R1:W-:Y:S01]  /*36ea0*/  STL [R1+0xa90], R8 ;  /* 0x000a900801007387 */ /* 0x0003e20000100800 */
[----:B0-----:R-:W-:Y:S01]  /*36eb0*/  VIADD R15, R15, UR5 ;  /* 0x000000050f0f7c36 */ /* 0x001fe20008000000 */
[----:B------:R-:W-:Y:S01]  /*36ec0*/  ULDC UR5, c[0x0][0x248] ;  /* 0x0000920000057ab9 */ /* 0x000fe20000000800 */
[----:B-1----:R-:W-:Y:S02]  /*36ed0*/  PRMT R8, R11, 0x3340, R12 ;  /* 0x000033400b087816 */ /* 0x002fe4000000000c */
[----:B----4-:R-:W-:-:S03]  /*36ee0*/  LOP3.LUT R10, R39, 0xffff, RZ, 0xc0, !PT ;  /* 0x0000ffff270a7812 */ /* 0x010fc600078ec0ff */
[----:B------:R0:W-:Y:S01]  /*36ef0*/  STL [R1+0xa8c], R8 ;  /* 0x000a8c0801007387 */ /* 0x0001e20000100800 */
[----:B------:R-:W-:Y:S02]  /*36f00*/  PRMT R16, R10, 0x3340, R192 ;  /* 0x000033400a107816 */ /* 0x000fe400000000c0 */
[----:B------:R-:W-:Y:S01]  /*36f10*/  LOP3.LUT R12, R37, 0xffff, RZ, 0xc0, !PT ;  /* 0x0000ffff250c7812 */ /* 0x000fe200078ec0ff */
[----:B------:R-:W-:Y:S01]  /*36f20*/  STL [R1+0x4f8], R15 ;  /* 0x0004f80f01007387 */ /* 0x000fe20000100800 */
[----:B0-----:R-:W-:-:S03]  /*36f30*/  SHF.R.U32.HI R8, RZ, 0x8, R10 ;  /* 0x00000008ff087819 */ /* 0x001fc6000001160a */
[----:B------:R0:W-:Y:S01]  /*36f40*/  STL [R1+0xbcc], R16 ;  /* 0x000bcc1001007387 */ /* 0x0001e20000100800 */
[----:B------:R-:W-:Y:S02]  /*36f50*/  SHF.R.U32.HI R10, RZ, 0x8, R192 ;  /* 0x00000008ff0a7819 */ /* 0x000fe400000116c0 */
[----:B------:R-:W-:Y:S02]  /*36f60*/  LOP3.LUT R13, R35, 0xffff, RZ, 0xc0, !PT ;  /* 0x0000ffff230d7812 */ /* 0x000fe400078ec0ff */
[----:B------:R-:W-:Y:S02]  /*36f70*/  LOP3.LUT R8, R8, 0xffff, RZ, 0xc0, !PT ;  /* 0x0000ffff08087812 */ /* 0x000fe400078ec0ff */
[----:B------:R-:W-:Y:S02]  /*36f80*/  LOP3.LUT R10, R10, 0xffff, RZ, 0xc0, !PT ;  /* 0x0000ffff0a0a7812 */ /* 0x000fe400078ec0ff */
[----:B0-----:R-:W-:Y:S01]  /*36f90*/  PRMT R16, R12, 0x3340, R13 ;  /* 0x000033400c107816 */ /* 0x001fe2000000000d */
[----:B------:R-:W-:Y:S01]  /*36fa0*/  VIADD R15, R15, UR5 ;  /* 0x000000050f0f7c36 */ /* 0x000fe20008000000 */
[----:B------:R-:W-:Y:S01]  /*36fb0*/  PRMT R8, R8, 0x3340, R10 ;  /* 0x0000334008087816 */ /* 0x000fe2000000000a */
[----:B------:R-:W-:-:S02]  /*36fc0*/  ULDC UR5, c[0x0][0x248] ;  /* 0x0000920000057ab9 */ /* 0x000fc40000000800 */
[----:B------:R-:W-:Y:S01]  /*36fd0*/  STL [R1+0xbac], R16 ;  /* 0x000bac1001007387 */ /* 0x000fe20000100800 */
[----:B------:R-:W-:-:S03]  /*36fe0*/  SHF.R.U32.HI R11, RZ, 0x8, R12 ;  /* 0x00000008ff0b7819 */ /* 0x000fc6000001160c */
[----:B------:R-:W4:Y:S01]  /*36ff0*/  LDL.LU R39, [R1+0x884] ;  /* 0x0008840001277983 */ /* 0x000f220000300800 */
[----:B------:R-:W-:-:S03]  /*37000*/  SHF.R.U32.HI R12, RZ, 0x8, R13 ;  /* 0x00000008ff0c7819 */ /* 0x000fc6000001160d */
[----:B------:R-:W4:Y:S04]  /*37010*/  LDL.LU R37, [R1+0xcc0] ;  /* 0x000cc00001257983 */ /* 0x000f280000300800 */
[----:B------:R-:W-:Y:S01]  /*37020*/  STL [R1+0x4fc], R15 ;  /* 0x0004fc0f01007387 */ /* 0x000fe20000100800 */
[----:B------:R-:W-:-:S03]  /*37030*/  LOP3.LUT R11, R11, 0xffff, RZ, 0xc0, !PT ;  /* 0x0000ffff0b0b7812 */ /* 0x000fc600078ec0ff */
[----:B------:R0:W-:Y:S01]  /*37040*/  STL [R1+0xa80], R8 ;  /* 0x000a800801007387 */ /* 0x0001e20000100800 */
[----:B------:R-:W-:-:S03]  /*37050*/  LOP3.LUT R12, R12, 0xffff, RZ, 0xc0, !PT ;  /* 0x0000ffff0c0c7812 */ /* 0x000fc600078ec0ff */
[----:B------:R-:W4:Y:S01]  /*37060*/  LDL.LU R35, [R1+0x490] ;  /* 0x0004900001237983 */ /* 0x000f220000300800 */
[----:B0-----:R-:W-:Y:S01]  /*37070*/  PRMT R8, R11, 0x3340, R12 ;  /* 0x000033400b087816 */ /* 0x001fe2000000000c */
[----:B------:R-:W-:Y:S01]  /*37080*/  VIADD R13, R15, UR5 ;  /* 0x000000050f0d7c36 */ /* 0x000fe20008000000 */
[----:B------:R-:W-:Y:S01]  /*37090*/  LOP3.LUT R188, R188, 0xffff, RZ, 0xc0, !PT ;  /* 0x0000ffffbcbc7812 */ /* 0x000fe200078ec0ff */
[----:B------:R-:W-:Y:S02]  /*370a0*/  ULDC UR5, c[0x0][0x248] ;  /* 0x0000920000057ab9 */ /* 0x000fe40000000800 */
[----:B------:R-:W-:Y:S04]  /*370b0*/  STL [R1+0xa68], R8 ;  /* 0x000a680801007387 */ /* 0x000fe80000100800 */
[----:B------:R0:W-:Y:S02]  /*370c0*/  STL [R1+0x504], R13 ;  /* 0x0005040d01007387 */ /* 0x0001e40000100800 */
[----:B0-----:R-:W-:Y:S01]  /*370d0*/  VIADD R13, R13, UR5 ;  /* 0x000000050d0d7c36 */ /* 0x001fe20008000000 */
[----:B------:R-:W-:Y:S01]  /*370e0*/  LOP3.LUT R190, R190, 0xffff, RZ, 0xc0, !PT ;  /* 0x0000ffffbebe7812 */ /* 0x000fe200078ec0ff */
[----:B------:R-:W-:Y:S01]  /*370f0*/  ULDC UR5, c[0x0][0x248] ;  /* 0x0000920000057ab9 */ /* 0x000fe20000000800 */
[----:B--2---:R-:W-:-:S02]  /*37100*/  LOP3.LUT R11, R41, 0xffff, RZ, 0xc0, !PT ;  /* 0x0000ffff290b7812 */ /* 0x004fc400078ec0ff */
[----:B---3--:R-:W-:Y:S02]  /*37110*/  LOP3.LUT R8, R33, 0xffff, RZ, 0xc0, !PT ;  /* 0x0000ffff21087812 */ /* 0x008fe400078ec0ff */
[----:B------:R-:W-:Y:S02]  /*37120*/  SHF.R.U32.HI R12, RZ, 0x8, R11 ;  /* 0x00000008ff0c7819 */ /* 0x000fe4000001160b */
[--C-:B------:R-:W-:Y:S02]  /*37130*/  PRMT R15, R11, 0x3340, R8.reuse ;  /* 0x000033400b0f7816 */ /* 0x100fe40000000008 */
[----:B------:R-:W-:Y:S02]  /*37140*/  LOP3.LUT R10, R31, 0xffff, RZ, 0xc0, !PT ;  /* 0x0000ffff1f0a7812 */ /* 0x000fe400078ec0ff */
[----:B------:R-:W-:Y:S02]  /*37150*/  SHF.R.U32.HI R11, RZ, 0x8, R8 ;  /* 0x00000008ff0b7819 */ /* 0x000fe40000011608 */
[----:B------:R-:W-:-:S02]  /*37160*/  SHF.R.U32.HI R8, RZ, 0x8, R10 ;  /* 0x00000008ff087819 */ /* 0x000fc4000001160a */
[----:B------:R-:W-:Y:S02]  /*37170*/  PRMT R10, R10, 0x3340, R188 ;  /* 0x000033400a0a7816 */ /* 0x000fe400000000bc */
[----:B------:R-:W-:Y:S02]  /*37180*/  LOP3.LUT R12, R12, 0xffff, RZ, 0xc0, !PT ;  /* 0x0000ffff0c0c7812 */ /* 0x000fe400078ec0ff */
[----:B------:R-:W-:Y:S01]  /*37190*/  LOP3.LUT R11, R11, 0xffff, RZ, 0xc0, !PT ;  /* 0x0000ffff0b0b7812 */ /* 0x000fe200078ec0ff */
[----:B------:R-:W-:Y:S04]  /*371a0*/  STL [R1+0xb98], R15 ;  /* 0x000b980f01007387 */ /* 0x000fe80000100800 */
[----:B------:R0:W-:Y:S04]  /*371b0*/  STL [R1+0xb94], R10 ;  /* 0x000b940a01007387 */ /* 0x0001e80000100800 */
[----:B------:R-:W2:Y:S04]  /*371c0*/  LDL.LU R41, [R1+0xcc8] ;  /* 0x000cc80001297983 */ /* 0x000ea80000300800 */
[----:B------:R-:W3:Y:S01]  /*371d0*/  LDL.LU R33, [R1+0x498] ;  /* 0x0004980001217983 */ /* 0x000ee20000300800 */
[----:B0-----:R-:W-:-:S05]  /*371e0*/  PRMT R10, R12, 0x3340, R11 ;  /* 0x000033400c0a7816 */ /* 0x001fca000000000b */
[----:B------:R4:W-:Y:S04]  /*371f0*/  STL [R1+0xa5c], R10 ;  /* 0x000a5c0a01007387 */ /* 0x0009e80000100800 */
[----:B------:R-:W-:Y:S04]  /*37200*/  STL [R1+0x510], R13 ;  /* 0x0005100d01007387 */ /* 0x000fe80000100800 */
[----:B------:R-:W3:Y:S01]  /*37210*/  LDL.LU R31, [R1+0x888] ;  /* 0x00088800011f7983 */ /* 0x000ee20000300800 */
[----:B------:R-:W-:Y:S02]  /*37220*/  SHF.R.U32.HI R188, RZ, 0x8, R188 ;  /* 0x00000008ffbc7819 */ /* 0x000fe400000116bc */
[----:B------:R-:W-:-:S02]  /*37230*/  LOP3.LUT R8, R8, 0xffff, RZ, 0xc0, !PT ;  /* 0x0000ffff08087812 */ /* 0x000fc400078ec0ff */
[----:B------:R-:W-:Y:S01]  /*37240*/  LOP3.LUT R188, R188, 0xffff, RZ, 0xc0, !PT ;  /* 0x0000ffffbcbc7812 */ /* 0x000fe200078ec0ff */
[----:B------:R-:W-:Y:S01]  /*37250*/  VIADD R15, R13, UR5 ;  /* 0x000000050d0f7c36 */ /* 0x000fe20008000000 */
[----:B------:R-:W-:Y:S02]  /*37260*/  ULDC UR5, c[0x0][0x248] ;  /* 0x0000920000057ab9 */ /* 0x000fe40000000800 */
[----:B------:R-:W-:-:S05]  /*37270*/  PRMT R8, R8, 0x3340, R188 ;  /* 0x0000334008087816 */ /* 0x000fca00000000bc */
[----:B------:R0:W-:Y:S04]  /*37280*/  STL [R1+0xa58], R8 ;  /* 0x000a580801007387 */ /* 0x0001e80000100800 */
[----:B------:R-:W-:Y:S01]  /*37290*/  STL [R1+0x518], R15 ;  /* 0x0005180f01007387 */ /* 0x000fe20000100800 */
[----:B----4-:R-:W-:-:S04]  /*372a0*/  LOP3.LUT R10, R39, 0xffff, RZ, 0xc0, !PT ;  /* 0x0000ffff270a7812 */ /* 0x010fc800078ec0ff */
[----:B------:R-:W-:Y:S02]  /*372b0*/  PRMT R16, R10, 0x3340, R190 ;  /* 0x000033400a107816 */ /* 0x000fe400000000be */
[----:B------:R-:W-:Y:S02]  /*372c0*/  LOP3.LUT R12, R37, 0xffff, RZ, 0xc0, !PT ;  /* 0x0000ffff250c7812 */ /* 0x000fe400078ec0ff */
[----:B0-----:R-:W-:Y:S02]  /*372d0*/  SHF.R.U32.HI R8, RZ, 0x8, R10 ;  /* 0x00000008ff087819 */ /* 0x001fe4000001160a */
[----:B------:R-:W-:Y:S01]  /*372e0*/  SHF.R.U32.HI R10, RZ, 0x8, R190 ;  /* 0x00000008ff0a7819 */ /* 0x000fe200000116be */
[----:B------:R0:W-:Y:S01]  /*372f0*/  STL [R1+0xb90], R16 ;  /* 0x000b901001007387 */ /* 0x0001e20000100800 */
[----:B------:R-:W-:Y:S02]  /*37300*/  LOP3.LUT R13, R35, 0xffff, RZ, 0xc0, !PT ;  /* 0x0000ffff230d7812 */ /* 0x000fe400078ec0ff */
[----:B------:R-:W-:-:S02]  /*37310*/  LOP3.LUT R8, R8, 0xffff, RZ, 0xc0, !PT ;  /* 0x0000ffff08087812 */ /* 0x000fc400078ec0ff */
[----:B------:R-:W-:Y:S02]  /*37320*/  LOP3.LUT R10, R10, 0xffff, RZ, 0xc0, !PT ;  /* 0x0000ffff0a0a7812 */ /* 0x000fe400078ec0ff */
[----:B0-----:R-:W-:Y:S01]  /*37330*/  PRMT R16, R12, 0x3340, R13 ;  /* 0x000033400c107816 */ /* 0x001fe2000000000d */
[----:B------:R-:W-:Y:S01]  /*37340*/  VIADD R15, R15, UR5 ;  /* 0x000000050f0f7c36 */ /* 0x000fe20008000000 */
[----:B------:R-:W-:Y:S01]  /*37350*/  PRMT R8, R8, 0x3340, R10 ;  /* 0x0000334008087816 */ /* 0x000fe2000000000a */
[----:B------:R-:W-:Y:S02]  /*37360*/  ULDC UR5, c[0x0][0x248] ;  /* 0x0000920000057ab9 */ /* 0x000fe40000000800 */
[----:B------:R-:W-:Y:S04]  /*37370*/  STL [R1+0xb84], R16 ;  /* 0x000b841001007387 */ /* 0x000fe80000100800 */
[----:B------:R-:W4:Y:S04]  /*37380*/  LDL.LU R43, [R1+0xcd0] ;  /* 0x000cd000012b7983 */ /* 0x000f280000300800 */
[----:B------:R-:W4:Y:S01]  /*37390*/  LDL.LU R39, [R1+0x4a4] ;  /* 0x0004a40001277983 */ /* 0x000f220000300800 */
[----:B------:R-:W-:-:S03]  /*373a0*/  SHF.R.U32.HI R11, RZ, 0x8, R12 ;  /* 0x00000008ff0b7819 */ /* 0x000fc6000001160c */
[----:B------:R0:W-:Y:S01]  /*373b0*/  STL [R1+0xa54], R8 ;  /* 0x000a540801007387 */ /* 0x0001e20000100800 */
[----:B------:R-:W-:-:S03]  /*373c0*/  SHF.R.U32.HI R12, RZ, 0x8, R13 ;  /* 0x00000008ff0c7819 */ /* 0x000fc6000001160d */
[----:B------:R-:W-:Y:S04]  /*373d0*/  STL [R1+0x524], R15 ;  /* 0x0005240f01007387 */ /* 0x000fe80000100800 */
[----:B------:R-:W4:Y:S01]  /*373e0*/  LDL.LU R37, [R1+0xccc] ;  /* 0x000ccc0001257983 */ /* 0x000f220000300800 */
[----:B------:R-:W-:-:S03]  /*373f0*/  LOP3.LUT R11, R11, 0xffff, RZ, 0xc0, !PT ;  /* 0x0000ffff0b0b7812 */ /* 0x000fc600078ec0ff */
[----:B------:R-:W4:Y:S01]  /*37400*/  LDL.LU R35, [R1+0x49c] ;  /* 0x00049c0001237983 */ /* 0x000f220000300800 */
[----:B------:R-:W-:-:S04]  /*37410*/  LOP3.LUT R12, R12, 0xffff, RZ, 0xc0, !PT ;  /* 0x0000ffff0c0c7812 */ /* 0x000fc800078ec0ff */
[----:B0-----:R-:W-:Y:S01]  /*37420*/  PRMT R8, R11, 0x3340, R12 ;  /* 0x000033400b087816 */ /* 0x001fe2000000000c */
[----:B------:R-:W-:Y:S01]  /*37430*/  VIADD R13, R15, UR5 ;  /* 0x000000050f0d7c36 */ /* 0x000fe20008000000 */
[----:B------:R-:W-:Y:S01]  /*37440*/  LOP3.LUT R184, R184, 0xffff, RZ, 0xc0, !PT ;  /* 0x0000ffffb8b87812 */ /* 0x000fe200078ec0ff */
[----:B------:R-:W-:Y:S02]  /*37450*/  ULDC UR5, c[0x0][0x248] ;  /* 0x0000920000057ab9 */ /* 0x000fe40000000800 */
[----:B------:R-:W-:Y:S04]  /*37460*/  STL [R1+0xa50], R8 ;  /* 0x000a500801007387 */ /* 0x000fe80000100800 */
[----:B------:R0:W-:Y:S02]  /*37470*/  STL [R1+0x578], R13 ;  /* 0x0005780d01007387 */ /* 0x0001e40000100800 */
[----:B0-----:R-:W-:Y:S01]  /*37480*/  VIADD R13, R13, UR5 ;  /* 0x000000050d0d7c36 */ /* 0x001fe20008000000 */
[----:B------:R-:W-:Y:S01]  /*37490*/  ULDC UR5, c[0x0][0x248] ;  /* 0x0000920000057ab9 */ /* 0x000fe20000000800 */
[----:B--2---:R-:W-:-:S02]  /*374a0*/  LOP3.LUT R11, R41, 0xffff, RZ, 0xc0, !PT ;  /* 0x0000ffff290b7812 */ /* 0x004fc400078ec0ff */
[----:B---3--:R-:W-:Y:S02]  /*374b0*/  LOP3.LUT R8, R33, 0xffff, RZ, 0xc0, !PT ;  /* 0x0000ffff21087812 */ /* 0x008fe400078ec0ff */
[----:B------:R-:W-:Y:S02]  /*374c0*/  SHF.R.U32.HI R12, RZ, 0x8, R11 ;  /* 0x00000008ff0c7819 */ /* 0x000fe4000001160b */
[--C-:B------:R-:W-:Y:S02]  /*374d0*/  PRMT R15, R11, 0x3340, R8.reuse ;  /* 0x000033400b0f7816 */ /* 0x100fe40000000008 */
[----:B------:R-:W-:Y:S02]  /*374e0*/  SHF.R.U32.HI R11, RZ, 0x8, R8 ;  /* 0x00000008ff0b7819 */ /* 0x000fe40000011608 */
[----:B------:R-:W-:-:S04]  /*374f0*/  LOP3.LUT R10, R31, 0xffff, RZ, 0xc0, !PT ;  /* 0x0000ffff1f0a7812 */ /* 0x000fc800078ec0ff */
[----:B------:R-:W-:Y:S02]  /*37500*/  SHF.R.U32.HI R8, RZ, 0x8, R10 ;  /* 0x00000008ff087819 */ /* 0x000fe4000001160a */
[----:B------:R-:W-:Y:S01]  /*37510*/  PRMT R10, R10, 0x3340, R184 ;  /* 0x000033400a0a7816 */ /* 0x000fe200000000b8 */
[----:B------:R-:W-:Y:S04]  /*37520*/  STL [R1+0xb74], R15 ;  /* 0x000b740f01007387 */ /* 0x000fe80000100800 */
[----:B------:R0:W-:Y:S04]  /*37530*/  STL [R1+0xb70], R10 ;  /* 0x000b700a01007387 */ /* 0x0001e80000100800 */
[----:B------:R-:W2:Y:S04]  /*37540*/  LDL.LU R41, [R1+0xcc4] ;  /* 0x000cc40001297983 */ /* 0x000ea80000300800 */
[----:B------:R-:W3:Y:S04]  /*37550*/  LDL.LU R33, [R1+0x484] ;  /* 0x0004840001217983 */ /* 0x000ee80000300800 */
[----:B------:R-:W-:Y:S04]  /*37560*/  STL [R1+0x560], R13 ;  /* 0x0005600d01007387 */ /* 0x000fe80000100800 */
[----:B------:R-:W3:Y:S01]  /*37570*/  LDL.LU R31, [R1+0x88c] ;  /* 0x00088c00011f7983 */ /* 0x000ee20000300800 */
[----:B------:R-:W-:-:S02]  /*37580*/  LOP3.LUT R12, R12, 0xffff, RZ, 0xc0, !PT ;  /* 0x0000ffff0c0c7812 */ /* 0x000fc400078ec0ff */
[----:B------:R-:W-:Y:S02]  /*37590*/  LOP3.LUT R11, R11, 0xffff, RZ, 0xc0, !PT ;  /* 0x0000ffff0b0b7812 */ /* 0x000fe400078ec0ff */
[----:B------:R-:W-:Y:S02]  /*375a0*/  SHF.R.U32.HI R184, RZ, 0x8, R184 ;  /* 0x00000008ffb87819 */ /* 0x000fe400000116b8 */
[----:B0-----:R-:W-:Y:S02]  /*375b0*/  PRMT R10, R12, 0x3340, R11 ;  /* 0x000033400c0a7816 */ /* 0x001fe4000000000b */
[----:B------:R-:W-:Y:S02]  /*375c0*/  LOP3.LUT R8, R8, 0xffff, RZ, 0xc0, !PT ;  /* 0x0000ffff08087812 */ /* 0x000fe400078ec0ff */
[----:B------:R-:W-:Y:S01]  /*375d0*/  LOP3.LUT R184, R184, 0xffff, RZ, 0xc0, !PT ;  /* 0x0000ffffb8b87812 */ /* 0x000fe200078ec0ff */
[----:B------:R4:W-:Y:S01]  /*375e0*/  STL [R1+0xa3c], R10 ;  /* 0x000a3c0a01007387 */ /* 0x0009e20000100800 */
[----:B------:R-:W-:Y:S01]  /*375f0*/  VIADD R15, R13, UR5 ;  /* 0x000000050d0f7c36 */ /* 0x000fe20008000000 */
[----:B------:R-:W-:Y:S01]  /*37600*/  ULDC UR5, c[0x0][0x248] ;  /* 0x0000920000057ab9 */ /* 0x000fe20000000800 */
[----:B------:R-:W-:-:S05]  /*37610*/  PRMT R8, R8, 0x3340, R184 ;  /* 0x0000334008087816 */ /* 0x000fca00000000b8 */
[----:B------:R0:W-:Y:S01]  /*37620*/  STL [R1+0x81c], R8 ;  /* 0x00081c0801007387 */ /* 0x0001e20000100800 */
[----:B----4-:R-:W-:Y:S02]  /*37630*/  LOP3.LUT R10, R43, 0xffff, RZ, 0xc0, !PT ;  /* 0x0000ffff2b0a7812 */ /* 0x010fe400078ec0ff */
[----:B------:R-:W-:-:S04]  /*37640*/  LOP3.LUT R11, R39, 0xffff, RZ, 0xc0, !PT ;  /* 0x0000ffff270b7812 */ /* 0x000fc800078ec0ff */
[--C-:B------:R-:W-:Y:S01]  /*37650*/  PRMT R16, R10, 0x3340, R11.reuse ;  /* 0x000033400a107816 */ /* 0x100fe2000000000b */
[----:B------:R-:W-:Y:S01]  /*37660*/  STL [R1+0x568], R15 ;  /* 0x0005680f01007387 */ /* 0x000fe20000100800 */
[----:B0-----:R-:W-:Y:S02]  /*37670*/  SHF.R.U32.HI R8, RZ, 0x8, R10 ;  /* 0x00000008ff087819 */ /* 0x001fe4000001160a */
[----:B------:R-:W-:Y:S01]  /*37680*/  SHF.R.U32.HI R10, RZ, 0x8, R11 ;  /* 0x00000008ff0a7819 */ /* 0x000fe2000001160b */
[----:B------:R0:W-:Y:S01]  /*37690*/  STL [R1+0xb54], R16 ;  /* 0x000b541001007387 */ /* 0x0001e20000100800 */
[----:B------:R-:W-:Y:S02]  /*376a0*/  LOP3.LUT R12, R37, 0xffff, RZ, 0xc0, !PT ;  /* 0x0000ffff250c7812 */ /* 0x000fe400078ec0ff */
[----:B------:R-:W-:Y:S02]  /*376b0*/  LOP3.LUT R13, R35, 0xffff, RZ, 0xc0, !PT ;  /* 0x0000ffff230d7812 */ /* 0x000fe400078ec0ff */
[----:B------:R-:W-:-:S02]  /*376c0*/  LOP3.LUT R8, R8, 0xffff, RZ, 0xc0, !PT ;  /* 0x0000ffff08087812 */ /* 0x000fc400078ec0ff */
[--C-:B0-----:R-:W-:Y:S02]  /*376d0*/  PRMT R16, R12, 0x3340, R13.reuse ;  /* 0x000033400c107816 */ /* 0x101fe4000000000d */
[----:B------:R-:W-:Y:S01]  /*376e0*/  LOP3.LUT R10, R10, 0xffff, RZ, 0xc0, !PT ;  /* 0x0000ffff0a0a7812 */ /* 0x000fe200078ec0ff */
[----:B------:R-:W-:Y:S01]  /*376f0*/  VIADD R15, R15, UR5 ;  /* 0x000000050f0f7c36 */ /* 0x000fe20008000000 */
[----:B------:R-:W-:Y:S01]  /*37700*/  SHF.R.U32.HI R11, RZ, 0x8, R12 ;  /* 0x00000008ff0b7819 */ /* 0x000fe2000001160c */
[----:B------:R-:W-:Y:S01]  /*37710*/  STL [R1+0xb50], R16 ;  /* 0x000b501001007387 */ /* 0x000fe20000100800 */
[----:B------:R-:W-:Y:S01]  /*37720*/  PRMT R8, R8, 0x3340, R10 ;  /* 0x0000334008087816 */ /* 0x000fe2000000000a */
[----:B------:R-:W-:Y:S02]  /*37730*/  ULDC UR5, c[0x0][0x248] ;  /* 0x0000920000057ab9 */ /* 0x000fe40000000800 */
[----:B------:R-:W4:Y:S01]  /*37740*/  LDL.LU R39, [R1+0x890] ;  /* 0x0008900001277983 */ /* 0x000f220000300800 */
[----:B------:R-:W-:-:S03]  /*37750*/  SHF.R.U32.HI R12, RZ, 0x8, R13 ;  /* 0x00000008ff0c7819 */ /* 0x000fc6000001160d */
[----:B------:R-:W4:Y:S01]  /*37760*/  LDL.LU R37, [R1+0xcd4] ;  /* 0x000cd40001257983 */ /* 0x000f220000300800 */
[----:B------:R-:W-:-:S03]  /*37770*/  LOP3.LUT R11, R11, 0xffff, RZ, 0xc0, !PT ;  /* 0x0000ffff0b0b7812 */ /* 0x000fc600078ec0ff */
[----:B------:R-:W-:Y:S01]  /*37780*/  STL [R1+0x530], R15 ;  /* 0x0005300f01007387 */ /* 0x000fe20000100800 */
[----:B------:R-:W-:-:S03]  /*37790*/  LOP3.LUT R12, R12, 0xffff, RZ, 0xc0, !PT ;  /* 0x0000ffff0c0c7812 */ /* 0x000fc600078ec0ff */
[----:B------:R0:W-:Y:S04]  /*377a0*/  STL [R1+0x7fc], R8 ;  /* 0x0007fc0801007387 */ /* 0x0001e80000100800 */
        /* <DEDUP_REMOVED lines=34> */
[----:B------:R0:W-:Y:S01]  /*379d0*/  STL [R1+0x7e8], R8 ;  /* 0x0007e80801007387 */ /* 0x0001e20000100800 */
[----:B----4-:R-:W-:-:S04]  /*379e0*/  LOP3.LUT R10, R39, 0xffff, RZ, 0xc0, !PT ;  /* 0x0000ffff270a7812 */ /* 0x010fc800078ec0ff */
[----:B------:R-:W-:Y:S02]  /*379f0*/  PRMT R16, R10, 0x3340, R182 ;  /* 0x000033400a107816 */ /* 0x000fe400000000b6 */
[----:B------:R-:W-:Y:S02]  /*37a00*/  LOP3.LUT R12, R37, 0xffff, RZ, 0xc0, !PT ;  /* 0x0000ffff250c7812 */ /* 0x000fe400078ec0ff */
[----:B0-----:R-:W-:Y:S01]  /*37a10*/  SHF.R.U32.HI R8, RZ, 0x8, R10 ;  /* 0x00000008ff087819 */ /* 0x001fe2000001160a */
[----:B------:R-:W-:Y:S01]  /*37a20*/  STL [R1+0x640], R15 ;  /* 0x0006400f01007387 */ /* 0x000fe20000100800 */
[----:B------:R-:W-:-:S03]  /*37a30*/  SHF.R.U32.HI R10, RZ, 0x8, R182 ;  /* 0x00000008ff0a7819 */ /* 0x000fc600000116b6 */
[----:B------:R0:W-:Y:S01]  /*37a40*/  STL [R1+0xb34], R16 ;  /* 0x000b341001007387 */ /* 0x0001e20000100800 */
[----:B------:R-:W-:Y:S02]  /*37a50*/  LOP3.LUT R13, R35, 0xffff, RZ, 0xc0, !PT ;  /* 0x0000ffff230d7812 */ /* 0x000fe400078ec0ff */
[----:B------:R-:W-:Y:S02]  /*37a60*/  LOP3.LUT R8, R8, 0xffff, RZ, 0xc0, !PT ;  /* 0x0000ffff08087812 */ /* 0x000fe400078ec0ff */
[----:B------:R-:W-:Y:S02]  /*37a70*/  LOP3.LUT R10, R10, 0xffff, RZ, 0xc0, !PT ;  /* 0x0000ffff0a0a7812 */ /* 0x000fe400078ec0ff */
[----:B0-----:R-:W-:Y:S01]  /*37a80*/  PRMT R16, R12, 0x3340, R13 ;  /* 0x000033400c107816 */ /* 0x001fe2000000000d */
[----:B------:R-:W-:Y:S01]  /*37a90*/  VIADD R15, R15, UR5 ;  /* 0x000000050f0f7c36 */ /* 0x000fe20008000000 */
[----:B------:R-:W-:Y:S01]  /*37aa0*/  PRMT R8, R8, 0x3340, R10 ;  /* 0x0000334008087816 */ /* 0x000fe2000000000a */
[----:B------:R-:W-:-:S02]  /*37ab0*/  ULDC UR5, c[0x0][0x248] ;  /* 0x0000920000057ab9 */ /* 0x000fc40000000800 */
[----:B------:R-:W-:Y:S04]  /*37ac0*/  STL [R1+0xb2c], R16 ;  /* 0x000b2c1001007387 */ /* 0x000fe80000100800 */
[----:B------:R-:W4:Y:S04]  /*37ad0*/  LDL.LU R41, [R1+0xce0] ;  /* 0x000ce00001297983 */ /* 0x000f280000300800 */
[----:B------:R-:W4:Y:S01]  /*37ae0*/  LDL.LU R39, [R1+0x4cc] ;  /* 0x0004cc0001277983 */ /* 0x000f220000300800 */
[----:B------:R-:W-:-:S03]  /*37af0*/  SHF.R.U32.HI R11, RZ, 0x8, R12 ;  /* 0x00000008ff0b7819 */ /* 0x000fc6000001160c */
[----:B------:R-:W-:Y:S01]  /*37b00*/  STL [R1+0x540], R15 ;  /* 0x0005400f01007387 */ /* 0x000fe20000100800 */
[----:B------:R-:W-:-:S03]  /*37b10*/  SHF.R.U32.HI R12, RZ, 0x8, R13 ;  /* 0x00000008ff0c7819 */ /* 0x000fc6000001160d */
[----:B------:R-:W4:Y:S04]  /*37b20*/  LDL.LU R37, [R1+0xcdc] ;  /* 0x000cdc0001257983 */ /* 0x000f280000300800 */
[----:B------:R0:W-:Y:S04]  /*37b30*/  STL [R1+0x7e4], R8 ;  /* 0x0007e40801007387 */ /* 0x0001e80000100800 */
[----:B------:R-:W4:Y:S01]  /*37b40*/  LDL.LU R35, [R1+0x4c4] ;  /* 0x0004c40001237983 */ /* 0x000f220000300800 */
[----:B------:R-:W-:Y:S02]  /*37b50*/  LOP3.LUT R11, R11, 0xffff, RZ, 0xc0, !PT ;  /* 0x0000ffff0b0b7812 */ /* 0x000fe400078ec0ff */
[----:B------:R-:W-:-:S04]  /*37b60*/  LOP3.LUT R12, R12, 0xffff, RZ, 0xc0, !PT ;  /* 0x0000ffff0c0c7812 */ /* 0x000fc800078ec0ff */
[----:B0-----:R-:W-:Y:S01]  /*37b70*/  PRMT R8, R11, 0x3340, R12 ;  /* 0x000033400b087816 */ /* 0x001fe2000000000c */
[----:B------:R-:W-:Y:S01]  /*37b80*/  VIADD R13, R15, UR5 ;  /* 0x000000050f0d7c36 */ /* 0x000fe20008000000 */
[----:B------:R-:W-:Y:S01]  /*37b90*/  LOP3.LUT R176, R176, 0xffff, RZ, 0xc0, !PT ;  /* 0x0000ffffb0b07812 */ /* 0x000fe200078ec0ff */
[----:B------:R-:W-:Y:S02]  /*37ba0*/  ULDC UR5, c[0x0][0x248] ;  /* 0x0000920000057ab9 */ /* 0x000fe40000000800 */
[----:B------:R3:W-:Y:S04]  /*37bb0*/  STL [R1+0x7dc], R8 ;  /* 0x0007dc0801007387 */ /* 0x0007e80000100800 */
[----:B------:R0:W-:Y:S01]  /*37bc0*/  STL [R1+0x64c], R13 ;  /* 0x00064c0d01007387 */ /* 0x0001e20000100800 */
[----:B--2---:R-:W-:-:S02]  /*37bd0*/  LOP3.LUT R11, R43, 0xffff, RZ, 0xc0, !PT ;  /* 0x0000ffff2b0b7812 */ /* 0x004fc400078ec0ff */
[----:B---3--:R-:W-:Y:S02]  /*37be0*/  LOP3.LUT R8, R33, 0xffff, RZ, 0xc0, !PT ;  /* 0x0000ffff21087812 */ /* 0x008fe400078ec0ff */
[----:B------:R-:W-:Y:S02]  /*37bf0*/  SHF.R.U32.HI R12, RZ, 0x8, R11 ;  /* 0x00000008ff0c7819 */ /* 0x000fe4000001160b */
[----:B------:R-:W-:Y:S02]  /*37c00*/  PRMT R15, R11, 0x3340, R8 ;  /* 0x000033400b0f7816 */ /* 0x000fe40000000008 */
[----:B------:R-:W-:-:S04]  /*37c10*/  LOP3.LUT R10, R31, 0xffff, RZ, 0xc0, !PT ;  /* 0x0000ffff1f0a7812 */ /* 0x000fc800078ec0ff */
[----:B------:R-:W-:Y:S02]  /*37c20*/  SHF.R.U32.HI R11, RZ, 0x8, R10 ;  /* 0x00000008ff0b7819 */ /* 0x000fe4000001160a */
[----:B------:R-:W-:Y:S01]  /*37c30*/  PRMT R10, R10, 0x3340, R176 ;  /* 0x000033400a0a7816 */ /* 0x000fe200000000b0 */
[----:B------:R1:W-:Y:S04]  /*37c40*/  STL [R1+0xb1c], R15 ;  /* 0x000b1c0f01007387 */ /* 0x0003e80000100800 */
[----:B------:R-:W-:Y:S04]  /*37c50*/  STL [R1+0xb18], R10 ;  /* 0x000b180a01007387 */ /* 0x000fe80000100800 */
[----:B------:R-:W2:Y:S04]  /*37c60*/  LDL.LU R33, [R1+0x89c] ;  /* 0x00089c0001217983 */ /* 0x000ea80000300800 */
[----:B------:R-:W3:Y:S01]  /*37c70*/  LDL.LU R31, [R1+0x898] ;  /* 0x00089800011f7983 */ /* 0x000ee20000300800 */
[----:B------:R-:W-:-:S02]  /*37c80*/  SHF.R.U32.HI R8, RZ, 0x8, R8 ;  /* 0x00000008ff087819 */ /* 0x000fc40000011608 */
[----:B------:R-:W-:Y:S02]  /*37c90*/  LOP3.LUT R12, R12, 0xffff, RZ, 0xc0, !PT ;  /* 0x0000ffff0c0c7812 */ /* 0x000fe400078ec0ff */
[----:B------:R-:W-:Y:S01]  /*37ca0*/  LOP3.LUT R8, R8, 0xffff, RZ, 0xc0, !PT ;  /* 0x0000ffff08087812 */ /* 0x000fe200078ec0ff */
[----:B0-----:R-:W-:Y:S01]  /*37cb0*/  VIADD R13, R13, UR5 ;  /* 0x000000050d0d7c36 */ /* 0x001fe20008000000 */
[----:B------:R-:W-:Y:S01]  /*37cc0*/  SHF.R.U32.HI R176, RZ, 0x8, R176 ;  /* 0x00000008ffb07819 */ /* 0x000fe200000116b0 */
[----:B------:R-:W-:Y:S01]  /*37cd0*/  ULDC UR5, c[0x0][0x248] ;  /* 0x0000920000057ab9 */ /* 0x000fe20000000800 */
[----:B------:R-:W-:Y:S02]  /*37ce0*/  PRMT R8, R12, 0x3340, R8 ;  /* 0x000033400c087816 */ /* 0x000fe40000000008 */
[----:B------:R-:W-:Y:S02]  /*37cf0*/  LOP3.LUT R11, R11, 0xffff, RZ, 0xc0, !PT ;  /* 0x0000ffff0b0b7812 */ /* 0x000fe400078ec0ff */
[----:B------:R-:W-:Y:S01]  /*37d00*/  LOP3.LUT R176, R176, 0xffff, RZ, 0xc0, !PT ;  /* 0x0000ffffb0b07812 */ /* 0x000fe200078ec0ff */
[----:B------:R-:W-:Y:S01]  /*37d10*/  STL [R1+0x620], R13 ;  /* 0x0006200d01007387 */ /* 0x000fe20000100800 */
[----:B-1----:R-:W-:Y:S01]  /*37d20*/  VIADD R15, R13, UR5 ;  /* 0x000000050d0f7c36 */ /* 0x002fe20008000000 */
[----:B------:R-:W-:-:S02]  /*37d30*/  ULDC UR5, c[0x0][0x248] ;  /* 0x0000920000057ab9 */ /* 0x000fc40000000800 */
[----:B------:R0:W-:Y:S02]  /*37d40*/  STL [R1+0x7d4], R8 ;  /* 0x0007d40801007387 */ /* 0x0001e40000100800 */
[----:B0-----:R-:W-:-:S05]  /*37d50*/  PRMT R8, R11, 0x3340, R176 ;  /* 0x000033400b087816 */ /* 0x001fca00000000b0 */
[----:B------:R0:W-:Y:S01]  /*37d60*/  STL [R1+0x7d0], R8 ;  /* 0x0007d00801007387 */ /* 0x0001e20000100800 */
[----:B----4-:R-:W-:Y:S02]  /*37d70*/  LOP3.LUT R12, R41, 0xffff, RZ, 0xc0, !PT ;  /* 0x0000ffff290c7812 */ /* 0x010fe400078ec0ff */
[----:B------:R-:W-:Y:S02]  /*37d80*/  LOP3.LUT R13, R39, 0xffff, RZ, 0xc0, !PT ;  /* 0x0000ffff270d7812 */ /* 0x000fe400078ec0ff */
[----:B------:R-:W-:Y:S02]  /*37d90*/  SHF.R.U32.HI R11, RZ, 0x8, R12 ;  /* 0x00000008ff0b7819 */ /* 0x000fe4000001160c */
[--C-:B------:R-:W-:Y:S02]  /*37da0*/  PRMT R16, R12, 0x3340, R13.reuse ;  /* 0x000033400c107816 */ /* 0x100fe4000000000d */
[----:B------:R-:W-:Y:S02]  /*37db0*/  LOP3.LUT R10, R37, 0xffff, RZ, 0xc0, !PT ;  /* 0x0000ffff250a7812 */ /* 0x000fe400078ec0ff */
[----:B------:R-:W-:-:S02]  /*37dc0*/  SHF.R.U32.HI R13, RZ, 0x8, R13 ;  /* 0x00000008ff0d7819 */ /* 0x000fc4000001160d */
[----:B------:R-:W-:Y:S02]  /*37dd0*/  SHF.R.U32.HI R12, RZ, 0x8, R10 ;  /* 0x00000008ff0c7819 */ /* 0x000fe4000001160a */
[----:B0-----:R-:W-:Y:S01]  /*37de0*/  LOP3.LUT R8, R35, 0xffff, RZ, 0xc0, !PT ;  /* 0x0000ffff23087812 */ /* 0x001fe200078ec0ff */
[----:B------:R0:W-:Y:S01]  /*37df0*/  STL [R1+0x650], R15 ;  /* 0x0006500f01007387 */ /* 0x0001e20000100800 */
[----:B------:R-:W-:Y:S02]  /*37e00*/  LOP3.LUT R11, R11, 0xffff, RZ, 0xc0, !PT ;  /* 0x0000ffff0b0b7812 */ /* 0x000fe400078ec0ff */
[--C-:B------:R-:W-:Y:S02]  /*37e10*/  PRMT R10, R10, 0x3340, R8.reuse ;  /* 0x000033400a0a7816 */ /* 0x100fe40000000008 */
[----:B------:R-:W-:Y:S01]  /*37e20*/  LOP3.LUT R13, R13, 0xffff, RZ, 0xc0, !PT ;  /* 0x0000ffff0d0d7812 */ /* 0x000fe200078ec0ff */
[----:B------:R-:W-:Y:S04]  /*37e30*/  STL [R1+0xb0c], R16 ;  /* 0x000b0c1001007387 */ /* 0x000fe80000100800 */
[----:B------:R1:W-:Y:S01]  /*37e40*/  STL [R1+0xb04], R10 ;  /* 0x000b040a01007387 */ /* 0x0003e20000100800 */
[----:B0-----:R-:W-:Y:S01]  /*37e50*/  VIADD R15, R15, UR5 ;  /* 0x000000050f0f7c36 */ /* 0x001fe20008000000 */
[----:B------:R-:W-:Y:S01]  /*37e60*/  SHF.R.U32.HI R8, RZ, 0x8, R8 ;  /* 0x00000008ff087819 */ /* 0x000fe20000011608 */
[----:B------:R-:W-:Y:S01]  /*37e70*/  ULDC UR5, c[0x0][0x248] ;  /* 0x0000920000057ab9 */ /* 0x000fe20000000800 */
[----:B------:R-:W4:Y:S01]  /*37e80*/  LDL.LU R43, [R1+0xe4c] ;  /* 0x000e4c00012b7983 */ /* 0x000f220000300800 */
[----:B------:R-:W-:-:S03]  /*37e90*/  LOP3.LUT R12, R12, 0xffff, RZ, 0xc0, !PT ;  /* 0x0000ffff0c0c7812 */ /* 0x000fc600078ec0ff */
[----:B------:R-:W4:Y:S01]  /*37ea0*/  LDL.LU R41, [R1+0x688] ;  /* 0x0006880001297983 */ /* 0x000f220000300800 */
[----:B-1----:R-:W-:Y:S02]  /*37eb0*/  PRMT R10, R11, 0x3340, R13 ;  /* 0x000033400b0a7816 */ /* 0x002fe4000000000d */
[----:B------:R-:W-:-:S03]  /*37ec0*/  LOP3.LUT R8, R8, 0xffff, RZ, 0xc0, !PT ;  /* 0x0000ffff08087812 */ /* 0x000fc600078ec0ff */
[----:B------:R-:W-:Y:S04]  /*37ed0*/  STL [R1+0x7ac], R10 ;  /* 0x0007ac0a01007387 */ /* 0x000fe80000100800 */
[----:B------:R-:W-:Y:S04]  /*37ee0*/  STL [R1+0x648], R15 ;  /* 0x0006480f01007387 */ /* 0x000fe80000100800 */
[----:B------:R-:W4:Y:S01]  /*37ef0*/  LDL.LU R37, [R1+0xe48] ;  /* 0x000e480001257983 */ /* 0x000f220000300800 */
[----:B------:R-:W-:-:S03]  /*37f00*/  PRMT R8, R12, 0x3340, R8 ;  /* 0x000033400c087816 */ /* 0x000fc60000000008 */
[----:B------:R-:W4:Y:S01]  /*37f10*/  LDL.LU R35, [R1+0x4d0] ;  /* 0x0004d00001237983 */ /* 0x000f220000300800 */
[----:B------:R-:W-:-:S03]  /*37f20*/  LOP3.LUT R172, R172, 0xffff, RZ, 0xc0, !PT ;  /* 0x0000ffffacac7812 */ /* 0x000fc600078ec0ff */
[----:B------:R2:W-:Y:S01]  /*37f30*/  STL [R1+0x7a8], R8 ;  /* 0x0007a80801007387 */ /* 0x0005e20000100800 */
[----:B------:R-:W-:Y:S01]  /*37f40*/  LOP3.LUT R174, R174, 0xffff, RZ, 0xc0, !PT ;  /* 0x0000ffffaeae7812 */ /* 0x000fe200078ec0ff */
[----:B------:R-:W-:Y:S01]  /*37f50*/  VIADD R13, R15, UR5 ;  /* 0x000000050f0d7c36 */ /* 0x000fe20008000000 */
[----:B------:R-:W-:-:S04]  /*37f60*/  ULDC UR5, c[0x0][0x248] ;  /* 0x0000920000057ab9 */ /* 0x000fc80000000800 */
[----:B------:R-:W-:Y:S01]  /*37f70*/  STL [R1+0x660], R13 ;  /* 0x0006600d01007387 */ /* 0x000fe20000100800 */
[----:B--2---:R-:W-:Y:S02]  /*37f80*/  LOP3.LUT R8, R33, 0xffff, RZ, 0xc0, !PT ;  /* 0x0000ffff21087812 */ /* 0x004fe400078ec0ff */
[----:B---3--:R-:W-:Y:S02]  /*37f90*/  LOP3.LUT R10, R31, 0xffff, RZ, 0xc0, !PT ;  /* 0x0000ffff1f0a7812 */ /* 0x008fe400078ec0ff */
[----:B------:R-:W-:Y:S02]  /*37fa0*/  PRMT R12, R8, 0x3340, R172 ;  /* 0x00003340080c7816 */ /* 0x000fe400000000ac */
[----:B------:R-:W-:Y:S02]  /*37fb0*/  SHF.R.U32.HI R11, RZ, 0x8, R8 ;  /* 0x00000008ff0b7819 */ /* 0x000fe40000011608 */
[----:B------:R-:W-:Y:S02]  /*37fc0*/  SHF.R.U32.HI R172, RZ, 0x8, R172 ;  /* 0x00000008ffac7819 */ /* 0x000fe400000116ac */
[----:B------:R-:W-:-:S02]  /*37fd0*/  SHF.R.U32.HI R8, RZ, 0x8, R10 ;  /* 0x00000008ff087819 */ /* 0x000fc4000001160a */
[--C-:B------:R-:W-:Y:S02]  /*37fe0*/  PRMT R10, R10, 0x3340, R174.reuse ;  /* 0x000033400a0a7816 */ /* 0x100fe400000000ae */
[----:B------:R-:W-:Y:S02]  /*37ff0*/  LOP3.LUT R11, R11, 0xffff, RZ, 0xc0, !PT ;  /* 0x0000ffff0b0b7812 */ /* 0x000fe400078ec0ff */
[----:B------:R-:W-:Y:S01]  /*38000*/  LOP3.LUT R172, R172, 0xffff, RZ, 0xc0, !PT ;  /* 0x0000ffffacac7812 */ /* 0x000fe200078ec0ff */
[----:B------:R0:W-:Y:S04]  /*38010*/  STL [R1+0xaf8], R12 ;  /* 0x000af80c01007387 */ /* 0x0001e80000100800 */
[----:B------:R1:W-:Y:S04]  /*38020*/  STL [R1+0xafc], R10 ;  /* 0x000afc0a01007387 */ /* 0x0003e80000100800 */
[----:B------:R-:W2:Y:S01]  /*38030*/  LDL.LU R39, [R1+0x8a0] ;  /* 0x0008a00001277983 */ /* 0x000ea20000300800 */
[----:B0-----:R-:W-:Y:S01]  /*38040*/  VIADD R12, R13, UR5 ;  /* 0x000000050d0c7c36 */ /* 0x001fe20008000000 */
[----:B------:R-:W-:-:S02]  /*38050*/  SHF.R.U32.HI R174, RZ, 0x8, R174 ;  /* 0x00000008ffae7819 */ /* 0x000fc400000116ae */
[----:B------:R-:W3:Y:S01]  /*38060*/  LDL.LU R33, [R1+0xe50] ;  /* 0x000e500001217983 */ /* 0x000ee20000300800 */
[----:B------:R-:W-:Y:S01]  /*38070*/  LOP3.LUT R8, R8, 0xffff, RZ, 0xc0, !PT ;  /* 0x0000ffff08087812 */ /* 0x000fe200078ec0ff */
[----:B------:R-:W-:Y:S01]  /*38080*/  ULDC UR5, c[0x0][0x248] ;  /* 0x0000920000057ab9 */ /* 0x000fe20000000800 */
[----:B-1----:R-:W-:Y:S01]  /*38090*/  PRMT R10, R11, 0x3340, R172 ;  /* 0x000033400b0a7816 */ /* 0x002fe200000000ac */
[----:B------:R-:W-:Y:S04]  /*380a0*/  STL [R1+0x644], R12 ;  /* 0x0006440c01007387 */ /* 0x000fe80000100800 */
[----:B------:R-:W-:Y:S04]  /*380b0*/  STL [R1+0x794], R10 ;  /* 0x0007940a01007387 */ /* 0x000fe80000100800 */
[----:B------:R-:W3:Y:S01]  /*380c0*/  LDL.LU R31, [R1+0x68c] ;  /* 0x00068c00011f7983 */ /* 0x000ee20000300800 */
[----:B------:R-:W-:Y:S01]  /*380d0*/  LOP3.LUT R174, R174, 0xffff, RZ, 0xc0, !PT ;  /* 0x0000ffffaeae7812 */ /* 0x000fe200078ec0ff */
[----:B------:R-:W-:Y:S01]  /*380e0*/  VIADD R15, R12, UR5 ;  /* 0x000000050c0f7c36 */ /* 0x000fe20008000000 */
[----:B------:R-:W-:-:S02]  /*380f0*/  ULDC UR5, c[0x0][0x248] ;  /* 0x0000920000057ab9 */ /* 0x000fc40000000800 */
[----:B------:R-:W-:-:S05]  /*38100*/  PRMT R8, R8, 0x3340, R174 ;  /* 0x0000334008087816 */ /* 0x000fca00000000ae */
[----:B------:R-:W-:Y:S04]  /*38110*/  STL [R1+0x79c], R8 ;  /* 0x00079c0801007387 */ /* 0x000fe80000100800 */
[----:B------:R0:W-:Y:S02]  /*38120*/  STL [R1+0x65c], R15 ;  /* 0x00065c0f01007387 */ /* 0x0001e40000100800 */
[----:B0-----:R-:W-:Y:S01]  /*38130*/  VIADD R15, R15, UR5 ;  /* 0x000000050f0f7c36 */ /* 0x001fe20008000000 */
[----:B------:R-:W-:Y:S01]  /*38140*/  ULDC UR5, c[0x0][0x248] ;  /* 0x0000920000057ab9 */ /* 0x000fe20000000800 */
[----:B----4-:R-:W-:Y:S02]  /*38150*/  LOP3.LUT R12, R43, 0xffff, RZ, 0xc0, !PT ;  /* 0x0000ffff2b0c7812 */ /* 0x010fe400078ec0ff */
[----:B------:R-:W-:-:S02]  /*38160*/  LOP3.LUT R13, R41, 0xffff, RZ, 0xc0, !PT ;  /* 0x0000ffff290d7812 */ /* 0x000fc400078ec0ff */
[----:B------:R-:W-:Y:S02]  /*38170*/  SHF.R.U32.HI R11, RZ, 0x8, R12 ;  /* 0x00000008ff0b7819 */ /* 0x000fe4000001160c */
[--C-:B------:R-:W-:Y:S02]  /*38180*/  PRMT R16, R12, 0x3340, R13.reuse ;  /* 0x000033400c107816 */ /* 0x100fe4000000000d */
[----:B------:R-:W-:Y:S02]  /*38190*/  LOP3.LUT R10, R37, 0xffff, RZ, 0xc0, !PT ;  /* 0x0000ffff250a7812 */ /* 0x000fe400078ec0ff */
[----:B------:R-:W-:Y:S02]  /*381a0*/  LOP3.LUT R8, R35, 0xffff, RZ, 0xc0, !PT ;  /* 0x0000ffff23087812 */ /* 0x000fe400078ec0ff */
[----:B------:R-:W-:Y:S02]  /*381b0*/  SHF.R.U32.HI R12, RZ, 0x8, R10 ;  /* 0x00000008ff0c7819 */ /* 0x000fe4000001160a */
[----:B------:R-:W-:Y:S01]  /*381c0*/  PRMT R10, R10, 0x3340, R8 ;  /* 0x000033400a0a7816 */ /* 0x000fe20000000008 */
[----:B------:R-:W-:Y:S01]  /*381d0*/  STL [R1+0xaec], R16 ;  /* 0x000aec1001007387 */ /* 0x000fe20000100800 */
[----:B------:R-:W-:-:S03]  /*381e0*/  SHF.R.U32.HI R13, RZ, 0x8, R13 ;  /* 0x00000008ff0d7819 */ /* 0x000fc6000001160d */
[----:B------:R0:W-:Y:S01]  /*381f0*/  STL [R1+0xae4], R10 ;  /* 0x000ae40a01007387 */ /* 0x0001e20000100800 */
[----:B------:R-:W-:-:S03]  /*38200*/  SHF.R.U32.HI R8, RZ, 0x8, R8 ;  /* 0x00000008ff087819 */ /* 0x000fc60000011608 */
[----:B------:R-:W4:Y:S01]  /*38210*/  LDL.LU R41, [R1+0xe54] ;  /* 0x000e540001297983 */ /* 0x000f220000300800 */
[----:B------:R-:W-:-:S03]  /*38220*/  LOP3.LUT R11, R11, 0xffff, RZ, 0xc0, !PT ;  /* 0x0000ffff0b0b7812 */ /* 0x000fc600078ec0ff */
[----:B------:R-:W4:Y:S01]  /*38230*/  LDL.LU R37, [R1+0x690] ;  /* 0x0006900001257983 */ /* 0x000f220000300800 */
[----:B------:R-:W-:-:S03]  /*38240*/  LOP3.LUT R13, R13, 0xffff, RZ, 0xc0, !PT ;  /* 0x0000ffff0d0d7812 */ /* 0x000fc600078ec0ff */
[----:B------:R-:W-:Y:S01]  /*38250*/  STL [R1+0x654], R15 ;  /* 0x0006540f01007387 */ /* 0x000fe20000100800 */
[----:B------:R-:W-:-:S03]  /*38260*/  LOP3.LUT R12, R12, 0xffff, RZ, 0xc0, !PT ;  /* 0x0000ffff0c0c7812 */ /* 0x000fc600078ec0ff */
[----:B------:R-:W4:Y:S01]  /*38270*/  LDL.LU R35, [R1+0x8a4] ;  /* 0x0008a40001237983 */ /* 0x000f220000300800 */
[----:B------:R-:W-:Y:S02]  /*38280*/  LOP3.LUT R8, R8, 0xffff, RZ, 0xc0, !PT ;  /* 0x0000ffff08087812 */ /* 0x000fe400078ec0ff */
[----:B0-----:R-:W-:Y:S02]  /*38290*/  PRMT R10, R11, 0x3340, R13 ;  /* 0x000033400b0a7816 */ /* 0x001fe4000000000d */
        /* <DEDUP_REMOVED lines=30> */
[----:B------:R-:W-:Y:S01]  /*38480*/  PRMT R8, R8, 0x3340, R9 ;  /* 0x0000334008087816 */ /* 0x000fe20000000009 */
[----:B0-----:R-:W-:Y:S01]  /*38490*/  VIADD R13, R13, UR5 ;  /* 0x000000050d0d7c36 */ /* 0x001fe20008000000 */
[----:B------:R-:W-:-:S03]  /*384a0*/  ULDC UR5, c[0x0][0x248] ;  /* 0x0000920000057ab9 */ /* 0x000fc60000000800 */
[----:B------:R0:W-:Y:S04]  /*384b0*/  STL [R1+0x76c], R8 ;  /* 0x00076c0801007387 */ /* 0x0001e80000100800 */
[----:B------:R1:W-:Y:S01]  /*384c0*/  STL [R1+0x670], R13 ;  /* 0x0006700d01007387 */ /* 0x0003e20000100800 */
[----:B0-----:R-:W-:-:S03]  /*384d0*/  LOP3.LUT R8, R233, 0xffff, RZ, 0xc0, !PT ;  /* 0x0000ffffe9087812 */ /* 0x001fc600078ec0ff */
[----:B------:R-:W3:Y:S01]  /*384e0*/  LDL.LU R233, [R1+0x145c] ;  /* 0x00145c0001e97983 */ /* 0x000ee20000300800 */
[----:B----4-:R-:W-:Y:S02]  /*384f0*/  LOP3.LUT R11, R41, 0xffff, RZ, 0xc0, !PT ;  /* 0x0000ffff290b7812 */ /* 0x010fe400078ec0ff */
[----:B------:R-:W-:Y:S02]  /*38500*/  LOP3.LUT R12, R37, 0xffff, RZ, 0xc0, !PT ;  /* 0x0000ffff250c7812 */ /* 0x000fe400078ec0ff */
[----:B------:R-:W-:Y:S02]  /*38510*/  SHF.R.U32.HI R10, RZ, 0x8, R11 ;  /* 0x00000008ff0a7819 */ /* 0x000fe4000001160b */
[--C-:B------:R-:W-:Y:S02]  /*38520*/  PRMT R15, R11, 0x3340, R12.reuse ;  /* 0x000033400b0f7816 */ /* 0x100fe4000000000c */
[----:B------:R-:W-:Y:S02]  /*38530*/  LOP3.LUT R9, R35, 0xffff, RZ, 0xc0, !PT ;  /* 0x0000ffff23097812 */ /* 0x000fe400078ec0ff */
[----:B------:R-:W-:-:S02]  /*38540*/  SHF.R.U32.HI R12, RZ, 0x8, R12 ;  /* 0x00000008ff0c7819 */ /* 0x000fc4000001160c */
[----:B------:R-:W-:Y:S02]  /*38550*/  SHF.R.U32.HI R11, RZ, 0x8, R9 ;  /* 0x00000008ff0b7819 */ /* 0x000fe40000011609 */
[--C-:B------:R-:W-:Y:S02]  /*38560*/  PRMT R9, R9, 0x3340, R8.reuse ;  /* 0x0000334009097816 */ /* 0x100fe40000000008 */
[----:B------:R-:W-:Y:S02]  /*38570*/  LOP3.LUT R10, R10, 0xffff, RZ, 0xc0, !PT ;  /* 0x0000ffff0a0a7812 */ /* 0x000fe400078ec0ff */
[----:B------:R-:W-:Y:S01]  /*38580*/  LOP3.LUT R12, R12, 0xffff, RZ, 0xc0, !PT ;  /* 0x0000ffff0c0c7812 */ /* 0x000fe200078ec0ff */
[----:B------:R-:W-:Y:S01]  /*38590*/  STL [R1+0xac0], R15 ;  /* 0x000ac00f01007387 */ /* 0x000fe20000100800 */
[----:B-1----:R-:W-:Y:S01]  /*385a0*/  VIADD R13, R13, UR5 ;  /* 0x000000050d0d7c36 */ /* 0x002fe20008000000 */
[----:B------:R-:W-:Y:S01]  /*385b0*/  SHF.R.U32.HI R8, RZ, 0x8, R8 ;  /* 0x00000008ff087819 */ /* 0x000fe20000011608 */
[----:B------:R-:W-:Y:S01]  /*385c0*/  ULDC UR5, c[0x0][0x248] ;  /* 0x0000920000057ab9 */ /* 0x000fe20000000800 */
[----:B------:R0:W-:Y:S04]  /*385d0*/  STL [R1+0xabc], R9 ;  /* 0x000abc0901007387 */ /* 0x0001e80000100800 */
[----:B------:R-:W4:Y:S04]  /*385e0*/  LDL.LU R43, [R1+0xe5c] ;  /* 0x000e5c00012b7983 */ /* 0x000f280000300800 */
[----:B------:R-:W4:Y:S01]  /*385f0*/  LDL.LU R37, [R1+0x698] ;  /* 0x0006980001257983 */ /* 0x000f220000300800 */
[----:B0-----:R-:W-:-:S05]  /*38600*/  PRMT R9, R10, 0x3340, R12 ;  /* 0x000033400a097816 */ /* 0x001fca000000000c */
[----:B------:R-:W-:Y:S04]  /*38610*/  STL [R1+0x760], R9 ;  /* 0x0007600901007387 */ /* 0x000fe80000100800 */
[----:B------:R0:W-:Y:S01]  /*38620*/  STL [R1+0x668], R13 ;  /* 0x0006680d01007387 */ /* 0x0001e20000100800 */
[----:B------:R-:W-:-:S03]  /*38630*/  LOP3.LUT R11, R11, 0xffff, RZ, 0xc0, !PT ;  /* 0x0000ffff0b0b7812 */ /* 0x000fc600078ec0ff */
[----:B------:R-:W4:Y:S01]  /*38640*/  LDL.LU R35, [R1+0x8ac] ;  /* 0x0008ac0001237983 */ /* 0x000f220000300800 */
[----:B------:R-:W-:-:S04]  /*38650*/  LOP3.LUT R8, R8, 0xffff, RZ, 0xc0, !PT ;  /* 0x0000ffff08087812 */ /* 0x000fc800078ec0ff */
[----:B------:R-:W-:Y:S02]  /*38660*/  PRMT R8, R11, 0x3340, R8 ;  /* 0x000033400b087816 */ /* 0x000fe40000000008 */
[----:B------:R-:W-:-:S03]  /*38670*/  LOP3.LUT R12, R0, 0xffff, RZ, 0xc0, !PT ;  /* 0x0000ffff000c7812 */ /* 0x000fc600078ec0ff */
[----:B------:R-:W-:Y:S01]  /*38680*/  STL [R1+0x75c], R8 ;  /* 0x00075c0801007387 */ /* 0x000fe20000100800 */
[----:B0-----:R-:W-:Y:S01]  /*38690*/  VIADD R13, R13, UR5 ;  /* 0x000000050d0d7c36 */ /* 0x001fe20008000000 */
[----:B------:R-:W-:Y:S02]  /*386a0*/  ULDC UR5, c[0x0][0x248] ;  /* 0x0000920000057ab9 */ /* 0x000fe40000000800 */
[----:B------:R-:W4:Y:S04]  /*386b0*/  LDL.LU R0, [R1+0x1458] ;  /* 0x0014580001007983 */ /* 0x000f280000300800 */
[----:B------:R0:W-:Y:S02]  /*386c0*/  STL [R1+0x678], R13 ;  /* 0x0006780d01007387 */ /* 0x0001e40000100800 */
[----:B0-----:R-:W-:Y:S01]  /*386d0*/  VIADD R13, R13, UR5 ;  /* 0x000000050d0d7c36 */ /* 0x001fe20008000000 */
[----:B------:R-:W-:Y:S01]  /*386e0*/  ULDC UR5, c[0x0][0x248] ;  /* 0x0000920000057ab9 */ /* 0x000fe20000000800 */
[----:B--2---:R-:W-:-:S02]  /*386f0*/  LOP3.LUT R11, R39, 0xffff, RZ, 0xc0, !PT ;  /* 0x0000ffff270b7812 */ /* 0x004fc400078ec0ff */
[----:B---3--:R-:W-:Y:S02]  /*38700*/  LOP3.LUT R9, R33, 0xffff, RZ, 0xc0, !PT ;  /* 0x0000ffff21097812 */ /* 0x008fe400078ec0ff */
[--C-:B------:R-:W-:Y:S02]  /*38710*/  PRMT R15, R11, 0x3340, R12.reuse ;  /* 0x000033400b0f7816 */ /* 0x100fe4000000000c */
[----:B------:R-:W-:Y:S02]  /*38720*/  SHF.R.U32.HI R10, RZ, 0x8, R11 ;  /* 0x00000008ff0a7819 */ /* 0x000fe4000001160b */
[----:B------:R-:W-:Y:S02]  /*38730*/  SHF.R.U32.HI R12, RZ, 0x8, R12 ;  /* 0x00000008ff0c7819 */ /* 0x000fe4000001160c */
[----:B------:R-:W-:Y:S02]  /*38740*/  SHF.R.U32.HI R11, RZ, 0x8, R9 ;  /* 0x00000008ff0b7819 */ /* 0x000fe40000011609 */
[----:B------:R-:W-:-:S02]  /*38750*/  LOP3.LUT R8, R31, 0xffff, RZ, 0xc0, !PT ;  /* 0x0000ffff1f087812 */ /* 0x000fc400078ec0ff */
        /* <DEDUP_REMOVED lines=9> */
[----:B------:R-:W3:Y:S04]  /*387f0*/  LDL.LU R33, [R1+0xe60] ;  /* 0x000e600001217983 */ /* 0x000ee80000300800 */
[----:B------:R-:W-:Y:S04]  /*38800*/  STL [R1+0x754], R9 ;  /* 0x0007540901007387 */ /* 0x000fe80000100800 */
[----:B------:R-:W3:Y:S01]  /*38810*/  LDL.LU R31, [R1+0x69c] ;  /* 0x00069c00011f7983 */ /* 0x000ee20000300800 */
[----:B------:R-:W-:-:S02]  /*38820*/  SHF.R.U32.HI R8, RZ, 0x8, R8 ;  /* 0x00000008ff087819 */ /* 0x000fc40000011608 */
[----:B------:R-:W-:Y:S02]  /*38830*/  LOP3.LUT R11, R11, 0xffff, RZ, 0xc0, !PT ;  /* 0x0000ffff0b0b7812 */ /* 0x000fe400078ec0ff */
        /* <DEDUP_REMOVED lines=11> */
[----:B------:R-:W-:Y:S02]  /*388f0*/  PRMT R15, R11, 0x3340, R12 ;  /* 0x000033400b0f7816 */ /* 0x000fe4000000000c */
[----:B------:R-:W-:-:S04]  /*38900*/  LOP3.LUT R9, R35, 0xffff, RZ, 0xc0, !PT ;  /* 0x0000ffff23097812 */ /* 0x000fc800078ec0ff */
[----:B------:R-:W-:Y:S02]  /*38910*/  SHF.R.U32.HI R11, RZ, 0x8, R9 ;  /* 0x00000008ff0b7819 */ /* 0x000fe40000011609 */
[----:B------:R-:W-:Y:S01]  /*38920*/  PRMT R9, R9, 0x3340, R8 ;  /* 0x0000334009097816 */ /* 0x000fe20000000008 */
[----:B------:R-:W-:Y:S04]  /*38930*/  STL [R1+0xaa8], R15 ;  /* 0x000aa80f01007387 */ /* 0x000fe80000100800 */
[----:B------:R0:W-:Y:S01]  /*38940*/  STL [R1+0xaa4], R9 ;  /* 0x000aa40901007387 */ /* 0x0001e20000100800 */
[----:B------:R-:W-:-:S03]  /*38950*/  SHF.R.U32.HI R12, RZ, 0x8, R12 ;  /* 0x00000008ff0c7819 */ /* 0x000fc6000001160c */
[----:B------:R-:W4:Y:S01]  /*38960*/  LDL.LU R37, [R1+0xb28] ;  /* 0x000b280001257983 */ /* 0x000f220000300800 */
[----:B------:R-:W-:-:S03]  /*38970*/  SHF.R.U32.HI R8, RZ, 0x8, R8 ;  /* 0x00000008ff087819 */ /* 0x000fc60000011608 */
[----:B------:R-:W4:Y:S01]  /*38980*/  LDL.LU R35, [R1+0xac4] ;  /* 0x000ac40001237983 */ /* 0x000f220000300800 */
[----:B------:R-:W-:Y:S02]  /*38990*/  LOP3.LUT R10, R10, 0xffff, RZ, 0xc0, !PT ;  /* 0x0000ffff0a0a7812 */ /* 0x000fe400078ec0ff */
[----:B------:R-:W-:Y:S02]  /*389a0*/  LOP3.LUT R12, R12, 0xffff, RZ, 0xc0, !PT ;  /* 0x0000ffff0c0c7812 */ /* 0x000fe400078ec0ff */
[----:B------:R-:W-:Y:S02]  /*389b0*/  LOP3.LUT R11, R11, 0xffff, RZ, 0xc0, !PT ;  /* 0x0000ffff0b0b7812 */ /* 0x000fe400078ec0ff */
[----:B------:R-:W-:Y:S01]  /*389c0*/  LOP3.LUT R8, R8, 0xffff, RZ, 0xc0, !PT ;  /* 0x0000ffff08087812 */ /* 0x000fe200078ec0ff */
[----:B-1----:R-:W-:Y:S01]  /*389d0*/  VIADD R13, R13, UR5 ;  /* 0x000000050d0d7c36 */ /* 0x002fe20008000000 */
[----:B0-----:R-:W-:Y:S01]  /*389e0*/  PRMT R9, R10, 0x3340, R12 ;  /* 0x000033400a097816 */ /* 0x001fe2000000000c */
[----:B------:R-:W-:Y:S01]  /*389f0*/  ULDC UR5, c[0x0][0x248] ;  /* 0x0000920000057ab9 */ /* 0x000fe20000000800 */
[----:B------:R-:W-:-:S02]  /*38a00*/  PRMT R8, R11, 0x3340, R8 ;  /* 0x000033400b087816 */ /* 0x000fc40000000008 */
[----:B------:R0:W-:Y:S04]  /*38a10*/  STL [R1+0x67c], R13 ;  /* 0x00067c0d01007387 */ /* 0x0001e80000100800 */
[----:B------:R-:W-:Y:S04]  /*38a20*/  STL [R1+0x744], R9 ;  /* 0x0007440901007387 */ /* 0x000fe80000100800 */
[----:B------:R-:W-:Y:S01]  /*38a30*/  STL [R1+0x73c], R8 ;  /* 0x00073c0801007387 */ /* 0x000fe20000100800 */
[----:B0-----:R-:W-:Y:S01]  /*38a40*/  VIADD R13, R13, UR5 ;  /* 0x000000050d0d7c36 */ /* 0x001fe20008000000 */
[----:B------:R-:W-:-:S04]  /*38a50*/  ULDC UR5, c[0x0][0x248] ;  /* 0x0000920000057ab9 */ /* 0x000fc80000000800 */
[----:B------:R0:W-:Y:S02]  /*38a60*/  STL [R1+0x68c], R13 ;  /* 0x00068c0d01007387 */ /* 0x0001e40000100800 */
[----:B0-----:R-:W-:Y:S01]  /*38a70*/  VIADD R13, R13, UR5 ;  /* 0x000000050d0d7c36 */ /* 0x001fe20008000000 */
[----:B------:R-:W-:Y:S01]  /*38a80*/  ULDC UR5, c[0x0][0x248] ;  /* 0x0000920000057ab9 */ /* 0x000fe20000000800 */
[----:B--2---:R-:W-:Y:S02]  /*38a90*/  LOP3.LUT R11, R41, 0xffff, RZ, 0xc0, !PT ;  /* 0x0000ffff290b7812 */ /* 0x004fe400078ec0ff */
[----:B---3--:R-:W-:Y:S02]  /*38aa0*/  LOP3.LUT R12, R39, 0xffff, RZ, 0xc0, !PT ;  /* 0x0000ffff270c7812 */ /* 0x008fe400078ec0ff */
[----:B------:R-:W-:Y:S02]  /*38ab0*/  SHF.R.U32.HI R10, RZ, 0x8, R11 ;  /* 0x00000008ff0a7819 */ /* 0x000fe4000001160b */
[----:B------:R-:W-:-:S02]  /*38ac0*/  PRMT R15, R11, 0x3340, R12 ;  /* 0x000033400b0f7816 */ /* 0x000fc4000000000c */
[----:B------:R-:W-:Y:S02]  /*38ad0*/  LOP3.LUT R9, R33, 0xffff, RZ, 0xc0, !PT ;  /* 0x0000ffff21097812 */ /* 0x000fe400078ec0ff */
[----:B------:R-:W-:Y:S02]  /*38ae0*/  SHF.R.U32.HI R12, RZ, 0x8, R12 ;  /* 0x00000008ff0c7819 */ /* 0x000fe4000001160c */
[----:B------:R-:W-:Y:S02]  /*38af0*/  SHF.R.U32.HI R11, RZ, 0x8, R9 ;  /* 0x00000008ff0b7819 */ /* 0x000fe40000011609 */
[----:B------:R-:W-:Y:S02]  /*38b00*/  LOP3.LUT R8, R31, 0xffff, RZ, 0xc0, !PT ;  /* 0x0000ffff1f087812 */ /* 0x000fe400078ec0ff */
[----:B------:R-:W-:Y:S02]  /*38b10*/  LOP3.LUT R10, R10, 0xffff, RZ, 0xc0, !PT ;  /* 0x0000ffff0a0a7812 */ /* 0x000fe400078ec0ff */
[----:B------:R-:W-:-:S02]  /*38b20*/  PRMT R9, R9, 0x3340, R8 ;  /* 0x0000334009097816 */ /* 0x000fc40000000008 */
[----:B------:R-:W-:Y:S01]  /*38b30*/  LOP3.LUT R12, R12, 0xffff, RZ, 0xc0, !PT ;  /* 0x0000ffff0c0c7812 */ /* 0x000fe200078ec0ff */
[----:B------:R-:W-:Y:S04]  /*38b40*/  STL [R1+0xa88], R15 ;  /* 0x000a880f01007387 */ /* 0x000fe80000100800 */
[----:B------:R0:W-:Y:S04]  /*38b50*/  STL [R1+0xa84], R9 ;  /* 0x000a840901007387 */ /* 0x0001e80000100800 */
[----:B------:R-:W2:Y:S04]  /*38b60*/  LDL.LU R43, [R1+0xe6c] ;  /* 0x000e6c00012b7983 */ /* 0x000ea80000300800 */
[----:B------:R-:W3:Y:S01]  /*38b70*/  LDL.LU R41, [R1+0x6a8] ;  /* 0x0006a80001297983 */ /* 0x000ee20000300800 */
[----:B0-----:R-:W-:-:S05]  /*38b80*/  PRMT R9, R10, 0x3340, R12 ;  /* 0x000033400a097816 */ /* 0x001fca000000000c */
[----:B------:R-:W-:Y:S04]  /*38b90*/  STL [R1+0x730], R9 ;  /* 0x0007300901007387 */ /* 0x000fe80000100800 */
[----:B------:R0:W-:Y:S04]  /*38ba0*/  STL [R1+0x688], R13 ;  /* 0x0006880d01007387 */ /* 0x0001e80000100800 */
[----:B------:R-:W3:Y:S04]  /*38bb0*/  LDL.LU R33, [R1+0xe68] ;  /* 0x000e680001217983 */ /* 0x000ee80000300800 */
[----:B------:R-:W3:Y:S01]  /*38bc0*/  LDL.LU R31, [R1+0x6a4] ;  /* 0x0006a400011f7983 */ /* 0x000ee20000300800 */
[----:B------:R-:W-:-:S02]  /*38bd0*/  SHF.R.U32.HI R8, RZ, 0x8, R8 ;  /* 0x00000008ff087819 */ /* 0x000fc40000011608 */
[----:B------:R-:W-:Y:S02]  /*38be0*/  LOP3.LUT R11, R11, 0xffff, RZ, 0xc0, !PT ;  /* 0x0000ffff0b0b7812 */ /* 0x000fe400078ec0ff */
[----:B------:R-:W-:-:S04]  /*38bf0*/  LOP3.LUT R8, R8, 0xffff, RZ, 0xc0, !PT ;  /* 0x0000ffff08087812 */ /* 0x000fc800078ec0ff */
[----:B------:R-:W-:Y:S02]  /*38c00*/  PRMT R8, R11, 0x3340, R8 ;  /* 0x000033400b087816 */ /* 0x000fe40000000008 */
[----:B------:R-:W-:Y:S01]  /*38c10*/  LOP3.LUT R12, R233, 0xffff, RZ, 0xc0, !PT ;  /* 0x0000ffffe90c7812 */ /* 0x000fe200078ec0ff */
[----:B0-----:R-:W-:Y:S01]  /*38c20*/  VIADD R13, R13, UR5 ;  /* 0x000000050d0d7c36 */ /* 0x001fe20008000000 */
[----:B------:R-:W-:Y:S01]  /*38c30*/  ULDC UR5, c[0x0][0x248] ;  /* 0x0000920000057ab9 */ /* 0x000fe20000000800 */
[----:B------:R0:W-:Y:S04]  /*38c40*/  STL [R1+0x72c], R8 ;  /* 0x00072c0801007387 */ /* 0x0001e80000100800 */
[----:B------:R-:W3:Y:S01]  /*38c50*/  LDL.LU R233, [R1+0x1450] ;  /* 0x0014500001e97983 */ /* 0x000ee20000300800 */
[----:B0-----:R-:W-:-:S02]  /*38c60*/  LOP3.LUT R8, R2, 0xffff, RZ, 0xc0, !PT ;  /* 0x0000ffff02087812 */ /* 0x001fc400078ec0ff */
[----:B----4-:R-:W-:Y:S02]  /*38c70*/  LOP3.LUT R11, R37, 0xffff, RZ, 0xc0, !PT ;  /* 0x0000ffff250b7812 */ /* 0x010fe400078ec0ff */
[----:B------:R-:W-:Y:S02]  /*38c80*/  LOP3.LUT R9, R35, 0xffff, RZ, 0xc0, !PT ;  /* 0x0000ffff23097812 */ /* 0x000fe400078ec0ff */
[--C-:B------:R-:W-:Y:S02]  /*38c90*/  PRMT R15, R11, 0x3340, R12.reuse ;  /* 0x000033400b0f7816 */ /* 0x100fe4000000000c */
[----:B------:R-:W-:Y:S02]  /*38ca0*/  SHF.R.U32.HI R10, RZ, 0x8, R11 ;  /* 0x00000008ff0a7819 */ /* 0x000fe4000001160b */
[----:B------:R-:W-:Y:S02]  /*38cb0*/  SHF.R.U32.HI R12, RZ, 0x8, R12 ;  /* 0x00000008ff0c7819 */ /* 0x000fe4000001160c */
[----:B------:R-:W-:-:S02]  /*38cc0*/  SHF.R.U32.HI R11, RZ, 0x8, R9 ;  /* 0x00000008ff0b7819 */ /* 0x000fc40000011609 */
[--C-:B------:R-:W-:Y:S01]  /*38cd0*/  PRMT R9, R9, 0x3340, R8.reuse ;  /* 0x0000334009097816 */ /* 0x100fe20000000008 */
[----:B------:R0:W-:Y:S01]  /*38ce0*/  STL [R1+0x694], R13 ;  /* 0x0006940d01007387 */ /* 0x0001e20000100800 */
[----:B------:R-:W-:Y:S02]  /*38cf0*/  LOP3.LUT R10, R10, 0xffff, RZ, 0xc0, !PT ;  /* 0x0000ffff0a0a7812 */ /* 0x000fe400078ec0ff */
[----:B------:R-:W-:Y:S01]  /*38d00*/  LOP3.LUT R12, R12, 0xffff, RZ, 0xc0, !PT ;  /* 0x0000ffff0c0c7812 */ /* 0x000fe200078ec0ff */
[----:B------:R-:W4:Y:S04]  /*38d10*/  LDL.LU R2, [R1+0x144c] ;  /* 0x00144c0001027983 */ /* 0x000f280000300800 */
[----:B------:R-:W-:Y:S01]  /*38d20*/  STL [R1+0xa78], R15 ;  /* 0x000a780f01007387 */ /* 0x000fe20000100800 */
[----:B0-----:R-:W-:Y:S01]  /*38d30*/  VIADD R13, R13, UR5 ;  /* 0x000000050d0d7c36 */ /* 0x001fe20008000000 */
[----:B------:R-:W-:-:S02]  /*38d40*/  SHF.R.U32.HI R8, RZ, 0x8, R8 ;  /* 0x00000008ff087819 */ /* 0x000fc40000011608 */
[----:B------:R0:W-:Y:S01]  /*38d50*/  STL [R1+0xa7c], R9 ;  /* 0x000a7c0901007387 */ /* 0x0001e20000100800 */
[----:B------:R-:W-:Y:S01]  /*38d60*/  LOP3.LUT R11, R11, 0xffff, RZ, 0xc0, !PT ;  /* 0x0000ffff0b0b7812 */ /* 0x000fe200078ec0ff */
[----:B------:R-:W-:Y:S02]  /*38d70*/  ULDC UR5, c[0x0][0x248] ;  /* 0x0000920000057ab9 */ /* 0x000fe40000000800 */
[----:B------:R-:W4:Y:S04]  /*38d80*/  LDL.LU R39, [R1+0xb48] ;  /* 0x000b480001277983 */ /* 0x000f280000300800 */
[----:B------:R-:W4:Y:S01]  /*38d90*/  LDL.LU R37, [R1+0xe70] ;  /* 0x000e700001257983 */ /* 0x000f220000300800 */
[----:B0-----:R-:W-:-:S03]  /*38da0*/  PRMT R9, R10, 0x3340, R12 ;  /* 0x000033400a097816 */ /* 0x001fc6000000000c */
[----:B------:R0:W-:Y:S04]  /*38db0*/  STL [R1+0x690], R13 ;  /* 0x0006900d01007387 */ /* 0x0001e80000100800 */
[----:B------:R-:W-:Y:S04]  /*38dc0*/  STL [R1+0x720], R9 ;  /* 0x0007200901007387 */ /* 0x000fe80000100800 */
[----:B------:R-:W4:Y:S01]  /*38dd0*/  LDL.LU R35, [R1+0x6ac] ;  /* 0x0006ac0001237983 */ /* 0x000f220000300800 */
[----:B------:R-:W-:-:S04]  /*38de0*/  LOP3.LUT R8, R8, 0xffff, RZ, 0xc0, !PT ;  /* 0x0000ffff08087812 */ /* 0x000fc800078ec0ff */
[----:B------:R-:W-:Y:S01]  /*38df0*/  PRMT R8, R11, 0x3340, R8 ;  /* 0x000033400b087816 */ /* 0x000fe20000000008 */
[----:B0-----:R-:W-:Y:S01]  /*38e00*/  VIADD R13, R13, UR5 ;  /* 0x000000050d0d7c36 */ /* 0x001fe20008000000 */
[----:B------:R-:W-:-:S03]  /*38e10*/  ULDC UR5, c[0x0][0x248] ;  /* 0x0000920000057ab9 */ /* 0x000fc60000000800 */
[----:B------:R-:W-:Y:S04]  /*38e20*/  STL [R1+0x724], R8 ;  /* 0x0007240801007387 */ /* 0x000fe80000100800 */
[----:B------:R0:W-:Y:S02]  /*38e30*/  STL [R1+0x6a0], R13 ;  /* 0x0006a00d01007387 */ /* 0x0001e40000100800 */
[----:B0-----:R-:W-:Y:S01]  /*38e40*/  VIADD R13, R13, UR5 ;  /* 0x000000050d0d7c36 */ /* 0x001fe20008000000 */
[----:B------:R-:W-:Y:S01]  /*38e50*/  ULDC UR5, c[0x0][0x248] ;  /* 0x0000920000057ab9 */ /* 0x000fe20000000800 */
[----:B--2---:R-:W-:Y:S02]  /*38e60*/  LOP3.LUT R11, R43, 0xffff, RZ, 0xc0, !PT ;  /* 0x0000ffff2b0b7812 */ /* 0x004fe400078ec0ff */
[----:B---3--:R-:W-:-:S02]  /*38e70*/  LOP3.LUT R12, R41, 0xffff, RZ, 0xc0, !PT ;  /* 0x0000ffff290c7812 */ /* 0x008fc400078ec0ff */
[----:B------:R-:W-:Y:S02]  /*38e80*/  SHF.R.U32.HI R10, RZ, 0x8, R11 ;  /* 0x00000008ff0a7819 */ /* 0x000fe4000001160b */
[----:B------:R-:W-:Y:S02]  /*38e90*/  PRMT R15, R11, 0x3340, R12 ;  /* 0x000033400b0f7816 */ /* 0x000fe4000000000c */
[----:B------:R-:W-:Y:S02]  /*38ea0*/  LOP3.LUT R9, R33, 0xffff, RZ, 0xc0, !PT ;  /* 0x0000ffff21097812 */ /* 0x000fe400078ec0ff */
[----:B------:R-:W-:Y:S02]  /*38eb0*/  LOP3.LUT R8, R31, 0xffff, RZ, 0xc0, !PT ;  /* 0x0000ffff1f087812 */ /* 0x000fe400078ec0ff */
[----:B------:R-:W-:Y:S02]  /*38ec0*/  SHF.R.U32.HI R11, RZ, 0x8, R9 ;  /* 0x00000008ff0b7819 */ /* 0x000fe40000011609 */
[----:B------:R-:W-:Y:S01]  /*38ed0*/  PRMT R9, R9, 0x3340, R8 ;  /* 0x0000334009097816 */ /* 0x000fe20000000008 */
[----:B------:R-:W-:Y:S04]  /*38ee0*/  STL [R1+0xa70], R15 ;  /* 0x000a700f01007387 */ /* 0x000fe80000100800 */
[----:B------:R0:W-:Y:S04]  /*38ef0*/  STL [R1+0xa6c], R9 ;  /* 0x000a6c0901007387 */ /* 0x0001e80000100800 */
        /* <DEDUP_REMOVED lines=8> */
[----:B------:R-:W-:Y:S02]  /*38f80*/  LOP3.LUT R11, R11, 0xffff, RZ, 0xc0, !PT ;  /* 0x0000ffff0b0b7812 */ /* 0x000fe400078ec0ff */
[----:B------:R-:W-:Y:S02]  /*38f90*/  LOP3.LUT R8, R8, 0xffff, RZ, 0xc0, !PT ;  /* 0x0000ffff08087812 */ /* 0x000fe400078ec0ff */
[----:B0-----:R-:W-:-:S02]  /*38fa0*/  PRMT R9, R10, 0x3340, R12 ;  /* 0x000033400a097816 */ /* 0x001fc4000000000c */
[----:B------:R-:W-:Y:S02]  /*38fb0*/  PRMT R8, R11, 0x3340, R8 ;  /* 0x000033400b087816 */ /* 0x000fe40000000008 */
[----:B------:R-:W-:Y:S01]  /*38fc0*/  LOP3.LUT R12, R3, 0xffff, RZ, 0xc0, !PT ;  /* 0x0000ffff030c7812 */ /* 0x000fe200078ec0ff */
[----:B------:R0:W-:Y:S01]  /*38fd0*/  STL [R1+0x710], R9 ;  /* 0x0007100901007387 */ /* 0x0001e20000100800 */
[----:B-1----:R-:W-:Y:S01]  /*38fe0*/  VIADD R13, R13, UR5 ;  /* 0x000000050d0d7c36 */ /* 0x002fe20008000000 */
[----:B------:R-:W-:Y:S02]  /*38ff0*/  ULDC UR5, c[0x0][0x248] ;  /* 0x0000920000057ab9 */ /* 0x000fe40000000800 */
[----:B------:R1:W-:Y:S04]  /*39000*/  STL [R1+0x70c], R8 ;  /* 0x00070c0801007387 */ /* 0x0003e80000100800 */
[----:B------:R-:W3:Y:S01]  /*39010*/  LDL.LU R3, [R1+0x1448] ;  /* 0x0014480001037983 */ /* 0x000ee20000300800 */
[----:B----4-:R-:W-:-:S02]  /*39020*/  LOP3.LUT R11, R39, 0xffff, RZ, 0xc0, !PT ;  /* 0x0000ffff270b7812 */ /* 0x010fc400078ec0ff */
[----:B0-----:R-:W-:Y:S02]  /*39030*/  LOP3.LUT R9, R37, 0xffff, RZ, 0xc0, !PT ;  /* 0x0000ffff25097812 */ /* 0x001fe400078ec0ff */
[--C-:B------:R-:W-:Y:S02]  /*39040*/  PRMT R15, R11, 0x3340, R12.reuse ;  /* 0x000033400b0f7816 */ /* 0x100fe4000000000c */
[----:B------:R-:W-:Y:S02]  /*39050*/  SHF.R.U32.HI R10, RZ, 0x8, R11 ;  /* 0x00000008ff0a7819 */ /* 0x000fe4000001160b */
[----:B------:R-:W-:Y:S02]  /*39060*/  SHF.R.U32.HI R12, RZ, 0x8, R12 ;  /* 0x00000008ff0c7819 */ /* 0x000fe4000001160c */
[----:B------:R-:W-:Y:S02]  /*39070*/  SHF.R.U32.HI R11, RZ, 0x8, R9 ;  /* 0x00000008ff0b7819 */ /* 0x000fe40000011609 */
[----:B-1----:R-:W-:Y:S01]  /*39080*/  LOP3.LUT R8, R35, 0xffff, RZ, 0xc0, !PT ;  /* 0x0000ffff23087812 */ /* 0x002fe200078ec0ff */
[----:B------:R0:W-:Y:S01]  /*39090*/  STL [R1+0x6a4], R13 ;  /* 0x0006a40d01007387 */ /* 0x0001e20000100800 */
[----:B------:R-:W-:-:S02]  /*390a0*/  LOP3.LUT R10, R10, 0xffff, RZ, 0xc0, !PT ;  /* 0x0000ffff0a0a7812 */ /* 0x000fc400078ec0ff */
[--C-:B------:R-:W-:Y:S02]  /*390b0*/  PRMT R9, R9, 0x3340, R8.reuse ;  /* 0x0000334009097816 */ /* 0x100fe40000000008 */
[----:B------:R-:W-:Y:S01]  /*390c0*/  LOP3.LUT R12, R12, 0xffff, RZ, 0xc0, !PT ;  /* 0x0000ffff0c0c7812 */ /* 0x000fe200078ec0ff */
[----:B------:R-:W-:Y:S04]  /*390d0*/  STL [R1+0xa64], R15 ;  /* 0x000a640f01007387 */ /* 0x000fe80000100800 */
[----:B------:R1:W-:Y:S01]  /*390e0*/  STL [R1+0xa40], R9 ;  /* 0x000a400901007387 */ /* 0x0003e20000100800 */
[----:B0-----:R-:W-:Y:S01]  /*390f0*/  VIADD R13, R13, UR5 ;  /* 0x000000050d0d7c36 */ /* 0x001fe20008000000 */
[----:B------:R-:W-:Y:S01]  /*39100*/  SHF.R.U32.HI R8, RZ, 0x8, R8 ;  /* 0x00000008ff087819 */ /* 0x000fe20000011608 */
[----:B------:R-:W-:Y:S01]  /*39110*/  ULDC UR5, c[0x0][0x248] ;  /* 0x0000920000057ab9 */ /* 0x000fe20000000800 */
[----:B------:R-:W4:Y:S04]  /*39120*/  LDL.LU R39, [R1+0xb5c] ;  /* 0x000b5c0001277983 */ /* 0x000f280000300800 */
[----:B------:R-:W4:Y:S01]  /*39130*/  LDL.LU R37, [R1+0xe78] ;  /* 0x000e780001257983 */ /* 0x000f220000300800 */
[----:B-1----:R-:W-:-:S03]  /*39140*/  PRMT R9, R10, 0x3340, R12 ;  /* 0x000033400a097816 */ /* 0x002fc6000000000c */
[----:B------:R0:W-:Y:S04]  /*39150*/  STL [R1+0x69c], R13 ;  /* 0x00069c0d01007387 */ /* 0x0001e80000100800 */
[----:B------:R-:W-:Y:S04]  /*39160*/  STL [R1+0x6f8], R9 ;  /* 0x0006f80901007387 */ /* 0x000fe80000100800 */
[----:B------:R-:W4:Y:S01]  /*39170*/  LDL.LU R35, [R1+0x6b4] ;  /* 0x0006b40001237983 */ /* 0x000f220000300800 */
        /* <DEDUP_REMOVED lines=8> */
[----:B------:R-:W4:Y:S01]  /*39200*/  LDL.LU R2, [R1+0x1444] ;  /* 0x0014440001027983 */ /* 0x000f220000300800 */
[----:B-1----:R-:W-:Y:S01]  /*39210*/  VIADD R13, R13, UR5 ;  /* 0x000000050d0d7c36 */ /* 0x002fe20008000000 */
[----:B------:R-:W-:Y:S01]  /*39220*/  ULDC UR5, c[0x0][0x248] ;  /* 0x0000920000057ab9 */ /* 0x000fe20000000800 */
[----:B--2---:R-:W-:Y:S02]  /*39230*/  LOP3.LUT R11, R41, 0xffff, RZ, 0xc0, !PT ;  /* 0x0000ffff290b7812 */ /* 0x004fe400078ec0ff */
[----:B---3--:R-:W-:Y:S02]  /*39240*/  LOP3.LUT R12, R33, 0xffff, RZ, 0xc0, !PT ;  /* 0x0000ffff210c7812 */ /* 0x008fe400078ec0ff */
[----:B------:R-:W-:Y:S02]  /*39250*/  SHF.R.U32.HI R10, RZ, 0x8, R11 ;  /* 0x00000008ff0a7819 */ /* 0x000fe4000001160b */
[----:B------:R-:W-:Y:S02]  /*39260*/  PRMT R15, R11, 0x3340, R12 ;  /* 0x000033400b0f7816 */ /* 0x000fe4000000000c */
[----:B------:R-:W-:-:S02]  /*39270*/  LOP3.LUT R9, R31, 0xffff, RZ, 0xc0, !PT ;  /* 0x0000ffff1f097812 */ /* 0x000fc400078ec0ff */
        /* <DEDUP_REMOVED lines=12> */
[----:B------:R-:W3:Y:S01]  /*39340*/  LDL.LU R31, [R1+0xb68] ;  /* 0x000b6800011f7983 */ /* 0x000ee20000300800 */
[----:B------:R-:W-:Y:S02]  /*39350*/  SHF.R.U32.HI R8, RZ, 0x8, R8 ;  /* 0x00000008ff087819 */ /* 0x000fe40000011608 */
[----:B------:R-:W-:-:S02]  /*39360*/  LOP3.LUT R11, R11, 0xffff, RZ, 0xc0, !PT ;  /* 0x0000ffff0b0b7812 */ /* 0x000fc400078ec0ff */
[----:B------:R-:W-:-:S04]  /*39370*/  LOP3.LUT R8, R8, 0xffff, RZ, 0xc0, !PT ;  /* 0x0000ffff08087812 */ /* 0x000fc800078ec0ff */
[----:B------:R-:W-:Y:S02]  /*39380*/  PRMT R8, R11, 0x3340, R8 ;  /* 0x000033400b087816 */ /* 0x000fe40000000008 */
[----:B------:R-:W-:-:S03]  /*39390*/  LOP3.LUT R12, R233, 0xffff, RZ, 0xc0, !PT ;  /* 0x0000ffffe90c7812 */ /* 0x000fc600078ec0ff */
[----:B------:R1:W-:Y:S01]  /*393a0*/  STL [R1+0x6c8], R8 ;  /* 0x0006c80801007387 */ /* 0x0003e20000100800 */
[----:B0-----:R-:W-:Y:S01]  /*393b0*/  VIADD R13, R13, UR5 ;  /* 0x000000050d0d7c36 */ /* 0x001fe20008000000 */
[----:B------:R-:W-:Y:S02]  /*393c0*/  ULDC UR5, c[0x0][0x248] ;  /* 0x0000920000057ab9 */ /* 0x000fe40000000800 */
[----:B------:R-:W3:Y:S01]  /*393d0*/  LDL.LU R233, [R1+0x1440] ;  /* 0x0014400001e97983 */ /* 0x000ee20000300800 */
[----:B----4-:R-:W-:Y:S02]  /*393e0*/  LOP3.LUT R11, R39, 0xffff, RZ, 0xc0, !PT ;  /* 0x0000ffff270b7812 */ /* 0x010fe400078ec0ff */
[----:B------:R-:W-:Y:S02]  /*393f0*/  LOP3.LUT R9, R37, 0xffff, RZ, 0xc0, !PT ;  /* 0x0000ffff25097812 */ /* 0x000fe400078ec0ff */
[----:B------:R-:W-:Y:S02]  /*39400*/  SHF.R.U32.HI R10, RZ, 0x8, R11 ;  /* 0x00000008ff0a7819 */ /* 0x000fe4000001160b */
[----:B------:R-:W-:-:S02]  /*39410*/  PRMT R15, R11, 0x3340, R12 ;  /* 0x000033400b0f7816 */ /* 0x000fc4000000000c */
[----:B------:R-:W-:Y:S02]  /*39420*/  SHF.R.U32.HI R12, RZ, 0x8, R12 ;  /* 0x00000008ff0c7819 */ /* 0x000fe4000001160c */
[----:B------:R-:W-:Y:S02]  /*39430*/  SHF.R.U32.HI R11, RZ, 0x8, R9 ;  /* 0x00000008ff0b7819 */ /* 0x000fe40000011609 */
[----:B-1----:R-:W-:Y:S01]  /*39440*/  LOP3.LUT R8, R35, 0xffff, RZ, 0xc0, !PT ;  /* 0x0000ffff23087812 */ /* 0x002fe200078ec0ff */
[----:B------:R0:W-:Y:S03]  /*39450*/  STL [R1+0x664], R13 ;  /* 0x0006640d01007387 */ /* 0x0001e60000100800 */
[----:B------:R-:W-:Y:S01]  /*39460*/  PRMT R9, R9, 0x3340, R8 ;  /* 0x0000334009097816 */ /* 0x000fe20000000008 */
[----:B------:R-:W-:Y:S01]  /*39470*/  STL [R1+0x808], R15 ;  /* 0x0008080f01007387 */ /* 0x000fe20000100800 */
[----:B------:R-:W-:-:S02]  /*39480*/  LOP3.LUT R10, R10, 0xffff, RZ, 0xc0, !PT ;  /* 0x0000ffff0a0a7812 */ /* 0x000fc400078ec0ff */
[----:B------:R-:W-:Y:S01]  /*39490*/  LOP3.LUT R12, R12, 0xffff, RZ, 0xc0, !PT ;  /* 0x0000ffff0c0c7812 */ /* 0x000fe200078ec0ff */
[----:B------:R1:W-:Y:S01]  /*394a0*/  STL [R1+0x804], R9 ;  /* 0x0008040901007387 */ /* 0x0003e20000100800 */
[----:B0-----:R-:W-:Y:S01]  /*394b0*/  VIADD R13, R13, UR5 ;  /* 0x000000050d0d7c36 */ /* 0x001fe20008000000 */
[----:B------:R-:W-:Y:S02]  /*394c0*/  SHF.R.U32.HI R8, RZ, 0x8, R8 ;  /* 0x00000008ff087819 */ /* 0x000fe40000011608 */
[----:B------:R-:W4:Y:S01]  /*394d0*/  LDL.LU R41, [R1+0xe84] ;  /* 0x000e840001297983 */ /* 0x000f220000300800 */
[----:B------:R-:W-:Y:S01]  /*394e0*/  LOP3.LUT R11, R11, 0xffff, RZ, 0xc0, !PT ;  /* 0x0000ffff0b0b7812 */ /* 0x000fe200078ec0ff */
[----:B------:R-:W-:Y:S02]  /*394f0*/  ULDC UR5, c[0x0][0x248] ;  /* 0x0000920000057ab9 */ /* 0x000fe40000000800 */
[----:B------:R-:W4:Y:S01]  /*39500*/  LDL.LU R39, [R1+0x6d0] ;  /* 0x0006d00001277983 */ /* 0x000f220000300800 */
[----:B-1----:R-:W-:-:S03]  /*39510*/  PRMT R9, R10, 0x3340, R12 ;  /* 0x000033400a097816 */ /* 0x002fc6000000000c */
[----:B------:R0:W-:Y:S04]  /*39520*/  STL [R1+0x638], R13 ;  /* 0x0006380d01007387 */ /* 0x0001e80000100800 */
[----:B------:R-:W4:Y:S04]  /*39530*/  LDL.LU R37, [R1+0xe80] ;  /* 0x000e800001257983 */ /* 0x000f280000300800 */
[----:B------:R-:W-:Y:S04]  /*39540*/  STL [R1+0x6bc], R9 ;  /* 0x0006bc0901007387 */ /* 0x000fe80000100800 */
[----:B------:R-:W4:Y:S01]  /*39550*/  LDL.LU R35, [R1+0x6c4] ;  /* 0x0006c40001237983 */ /* 0x000f220000300800 */
        /* <DEDUP_REMOVED lines=8> */
[----:B--2---:R-:W-:Y:S02]  /*395e0*/  LOP3.LUT R11, R43, 0xffff, RZ, 0xc0, !PT ;  /* 0x0000ffff2b0b7812 */ /* 0x004fe400078ec0ff */
[----:B---3--:R-:W-:Y:S02]  /*395f0*/  LOP3.LUT R12, R33, 0xffff, RZ, 0xc0, !PT ;  /* 0x0000ffff210c7812 */ /* 0x008fe400078ec0ff */
[----:B------:R-:W-:Y:S02]  /*39600*/  SHF.R.U32.HI R10, RZ, 0x8, R11 ;  /* 0x00000008ff0a7819 */ /* 0x000fe4000001160b */
[----:B------:R-:W-:Y:S02]  /*39610*/  PRMT R15, R11, 0x3340, R12 ;  /* 0x000033400b0f7816 */ /* 0x000fe4000000000c */
[----:B------:R-:W-:-:S04]  /*39620*/  LOP3.LUT R9, R31, 0xffff, RZ, 0xc0, !PT ;  /* 0x0000ffff1f097812 */ /* 0x000fc800078ec0ff */
        /* <DEDUP_REMOVED lines=18> */
[----:B------:R4:W-:Y:S01]  /*39750*/  STL [R1+0x6ac], R8 ;  /* 0x0006ac0801007387 */ /* 0x0009e20000100800 */
[----:B0-----:R-:W-:Y:S01]  /*39760*/  VIADD R13, R13, UR5 ;  /* 0x000000050d0d7c36 */ /* 0x001fe20008000000 */
[----:B------:R-:W-:Y:S01]  /*39770*/  ULDC UR5, c[0x0][0x248] ;  /* 0x0000920000057ab9 */ /* 0x000fe20000000800 */
[----:B----4-:R-:W-:-:S02]  /*39780*/  LOP3.LUT R8, R41, 0xffff, RZ, 0xc0, !PT ;  /* 0x0000ffff29087812 */ /* 0x010fc400078ec0ff */
[----:B------:R-:W-:Y:S02]  /*39790*/  LOP3.LUT R9, R39, 0xffff, RZ, 0xc0, !PT ;  /* 0x0000ffff27097812 */ /* 0x000fe400078ec0ff */
[----:B------:R-:W-:Y:S02]  /*397a0*/  SHF.R.U32.HI R10, RZ, 0x8, R8 ;  /* 0x00000008ff0a7819 */ /* 0x000fe40000011608 */
[--C-:B------:R-:W-:Y:S02]  /*397b0*/  PRMT R15, R8, 0x3340, R9.reuse ;  /* 0x00003340080f7816 */ /* 0x100fe40000000009 */
[----:B------:R-:W-:Y:S02]  /*397c0*/  SHF.R.U32.HI R9, RZ, 0x8, R9 ;  /* 0x00000008ff097819 */ /* 0x000fe40000011609 */
[----:B------:R-:W-:Y:S02]  /*397d0*/  LOP3.LUT R11, R37, 0xffff, RZ, 0xc0, !PT ;  /* 0x0000ffff250b7812 */ /* 0x000fe400078ec0ff */
[----:B------:R-:W-:-:S02]  /*397e0*/  LOP3.LUT R10, R10, 0xffff, RZ, 0xc0, !PT ;  /* 0x0000ffff0a0a7812 */ /* 0x000fc400078ec0ff */
[----:B------:R-:W-:Y:S02]  /*397f0*/  SHF.R.U32.HI R8, RZ, 0x8, R11 ;  /* 0x00000008ff087819 */ /* 0x000fe4000001160b */
        /* <DEDUP_REMOVED lines=14> */
[----:B------:R0:W-:Y:S04]  /*398e0*/  STL [R1+0x9c], R9 ;  /* 0x00009c0901007387 */ /* 0x0001e80000100800 */
[----:B------:R1:W-:Y:S04]  /*398f0*/  STL [R1+0x628], R13 ;  /* 0x0006280d01007387 */ /* 0x0003e80000100800 */
[----:B------:R-:W4:Y:S04]  /*39900*/  LDL.LU R37, [R1+0xe88] ;  /* 0x000e880001257983 */ /* 0x000f280000300800 */
[----:B------:R-:W4:Y:S01]  /*39910*/  LDL.LU R35, [R1+0x6d4] ;  /* 0x0006d40001237983 */ /* 0x000f220000300800 */
[----:B------:R-:W-:-:S02]  /*39920*/  PRMT R8, R8, 0x3340, R12 ;  /* 0x0000334008087816 */ /* 0x000fc4000000000c */
[----:B0-----:R-:W-:-:S03]  /*39930*/  LOP3.LUT R9, R2, 0xffff, RZ, 0xc0, !PT ;  /* 0x0000ffff02097812 */ /* 0x001fc600078ec0ff */
[----:B------:R-:W-:Y:S01]  /*39940*/  STL [R1+0x98], R8 ;  /* 0x0000980801007387 */ /* 0x000fe20000100800 */
[----:B------:R-:W-:Y:S01]  /*39950*/  LOP3.LUT R12, R233, 0xffff, RZ, 0xc0, !PT ;  /* 0x0000ffffe90c7812 */ /* 0x000fe200078ec0ff */
[----:B-1----:R-:W-:Y:S01]  /*39960*/  VIADD R13, R13, UR5 ;  /* 0x000000050d0d7c36 */ /* 0x002fe20008000000 */
[----:B------:R-:W-:Y:S01]  /*39970*/  ULDC UR5, c[0x0][0x248] ;  /* 0x0000920000057ab9 */ /* 0x000fe20000000800 */
[----:B------:R-:W4:Y:S04]  /*39980*/  LDL.LU R2, [R1+0x1438] ;  /* 0x0014380001027983 */ /* 0x000f280000300800 */
[----:B------:R0:W-:Y:S04]  /*39990*/  STL [R1+0x624], R13 ;  /* 0x0006240d01007387 */ /* 0x0001e80000100800 */
[----:B------:R-:W4:Y:S01]  /*399a0*/  LDL.LU R233, [R1+0x1434] ;  /* 0x0014340001e97983 */ /* 0x000f220000300800 */
        /* <DEDUP_REMOVED lines=8> */
[----:B------:R-:W-:-:S02]  /*39a30*/  PRMT R11, R11, 0x3340, R12 ;  /* 0x000033400b0b7816 */ /* 0x000fc4000000000c */
[----:B------:R-:W-:Y:S02]  /*39a40*/  LOP3.LUT R10, R10, 0xffff, RZ, 0xc0, !PT ;  /* 0x0000ffff0a0a7812 */ /* 0x000fe400078ec0ff */
[----:B------:R-:W-:Y:S01]  /*39a50*/  LOP3.LUT R9, R9, 0xffff, RZ, 0xc0, !PT ;  /* 0x0000ffff09097812 */ /* 0x000fe200078ec0ff */
[----:B------:R-:W-:Y:S03]  /*39a60*/  STL [R1+0x7bc], R15 ;  /* 0x0007bc0f01007387 */ /* 0x000fe60000100800 */
[----:B------:R-:W-:Y:S01]  /*39a70*/  PRMT R9, R10, 0x3340, R9 ;  /* 0x000033400a097816 */ /* 0x000fe20000000009 */
[----:B------:R-:W-:Y:S04]  /*39a80*/  STL [R1+0x7c0], R11 ;  /* 0x0007c00b01007387 */ /* 0x000fe80000100800 */
[----:B------:R-:W2:Y:S04]  /*39a90*/  LDL.LU R43, [R1+0xba0] ;  /* 0x000ba000012b7983 */ /* 0x000ea80000300800 */
[----:B------:R-:W-:Y:S04]  /*39aa0*/  STL [R1+0x94], R9 ;  /* 0x0000940901007387 */ /* 0x000fe80000100800 */
[----:B------:R0:W-:Y:S04]  /*39ab0*/  STL [R1+0x61c], R13 ;  /* 0x00061c0d01007387 */ /* 0x0001e80000100800 */
[----:B------:R-:W3:Y:S04]  /*39ac0*/  LDL.LU R33, [R1+0xe90] ;  /* 0x000e900001217983 */ /* 0x000ee80000300800 */
[----:B------:R-:W3:Y:S01]  /*39ad0*/  LDL.LU R31, [R1+0x6dc] ;  /* 0x0006dc00011f7983 */ /* 0x000ee20000300800 */
[----:B------:R-:W-:-:S02]  /*39ae0*/  SHF.R.U32.HI R12, RZ, 0x8, R12 ;  /* 0x00000008ff0c7819 */ /* 0x000fc4000001160c */
[----:B------:R-:W-:Y:S02]  /*39af0*/  LOP3.LUT R8, R8, 0xffff, RZ, 0xc0, !PT ;  /* 0x0000ffff08087812 */ /* 0x000fe400078ec0ff */
[----:B------:R-:W-:-:S04]  /*39b00*/  LOP3.LUT R12, R12, 0xffff, RZ, 0xc0, !PT ;  /* 0x0000ffff0c0c7812 */ /* 0x000fc800078ec0ff */
[----:B------:R-:W-:-:S05]  /*39b10*/  PRMT R8, R8, 0x3340, R12 ;  /* 0x0000334008087816 */ /* 0x000fca000000000c */
[----:B------:R4:W-:Y:S01]  /*39b20*/  STL [R1+0x554], R8 ;  /* 0x0005540801007387 */ /* 0x0009e20000100800 */
[----:B0-----:R-:W-:Y:S01]  /*39b30*/  VIADD R13, R13, UR5 ;  /* 0x000000050d0d7c36 */ /* 0x001fe20008000000 */
[----:B------:R-:W-:-:S04]  /*39b40*/  ULDC UR5, c[0x0][0x248] ;  /* 0x0000920000057ab9 */ /* 0x000fc80000000800 */
[----:B------:R0:W-:Y:S01]  /*39b50*/  STL [R1+0x618], R13 ;  /* 0x0006180d01007387 */ /* 0x0001e20000100800 */
[----:B----4-:R-:W-:Y:S02]  /*39b60*/  LOP3.LUT R8, R41, 0xffff, RZ, 0xc0, !PT ;  /* 0x0000ffff29087812 */ /* 0x010fe400078ec0ff */
[----:B------:R-:W-:Y:S02]  /*39b70*/  LOP3.LUT R9, R39, 0xffff, RZ, 0xc0, !PT ;  /* 0x0000ffff27097812 */ /* 0x000fe400078ec0ff */
[----:B------:R-:W-:Y:S02]  /*39b80*/  SHF.R.U32.HI R10, RZ, 0x8, R8 ;  /* 0x00000008ff0a7819 */ /* 0x000fe40000011608 */
[--C-:B------:R-:W-:Y:S02]  /*39b90*/  PRMT R15, R8, 0x3340, R9.reuse ;  /* 0x00003340080f7816 */ /* 0x100fe40000000009 */
[----:B------:R-:W-:Y:S02]  /*39ba0*/  SHF.R.U32.HI R9, RZ, 0x8, R9 ;  /* 0x00000008ff097819 */ /* 0x000fe40000011609 */
[----:B------:R-:W-:-:S02]  /*39bb0*/  LOP3.LUT R11, R37, 0xffff, RZ, 0xc0, !PT ;  /* 0x0000ffff250b7812 */ /* 0x000fc400078ec0ff */
[----:B------:R-:W-:Y:S02]  /*39bc0*/  LOP3.LUT R12, R35, 0xffff, RZ, 0xc0, !PT ;  /* 0x0000ffff230c7812 */ /* 0x000fe400078ec0ff */
[----:B------:R-:W-:Y:S02]  /*39bd0*/  SHF.R.U32.HI R8, RZ, 0x8, R11 ;  /* 0x00000008ff087819 */ /* 0x000fe4000001160b */
[--C-:B------:R-:W-:Y:S02]  /*39be0*/  PRMT R11, R11, 0x3340, R12.reuse ;  /* 0x000033400b0b7816 */ /* 0x100fe4000000000c */
[----:B------:R-:W-:Y:S02]  /*39bf0*/  LOP3.LUT R10, R10, 0xffff, RZ, 0xc0, !PT ;  /* 0x0000ffff0a0a7812 */ /* 0x000fe400078ec0ff */
[----:B------:R-:W-:Y:S01]  /*39c00*/  LOP3.LUT R9, R9, 0xffff, RZ, 0xc0, !PT ;  /* 0x0000ffff09097812 */ /* 0x000fe200078ec0ff */
[----:B------:R-:W-:Y:S01]  /*39c10*/  STL [R1+0x7b4], R15 ;  /* 0x0007b40f01007387 */ /* 0x000fe20000100800 */
[----:B0-----:R-:W-:Y:S01]  /*39c20*/  VIADD R13, R13, UR5 ;  /* 0x000000050d0d7c36 */ /* 0x001fe20008000000 */
[----:B------:R-:W-:Y:S01]  /*39c30*/  SHF.R.U32.HI R12, RZ, 0x8, R12 ;  /* 0x00000008ff0c7819 */ /* 0x000fe2000001160c */
[----:B------:R-:W-:Y:S01]  /*39c40*/  ULDC UR5, c[0x0][0x248] ;  /* 0x0000920000057ab9 */ /* 0x000fe20000000800 */
[----:B------:R-:W-:Y:S01]  /*39c50*/  STL [R1+0x7b0], R11 ;  /* 0x0007b00b01007387 */ /* 0x000fe20000100800 */
[----:B------:R-:W-:-:S03]  /*39c60*/  PRMT R9, R10, 0x3340, R9 ;  /* 0x000033400a097816 */ /* 0x000fc60000000009 */
[----:B------:R-:W4:Y:S04]  /*39c70*/  LDL.LU R41, [R1+0xe94] ;  /* 0x000e940001297983 */ /* 0x000f280000300800 */
[----:B------:R-:W4:Y:S01]  /*39c80*/  LDL.LU R39, [R1+0x6e4] ;  /* 0x0006e40001277983 */ /* 0x000f220000300800 */
[----:B------:R-:W-:Y:S02]  /*39c90*/  LOP3.LUT R8, R8, 0xffff, RZ, 0xc0, !PT ;  /* 0x0000ffff08087812 */ /* 0x000fe400078ec0ff */
[----:B------:R-:W-:Y:S01]  /*39ca0*/  LOP3.LUT R12, R12, 0xffff, RZ, 0xc0, !PT ;  /* 0x0000ffff0c0c7812 */ /* 0x000fe200078ec0ff */
[----:B------:R0:W-:Y:S04]  /*39cb0*/  STL [R1+0x90], R9 ;  /* 0x0000900901007387 */ /* 0x0001e80000100800 */
[----:B------:R1:W-:Y:S01]  /*39cc0*/  STL [R1+0x610], R13 ;  /* 0x0006100d01007387 */ /* 0x0003e20000100800 */
[----:B------:R-:W-:-:S03]  /*39cd0*/  PRMT R8, R8, 0x3340, R12 ;  /* 0x0000334008087816 */ /* 0x000fc6000000000c */
[----:B------:R-:W4:Y:S04]  /*39ce0*/  LDL.LU R37, [R1+0xbb4] ;  /* 0x000bb40001257983 */ /* 0x000f280000300800 */
[----:B------:R-:W4:Y:S01]  /*39cf0*/  LDL R35, [R1+0x30] ;  /* 0x0000300001237983 */ /* 0x000f220000100800 */
[----:B0-----:R-:W-:-:S03]  /*39d00*/  LOP3.LUT R9, R233, 0xffff, RZ, 0xc0, !PT ;  /* 0x0000ffffe9097812 */ /* 0x001fc600078ec0ff */
[----:B------:R-:W-:Y:S01]  /*39d10*/  STL [R1+0x8c], R8 ;  /* 0x00008c0801007387 */ /* 0x000fe20000100800 */
[----:B-1----:R-:W-:Y:S01]  /*39d20*/  VIADD R13, R13, UR5 ;  /* 0x000000050d0d7c36 */ /* 0x002fe20008000000 */
[----:B------:R-:W-:Y:S02]  /*39d30*/  ULDC UR5, c[0x0][0x248] ;  /* 0x0000920000057ab9 */ /* 0x000fe40000000800 */
[----:B------:R-:W4:Y:S04]  /*39d40*/  LDL.LU R233, [R1+0x1430] ;  /* 0x0014300001e97983 */ /* 0x000f280000300800 */
[----:B------:R0:W-:Y:S02]  /*39d50*/  STL [R1+0x60c], R13 ;  /* 0x00060c0d01007387 */ /* 0x0001e40000100800 */
[----:B0-----:R-:W-:Y:S01]  /*39d60*/  VIADD R13, R13, UR5 ;  /* 0x000000050d0d7c36 */ /* 0x001fe20008000000 */
[----:B------:R-:W-:Y:S01]  /*39d70*/  ULDC UR5, c[0x0][0x248] ;  /* 0x0000920000057ab9 */ /* 0x000fe20000000800 */
[----:B--2---:R-:W-:-:S04]  /*39d80*/  LOP3.LUT R8, R43, 0xffff, RZ, 0xc0, !PT ;  /* 0x0000ffff2b087812 */ /* 0x004fc800078ec0ff */
[--C-:B------:R-:W-:Y:S02]  /*39d90*/  PRMT R15, R8, 0x3340, R9.reuse ;  /* 0x00003340080f7816 */ /* 0x100fe40000000009 */
[----:B------:R-:W-:Y:S02]  /*39da0*/  SHF.R.U32.HI R10, RZ, 0x8, R8 ;  /* 0x00000008ff0a7819 */ /* 0x000fe40000011608 */
[----:B------:R-:W-:Y:S02]  /*39db0*/  SHF.R.U32.HI R9, RZ, 0x8, R9 ;  /* 0x00000008ff097819 */ /* 0x000fe40000011609 */
[----:B---3--:R-:W-:Y:S02]  /*39dc0*/  LOP3.LUT R11, R33, 0xffff, RZ, 0xc0, !PT ;  /* 0x0000ffff210b7812 */ /* 0x008fe400078ec0ff */
[----:B------:R-:W-:Y:S02]  /*39dd0*/  LOP3.LUT R10, R10, 0xffff, RZ, 0xc0, !PT ;  /* 0x0000ffff0a0a7812 */ /* 0x000fe400078ec0ff */
[----:B------:R-:W-:-:S02]  /*39de0*/  LOP3.LUT R12, R31, 0xffff, RZ, 0xc0, !PT ;  /* 0x0000ffff1f0c7812 */ /* 0x000fc400078ec0ff */
[----:B------:R-:W-:Y:S02]  /*39df0*/  LOP3.LUT R9, R9, 0xffff, RZ, 0xc0, !PT ;  /* 0x0000ffff09097812 */ /* 0x000fe400078ec0ff */
[----:B------:R-:W-:Y:S02]  /*39e00*/  SHF.R.U32.HI R8, RZ, 0x8, R11 ;  /* 0x00000008ff087819 */ /* 0x000fe4000001160b */
[--C-:B------:R-:W-:Y:S02]  /*39e10*/  PRMT R11, R11, 0x3340, R12.reuse ;  /* 0x000033400b0b7816 */ /* 0x100fe4000000000c */
[----:B------:R-:W-:Y:S01]  /*39e20*/  PRMT R9, R10, 0x3340, R9 ;  /* 0x000033400a097816 */ /* 0x000fe20000000009 */
[----:B------:R-:W-:Y:S04]  /*39e30*/  STL [R1+0x7a0], R15 ;  /* 0x0007a00f01007387 */ /* 0x000fe80000100800 */
        /* <DEDUP_REMOVED lines=21> */
[----:B------:R-:W-:Y:S02]  /*39f90*/  LOP3.LUT R12, R35, 0xffff, RZ, 0xc0, !PT ;  /* 0x0000ffff230c7812 */ /* 0x000fe400078ec0ff */
[----:B------:R-:W-:Y:S02]  /*39fa0*/  SHF.R.U32.HI R8, RZ, 0x8, R11 ;  /* 0x00000008ff087819 */ /* 0x000fe4000001160b */
[----:B------:R-:W-:Y:S02]  /*39fb0*/  LOP3.LUT R9, R9, 0xffff, RZ, 0xc0, !PT ;  /* 0x0000ffff09097812 */ /* 0x000fe400078ec0ff */
[--C-:B------:R-:W-:Y:S01]  /*39fc0*/  PRMT R11, R11, 0x3340, R12.reuse ;  /* 0x000033400b0b7816 */ /* 0x100fe2000000000c */
[----:B------:R-:W-:Y:S01]  /*39fd0*/  STL [R1+0x778], R15 ;  /* 0x0007780f01007387 */ /* 0x000fe20000100800 */
[----:B------:R-:W-:Y:S01]  /*39fe0*/  PRMT R9, R10, 0x3340, R9 ;  /* 0x000033400a097816 */ /* 0x000fe20000000009 */
[----:B0-----:R-:W-:Y:S01]  /*39ff0*/  VIADD R13, R13, UR5 ;  /* 0x000000050d0d7c36 */ /* 0x001fe20008000000 */
[----:B------:R-:W-:Y:S01]  /*3a000*/  SHF.R.U32.HI R12, RZ, 0x8, R12 ;  /* 0x00000008ff0c7819 */ /* 0x000fe2000001160c */
[----:B------:R-:W-:Y:S01]  /*3a010*/  STL [R1+0x774], R11 ;  /* 0x0007740b01007387 */ /* 0x000fe20000100800 */
[----:B------:R-:W-:Y:S01]  /*3a020*/  LOP3.LUT R8, R8, 0xffff, RZ, 0xc0, !PT ;  /* 0x0000ffff08087812 */ /* 0x000fe200078ec0ff */
[----:B------:R-:W-:-:S02]  /*3a030*/  ULDC UR5, c[0x0][0x248] ;  /* 0x0000920000057ab9 */ /* 0x000fc40000000800 */
[----:B------:R-:W4:Y:S04]  /*3a040*/  LDL.LU R41, [R1+0xe9c] ;  /* 0x000e9c0001297983 */ /* 0x000f280000300800 */
[----:B------:R-:W4:Y:S01]  /*3a050*/  LDL.LU R39, [R1+0x6ec] ;  /* 0x0006ec0001277983 */ /* 0x000f220000300800 */
[----:B------:R-:W-:-:S03]  /*3a060*/  LOP3.LUT R12, R12, 0xffff, RZ, 0xc0, !PT ;  /* 0x0000ffff0c0c7812 */ /* 0x000fc600078ec0ff */
[----:B------:R0:W-:Y:S04]  /*3a070*/  STL [R1+0x7c], R9 ;  /* 0x00007c0901007387 */ /* 0x0001e80000100800 */
[----:B------:R1:W-:Y:S04]  /*3a080*/  STL [R1+0x600], R13 ;  /* 0x0006000d01007387 */ /* 0x0003e80000100800 */
[----:B------:R-:W4:Y:S04]  /*3a090*/  LDL.LU R37, [R1+0xbd0] ;  /* 0x000bd00001257983 */ /* 0x000f280000300800 */
[----:B------:R-:W4:Y:S01]  /*3a0a0*/  LDL.LU R35, [R1+0x228] ;  /* 0x0002280001237983 */ /* 0x000f220000300800 */
[----:B------:R-:W-:-:S02]  /*3a0b0*/  PRMT R8, R8, 0x3340, R12 ;  /* 0x0000334008087816 */ /* 0x000fc4000000000c */
        /* <DEDUP_REMOVED lines=14> */
[----:B------:R-:W-:-:S02]  /*3a1a0*/  SHF.R.U32.HI R8, RZ, 0x8, R11 ;  /* 0x00000008ff087819 */ /* 0x000fc4000001160b */
[--C-:B------:R-:W-:Y:S02]  /*3a1b0*/  PRMT R11, R11, 0x3340, R12.reuse ;  /* 0x000033400b0b7816 */ /* 0x100fe4000000000c */
[----:B------:R-:W-:Y:S02]  /*3a1c0*/  LOP3.LUT R10, R10, 0xffff, RZ, 0xc0, !PT ;  /* 0x0000ffff0a0a7812 */ /* 0x000fe400078ec0ff */
[----:B------:R-:W-:Y:S01]  /*3a1d0*/  LOP3.LUT R9, R9, 0xffff, RZ, 0xc0, !PT ;  /* 0x0000ffff09097812 */ /* 0x000fe200078ec0ff */
[----:B------:R-:W-:Y:S03]  /*3a1e0*/  STL [R1+0x768], R15 ;  /* 0x0007680f01007387 */ /* 0x000fe60000100800 */
[----:B------:R-:W-:Y:S01]  /*3a1f0*/  PRMT R9, R10, 0x3340, R9 ;  /* 0x000033400a097816 */ /* 0x000fe20000000009 */
[----:B------:R-:W-:Y:S04]  /*3a200*/  STL [R1+0x758], R11 ;  /* 0x0007580b01007387 */ /* 0x000fe80000100800 */
[----:B------:R-:W2:Y:S04]  /*3a210*/  LDL.LU R45, [R1+0xea4] ;  /* 0x000ea400012d7983 */ /* 0x000ea80000300800 */
[----:B------:R-:W3:Y:S04]  /*3a220*/  LDL.LU R43, [R1+0x6f4] ;  /* 0x0006f400012b7983 */ /* 0x000ee80000300800 */
        /* <DEDUP_REMOVED lines=33> */
[----:B------:R-:W-:Y:S04]  /*3a440*/  STL [R1+0x6c], R9 ;  /* 0x00006c0901007387 */ /* 0x000fe80000100800 */
[----:B------:R0:W-:Y:S01]  /*3a450*/  STL [R1+0x5ec], R13 ;  /* 0x0005ec0d01007387 */ /* 0x0001e20000100800 */
[----:B------:R-:W-:-:S03]  /*3a460*/  PRMT R8, R8, 0x3340, R12 ;  /* 0x0000334008087816 */ /* 0x000fc6000000000c */
[----:B------:R-:W4:Y:S04]  /*3a470*/  LDL.LU R37, [R1+0xbec] ;  /* 0x000bec0001257983 */ /* 0x000f280000300800 */
[----:B------:R-:W4:Y:S04]  /*3a480*/  LDL.LU R35, [R1+0x240] ;  /* 0x0002400001237983 */ /* 0x000f280000300800 */
        /* <DEDUP_REMOVED lines=10> */
[----:B------:R-:W-:Y:S02]  /*3a530*/  SHF.R.U32.HI R9, RZ, 0x8, R9 ;  /* 0x00000008ff097819 */ /* 0x000fe40000011609 */
[----:B------:R-:W-:Y:S02]  /*3a540*/  LOP3.LUT R10, R10, 0xffff, RZ, 0xc0, !PT ;  /* 0x0000ffff0a0a7812 */ /* 0x000fe400078ec0ff */
[----:B------:R-:W-:Y:S02]  /*3a550*/  LOP3.LUT R11, R33, 0xffff, RZ, 0xc0, !PT ;  /* 0x0000ffff210b7812 */ /* 0x000fe400078ec0ff */
[----:B------:R-:W-:Y:S02]  /*3a560*/  LOP3.LUT R12, R31, 0xffff, RZ, 0xc0, !PT ;  /* 0x0000ffff1f0c7812 */ /* 0x000fe400078ec0ff */
[----:B------:R-:W-:Y:S02]  /*3a570*/  SHF.R.U32.HI R8, RZ, 0x8, R11 ;  /* 0x00000008ff087819 */ /* 0x000fe4000001160b */
[----:B------:R-:W-:-:S02]  /*3a580*/  LOP3.LUT R9, R9, 0xffff, RZ, 0xc0, !PT ;  /* 0x0000ffff09097812 */ /* 0x000fc400078ec0ff */
[----:B------:R-:W-:Y:S01]  /*3a590*/  PRMT R11, R11, 0x3340, R12 ;  /* 0x000033400b0b7816 */ /* 0x000fe2000000000c */
[----:B------:R-:W-:Y:S01]  /*3a5a0*/  STL [R1+0x71c], R15 ;  /* 0x00071c0f01007387 */ /* 0x000fe20000100800 */
[----:B------:R-:W-:-:S03]  /*3a5b0*/  PRMT R9, R10, 0x3340, R9 ;  /* 0x000033400a097816 */ /* 0x000fc60000000009 */
        /* <DEDUP_REMOVED lines=36> */
[----:B------:R-:W-:Y:S04]  /*3a800*/  STL [R1+0x58], R9 ;  /* 0x0000580901007387 */ /* 0x000fe80000100800 */
[----:B------:R0:W-:Y:S04]  /*3a810*/  STL [R1+0x5d8], R13 ;  /* 0x0005d80d01007387 */ /* 0x0001e80000100800 */
[----:B------:R-:W4:Y:S04]  /*3a820*/  LDL.LU R37, [R1+0xce8] ;  /* 0x000ce80001257983 */ /* 0x000f280000300800 */
[----:B------:R-:W4:Y:S01]  /*3a830*/  LDL.LU R35, [R1+0x260] ;  /* 0x0002600001237983 */ /* 0x000f220000300800 */
[----:B------:R-:W-:-:S05]  /*3a840*/  PRMT R8, R8, 0x3340, R12 ;  /* 0x0000334008087816 */ /* 0x000fca000000000c */
        /* <DEDUP_REMOVED lines=13> */
[----:B------:R-:W-:Y:S02]  /*3a920*/  SHF.R.U32.HI R8, RZ, 0x8, R11 ;  /* 0x00000008ff087819 */ /* 0x000fe4000001160b */
[----:B------:R-:W-:Y:S02]  /*3a930*/  PRMT R11, R11, 0x3340, R12 ;  /* 0x000033400b0b7816 */ /* 0x000fe4000000000c */
[----:B------:R-:W-:-:S02]  /*3a940*/  LOP3.LUT R10, R10, 0xffff, RZ, 0xc0, !PT ;  /* 0x0000ffff0a0a7812 */ /* 0x000fc400078ec0ff */
        /* <DEDUP_REMOVED lines=29> */
[----:B0-----:R-:W-:Y:S01]  /*3ab20*/  VIADD R13, R13, UR5 ;  /* 0x000000050d0d7c36 */ /* 0x001fe20008000000 */
[----:B------:R-:W-:Y:S01]  /*3ab30*/  STL [R1+0x6d8], R15 ;  /* 0x0006d80f01007387 */ /* 0x000fe20000100800 */
[----:B------:R-:W-:Y:S01]  /*3ab40*/  SHF.R.U32.HI R12, RZ, 0x8, R12 ;  /* 0x00000008ff0c7819 */ /* 0x000fe2000001160c */
[----:B------:R-:W-:Y:S01]  /*3ab50*/  ULDC UR5, c[0x0][0x248] ;  /* 0x0000920000057ab9 */ /* 0x000fe20000000800 */
[----:B------:R-:W-:Y:S01]  /*3ab60*/  PRMT R9, R10, 0x3340, R9 ;  /* 0x000033400a097816 */ /* 0x000fe20000000009 */
[----:B------:R-:W-:Y:S04]  /*3ab70*/  STL [R1+0x6d4], R11 ;  /* 0x0006d40b01007387 */ /* 0x000fe80000100800 */
[----:B------:R-:W4:Y:S04]  /*3ab80*/  LDL.LU R41, [R1+0xd08] ;  /* 0x000d080001297983 */ /* 0x000f280000300800 */
[----:B------:R-:W4:Y:S01]  /*3ab90*/  LDL.LU R39, [R1+0x2c8] ;  /* 0x0002c80001277983 */ /* 0x000f220000300800 */
[----:B------:R-:W-:-:S03]  /*3aba0*/  LOP3.LUT R8, R8, 0xffff, RZ, 0xc0, !PT ;  /* 0x0000ffff08087812 */ /* 0x000fc600078ec0ff */
[----:B------:R0:W-:Y:S01]  /*3abb0*/  STL [R1+0x5c4], R13 ;  /* 0x0005c40d01007387 */ /* 0x0001e20000100800 */
[----:B------:R-:W-:-:S03]  /*3abc0*/  LOP3.LUT R12, R12, 0xffff, RZ, 0xc0, !PT ;  /* 0x0000ffff0c0c7812 */ /* 0x000fc600078ec0ff */
[----:B------:R-:W4:Y:S04]  /*3abd0*/  LDL.LU R37, [R1+0xd04] ;  /* 0x000d040001257983 */ /* 0x000f280000300800 */
[----:B------:R-:W-:Y:S04]  /*3abe0*/  STL [R1+0x48], R9 ;  /* 0x0000480901007387 */ /* 0x000fe80000100800 */
[----:B------:R-:W4:Y:S01]  /*3abf0*/  LDL.LU R35, [R1+0x2b0] ;  /* 0x0002b00001237983 */ /* 0x000f220000300800 */
[----:B------:R-:W-:Y:S01]  /*3ac00*/  PRMT R8, R8, 0x3340, R12 ;  /* 0x0000334008087816 */ /* 0x000fe2000000000c */
[----:B0-----:R-:W-:Y:S01]  /*3ac10*/  VIADD R13, R13, UR5 ;  /* 0x000000050d0d7c36 */ /* 0x001fe20008000000 */
[----:B------:R-:W-:-:S03]  /*3ac20*/  ULDC UR5, c[0x0][0x248] ;  /* 0x0000920000057ab9 */ /* 0x000fc60000000800 */
[----:B------:R2:W-:Y:S04]  /*3ac30*/  STL [R1+0x44], R8 ;  /* 0x0000440801007387 */ /* 0x0005e80000100800 */
[----:B------:R0:W-:Y:S01]  /*3ac40*/  STL [R1+0x5c0], R13 ;  /* 0x0005c00d01007387 */ /* 0x0001e20000100800 */
[----:B--2---:R-:W-:Y:S02]  /*3ac50*/  LOP3.LUT R8, R45, 0xffff, RZ, 0xc0, !PT ;  /* 0x0000ffff2d087812 */ /* 0x004fe400078ec0ff */
[----:B---3--:R-:W-:-:S04]  /*3ac60*/  LOP3.LUT R9, R43, 0xffff, RZ, 0xc0, !PT ;  /* 0x0000ffff2b097812 */ /* 0x008fc800078ec0ff */
[----:B------:R-:W-:Y:S02]  /*3ac70*/  PRMT R15, R8, 0x3340, R9 ;  /* 0x00003340080f7816 */ /* 0x000fe40000000009 */
[----:B------:R-:W-:Y:S02]  /*3ac80*/  SHF.R.U32.HI R10, RZ, 0x8, R8 ;  /* 0x00000008ff0a7819 */ /* 0x000fe40000011608 */
[----:B------:R-:W-:Y:S01]  /*3ac90*/  LOP3.LUT R11, R33, 0xffff, RZ, 0xc0, !PT ;  /* 0x0000ffff210b7812 */ /* 0x000fe200078ec0ff */
[----:B------:R-:W-:Y:S01]  /*3aca0*/  STL [R1+0x52c], R15 ;  /* 0x00052c0f01007387 */ /* 0x000fe20000100800 */
[----:B------:R-:W-:-:S03]  /*3acb0*/  LOP3.LUT R12, R31, 0xffff, RZ, 0xc0, !PT ;  /* 0x0000ffff1f0c7812 */ /* 0x000fc600078ec0ff */
[----:B------:R-:W2:Y:S01]  /*3acc0*/  LDL.LU R33, [R1+0xd0c] ;  /* 0x000d0c0001217983 */ /* 0x000ea20000300800 */
[----:B------:R-:W-:Y:S02]  /*3acd0*/  SHF.R.U32.HI R8, RZ, 0x8, R11 ;  /* 0x00000008ff087819 */ /* 0x000fe4000001160b */
[----:B------:R-:W-:-:S05]  /*3ace0*/  PRMT R11, R11, 0x3340, R12 ;  /* 0x000033400b0b7816 */ /* 0x000fca000000000c */
[----:B------:R-:W-:Y:S04]  /*3acf0*/  STL [R1+0x528], R11 ;  /* 0x0005280b01007387 */ /* 0x000fe80000100800 */
[----:B------:R-:W3:Y:S01]  /*3ad00*/  LDL.LU R31, [R1+0xcfc] ;  /* 0x000cfc00011f7983 */ /* 0x000ee20000300800 */
[----:B------:R-:W-:Y:S02]  /*3ad10*/  SHF.R.U32.HI R9, RZ, 0x8, R9 ;  /* 0x00000008ff097819 */ /* 0x000fe40000011609 */
[----:B------:R-:W-:Y:S02]  /*3ad20*/  SHF.R.U32.HI R12, RZ, 0x8, R12 ;  /* 0x00000008ff0c7819 */ /* 0x000fe4000001160c */
[----:B------:R-:W-:Y:S02]  /*3ad30*/  LOP3.LUT R10, R10, 0xffff, RZ, 0xc0, !PT ;  /* 0x0000ffff0a0a7812 */ /* 0x000fe400078ec0ff */
[----:B------:R-:W-:-:S02]  /*3ad40*/  LOP3.LUT R9, R9, 0xffff, RZ, 0xc0, !PT ;  /* 0x0000ffff09097812 */ /* 0x000fc400078ec0ff */
[----:B------:R-:W-:Y:S02]  /*3ad50*/  LOP3.LUT R8, R8, 0xffff, RZ, 0xc0, !PT ;  /* 0x0000ffff08087812 */ /* 0x000fe400078ec0ff */
[----:B------:R-:W-:Y:S01]  /*3ad60*/  LOP3.LUT R12, R12, 0xffff, RZ, 0xc0, !PT ;  /* 0x0000ffff0c0c7812 */ /* 0x000fe200078ec0ff */
[----:B0-----:R-:W-:Y:S01]  /*3ad70*/  VIADD R13, R13, UR5 ;  /* 0x000000050d0d7c36 */ /* 0x001fe20008000000 */
[----:B------:R-:W-:Y:S01]  /*3ad80*/  PRMT R9, R10, 0x3340, R9 ;  /* 0x000033400a097816 */ /* 0x000fe20000000009 */
[----:B------:R-:W-:Y:S01]  /*3ad90*/  ULDC UR5, c[0x0][0x248] ;  /* 0x0000920000057ab9 */ /* 0x000fe20000000800 */
[----:B------:R-:W-:Y:S02]  /*3ada0*/  PRMT R8, R8, 0x3340, R12 ;  /* 0x0000334008087816 */ /* 0x000fe4000000000c */
        /* <DEDUP_REMOVED lines=8> */
[----:B----4-:R-:W-:Y:S02]  /*3ae30*/  LOP3.LUT R8, R41, 0xffff, RZ, 0xc0, !PT ;  /* 0x0000ffff29087812 */ /* 0x010fe400078ec0ff */
[----:B------:R-:W-:Y:S02]  /*3ae40*/  LOP3.LUT R9, R39, 0xffff, RZ, 0xc0, !PT ;  /* 0x0000ffff27097812 */ /* 0x000fe400078ec0ff */
[----:B------:R-:W-:Y:S02]  /*3ae50*/  SHF.R.U32.HI R10, RZ, 0x8, R8 ;  /* 0x00000008ff0a7819 */ /* 0x000fe40000011608 */
[----:B------:R-:W-:-:S02]  /*3ae60*/  PRMT R15, R8, 0x3340, R9 ;  /* 0x00003340080f7816 */ /* 0x000fc40000000009 */
[----:B------:R-:W-:Y:S02]  /*3ae70*/  LOP3.LUT R11, R37, 0xffff, RZ, 0xc0, !PT ;  /* 0x0000ffff250b7812 */ /* 0x000fe400078ec0ff */
[----:B------:R-:W-:Y:S02]  /*3ae80*/  SHF.R.U32.HI R9, RZ, 0x8, R9 ;  /* 0x00000008ff097819 */ /* 0x000fe40000011609 */
[----:B------:R-:W-:Y:S02]  /*3ae90*/  SHF.R.U32.HI R8, RZ, 0x8, R11 ;  /* 0x00000008ff087819 */ /* 0x000fe4000001160b */
[----:B------:R-:W-:Y:S01]  /*3aea0*/  LOP3.LUT R12, R35, 0xffff, RZ, 0xc0, !PT ;  /* 0x0000ffff230c7812 */ /* 0x000fe200078ec0ff */
[----:B------:R-:W-:Y:S03]  /*3aeb0*/  STL [R1+0x40c], R15 ;  /* 0x00040c0f01007387 */ /* 0x000fe60000100800 */
[--C-:B------:R-:W-:Y:S01]  /*3aec0*/  PRMT R11, R11, 0x3340, R12.reuse ;  /* 0x000033400b0b7816 */ /* 0x100fe2000000000c */
[----:B------:R-:W4:Y:S01]  /*3aed0*/  LDL.LU R37, [R1+0xd10] ;  /* 0x000d100001257983 */ /* 0x000f220000300800 */
[----:B------:R-:W-:-:S02]  /*3aee0*/  SHF.R.U32.HI R12, RZ, 0x8, R12 ;  /* 0x00000008ff0c7819 */ /* 0x000fc4000001160c */
[----:B------:R-:W-:Y:S01]  /*3aef0*/  LOP3.LUT R10, R10, 0xffff, RZ, 0xc0, !PT ;  /* 0x0000ffff0a0a7812 */ /* 0x000fe200078ec0ff */
[----:B------:R-:W-:Y:S01]  /*3af00*/  STL [R1+0x54c], R11 ;  /* 0x00054c0b01007387 */ /* 0x000fe20000100800 */
[----:B------:R-:W-:Y:S02]  /*3af10*/  LOP3.LUT R9, R9, 0xffff, RZ, 0xc0, !PT ;  /* 0x0000ffff09097812 */ /* 0x000fe400078ec0ff */
[----:B------:R-:W-:Y:S01]  /*3af20*/  LOP3.LUT R8, R8, 0xffff, RZ, 0xc0, !PT ;  /* 0x0000ffff08087812 */ /* 0x000fe200078ec0ff */
[----:B------:R-:W4:Y:S01]  /*3af30*/  LDL.LU R35, [R1+0xd00] ;  /* 0x000d000001237983 */ /* 0x000f220000300800 */
[----:B------:R-:W-:Y:S02]  /*3af40*/  LOP3.LUT R12, R12, 0xffff, RZ, 0xc0, !PT ;  /* 0x0000ffff0c0c7812 */ /* 0x000fe400078ec0ff */
[----:B------:R-:W-:Y:S02]  /*3af50*/  PRMT R9, R10, 0x3340, R9 ;  /* 0x000033400a097816 */ /* 0x000fe40000000009 */
[----:B------:R-:W-:Y:S01]  /*3af60*/  PRMT R8, R8, 0x3340, R12 ;  /* 0x0000334008087816 */ /* 0x000fe2000000000c */
[----:B------:R0:W-:Y:S04]  /*3af70*/  STL [R1+0x5b0], R13 ;  /* 0x0005b00d01007387 */ /* 0x0001e80000100800 */
[----:B------:R1:W-:Y:S04]  /*3af80*/  STL [R1+0x38], R9 ;  /* 0x0000380901007387 */ /* 0x0003e80000100800 */
[----:B------:R2:W-:Y:S01]  /*3af90*/  STL [R1+0x34], R8 ;  /* 0x0000340801007387 */ /* 0x0005e20000100800 */
[----:B0-----:R-:W-:Y:S01]  /*3afa0*/  VIADD R13, R13, UR5 ;  /* 0x000000050d0d7c36 */ /* 0x001fe20008000000 */
[----:B------:R-:W-:Y:S01]  /*3afb0*/  LOP3.LUT R12, R2, 0xffff, RZ, 0xc0, !PT ;  /* 0x0000ffff020c7812 */ /* 0x000fe200078ec0ff */
[----:B------:R-:W-:Y:S01]  /*3afc0*/  ULDC UR5, c[0x0][0x248] ;  /* 0x0000920000057ab9 */ /* 0x000fe20000000800 */
[----:B-1----:R-:W-:-:S02]  /*3afd0*/  LOP3.LUT R9, R233, 0xffff, RZ, 0xc0, !PT ;  /* 0x0000ffffe9097812 */ /* 0x002fc400078ec0ff */
[----:B------:R-:W4:Y:S04]  /*3afe0*/  LDL.LU R233, [R1+0x1428] ;  /* 0x0014280001e97983 */ /* 0x000f280000300800 */
[----:B------:R0:W-:Y:S04]  /*3aff0*/  STL [R1+0x5ac], R13 ;  /* 0x0005ac0d01007387 */ /* 0x0001e80000100800 */
[----:B------:R-:W4:Y:S01]  /*3b000*/  LDL.LU R2, [R1+0x1424] ;  /* 0x0014240001027983 */ /* 0x000f220000300800 */
[----:B--2---:R-:W-:-:S04]  /*3b010*/  LOP3.LUT R8, R33, 0xffff, RZ, 0xc0, !PT ;  /* 0x0000ffff21087812 */ /* 0x004fc800078ec0ff */
[----:B------:R-:W-:Y:S02]  /*3b020*/  PRMT R15, R8, 0x3340, R9 ;  /* 0x00003340080f7816 */ /* 0x000fe40000000009 */
[----:B------:R-:W-:-:S03]  /*3b030*/  SHF.R.U32.HI R10, RZ, 0x8, R8 ;  /* 0x00000008ff0a7819 */ /* 0x000fc60000011608 */
[----:B------:R-:W-:Y:S01]  /*3b040*/  STL [R1+0x580], R15 ;  /* 0x0005800f01007387 */ /* 0x000fe20000100800 */
[----:B---3--:R-:W-:-:S03]  /*3b050*/  LOP3.LUT R11, R31, 0xffff, RZ, 0xc0, !PT ;  /* 0x0000ffff1f0b7812 */ /* 0x008fc600078ec0ff */
        /* <DEDUP_REMOVED lines=16> */
[----:B------:R1:W-:Y:S01]  /*3b160*/  STL [R1+0x64], R9 ;  /* 0x0000640901007387 */ /* 0x0003e20000100800 */
[----:B------:R-:W-:-:S03]  /*3b170*/  LOP3.LUT R12, R0, 0xffff, RZ, 0xc0, !PT ;  /* 0x0000ffff000c7812 */ /* 0x000fc600078ec0ff */
[----:B------:R-:W-:Y:S01]  /*3b180*/  STL [R1+0x84], R8 ;  /* 0x0000840801007387 */ /* 0x000fe20000100800 */
[----:B0-----:R-:W-:Y:S01]  /*3b190*/  VIADD R13, R13, UR5 ;  /* 0x000000050d0d7c36 */ /* 0x001fe20008000000 */
[----:B------:R-:W-:Y:S01]  /*3b1a0*/  ULDC UR5, c[0x0][0x248] ;  /* 0x0000920000057ab9 */ /* 0x000fe20000000800 */
[----:B-1----:R-:W-:Y:S02]  /*3b1b0*/  LOP3.LUT R9, R3, 0xffff, RZ, 0xc0, !PT ;  /* 0x0000ffff03097812 */ /* 0x002fe400078ec0ff */
[----:B------:R-:W3:Y:S04]  /*3b1c0*/  LDL.LU R3, [R1+0x1420] ;  /* 0x0014200001037983 */ /* 0x000ee80000300800 */
[----:B------:R0:W-:Y:S04]  /*3b1d0*/  STL [R1+0x5a0], R13 ;  /* 0x0005a00d01007387 */ /* 0x0001e80000100800 */
[----:B------:R-:W3:Y:S01]  /*3b1e0*/  LDL.LU R0, [R1+0x141c] ;  /* 0x00141c0001007983 */ /* 0x000ee20000300800 */
[----:B0-----:R-:W-:Y:S01]  /*3b1f0*/  VIADD R13, R13, UR5 ;  /* 0x000000050d0d7c36 */ /* 0x001fe20008000000 */
[----:B------:R-:W-:Y:S01]  /*3b200*/  ULDC UR5, c[0x0][0x248] ;  /* 0x0000920000057ab9 */ /* 0x000fe20000000800 */
[----:B----4-:R-:W-:-:S04]  /*3b210*/  LOP3.LUT R8, R37, 0xffff, RZ, 0xc0, !PT ;  /* 0x0000ffff25087812 */ /* 0x010fc800078ec0ff */
[----:B------:R-:W-:Y:S02]  /*3b220*/  SHF.R.U32.HI R10, RZ, 0x8, R8 ;  /* 0x00000008ff0a7819 */ /* 0x000fe40000011608 */
[----:B------:R-:W-:Y:S02]  /*3b230*/  LOP3.LUT R11, R35, 0xffff, RZ, 0xc0, !PT ;  /* 0x0000ffff230b7812 */ /* 0x000fe400078ec0ff */
[----:B------:R-:W-:Y:S02]  /*3b240*/  PRMT R15, R8, 0x3340, R9 ;  /* 0x00003340080f7816 */ /* 0x000fe40000000009 */
[----:B------:R-:W-:Y:S02]  /*3b250*/  SHF.R.U32.HI R8, RZ, 0x8, R11 ;  /* 0x00000008ff087819 */ /* 0x000fe4000001160b */
[----:B------:R-:W-:Y:S02]  /*3b260*/  SHF.R.U32.HI R9, RZ, 0x8, R9 ;  /* 0x00000008ff097819 */ /* 0x000fe40000011609 */
[----:B------:R-:W-:-:S02]  /*3b270*/  PRMT R11, R11, 0x3340, R12 ;  /* 0x000033400b0b7816 */ /* 0x000fc4000000000c */
[----:B------:R-:W-:Y:S01]  /*3b280*/  SHF.R.U32.HI R12, RZ, 0x8, R12 ;  /* 0x00000008ff0c7819 */ /* 0x000fe2000001160c */
[----:B------:R-:W-:Y:S01]  /*3b290*/  STL [R1+0x6dc], R15 ;  /* 0x0006dc0f01007387 */ /* 0x000fe20000100800 */
[----:B------:R-:W-:Y:S02]  /*3b2a0*/  LOP3.LUT R10, R10, 0xffff, RZ, 0xc0, !PT ;  /* 0x0000ffff0a0a7812 */ /* 0x000fe400078ec0ff */
[----:B------:R-:W-:Y:S01]  /*3b2b0*/  LOP3.LUT R9, R9, 0xffff, RZ, 0xc0, !PT ;  /* 0x0000ffff09097812 */ /* 0x000fe200078ec0ff */
[----:B------:R-:W4:Y:S01]  /*3b2c0*/  LDL.LU R37, [R1+0x8c4] ;  /* 0x0008c40001257983 */ /* 0x000f220000300800 */
[----:B------:R-:W-:Y:S02]  /*3b2d0*/  LOP3.LUT R8, R8, 0xffff, RZ, 0xc0, !PT ;  /* 0x0000ffff08087812 */ /* 0x000fe400078ec0ff */
[----:B------:R-:W-:Y:S01]  /*3b2e0*/  LOP3.LUT R12, R12, 0xffff, RZ, 0xc0, !PT ;  /* 0x0000ffff0c0c7812 */ /* 0x000fe200078ec0ff */
[----:B------:R-:W-:Y:S01]  /*3b2f0*/  STL [R1+0x6f4], R11 ;  /* 0x0006f40b01007387 */ /* 0x000fe20000100800 */
[----:B------:R-:W-:-:S03]  /*3b300*/  PRMT R9, R10, 0x3340, R9 ;  /* 0x000033400a097816 */ /* 0x000fc60000000009 */
[----:B------:R-:W4:Y:S01]  /*3b310*/  LDL.LU R35, [R1+0x8b4] ;  /* 0x0008b40001237983 */ /* 0x000f220000300800 */
[----:B------:R-:W-:-:S03]  /*3b320*/  PRMT R8, R8, 0x3340, R12 ;  /* 0x0000334008087816 */ /* 0x000fc6000000000c */
        /* <DEDUP_REMOVED lines=13> */
[----:B------:R-:W-:Y:S04]  /*3b400*/  STL [R1+0x700], R15 ;  /* 0x0007000f01007387 */ /* 0x000fe80000100800 */
[----:B------:R-:W2:Y:S01]  /*3b410*/  LDL.LU R33, [R1+0x8cc] ;  /* 0x0008cc0001217983 */ /* 0x000ea20000300800 */
[----:B---3--:R-:W-:-:S04]  /*3b420*/  LOP3.LUT R11, R31, 0xffff, RZ, 0xc0, !PT ;  /* 0x0000ffff1f0b7812 */ /* 0x008fc800078ec0ff */
        /* <DEDUP_REMOVED lines=35> */
[----:B------:R-:W4:Y:S04]  /*3b660*/  LDL.LU R37, [R1+0x8d4] ;  /* 0x0008d40001257983 */ /* 0x000f280000300800 */
[----:B------:R-:W-:Y:S01]  /*3b670*/  STL [R1+0x738], R11 ;  /* 0x0007380b01007387 */ /* 0x000fe20000100800 */
[----:B------:R-:W-:-:S03]  /*3b680*/  LOP3.LUT R10, R10, 0xffff, RZ, 0xc0, !PT ;  /* 0x0000ffff0a0a7812 */ /* 0x000fc600078ec0ff */
[----:B------:R-:W4:Y:S01]  /*3b690*/  LDL.LU R35, [R1+0x8bc] ;  /* 0x0008bc0001237983 */ /* 0x000f220000300800 */
[----:B------:R-:W-:Y:S02]  /*3b6a0*/  LOP3.LUT R9, R9, 0xffff, RZ, 0xc0, !PT ;  /* 0x0000ffff09097812 */ /* 0x000fe400078ec0ff */
[----:B------:R-:W-:Y:S02]  /*3b6b0*/  LOP3.LUT R8, R8, 0xffff, RZ, 0xc0, !PT ;  /* 0x0000ffff08087812 */ /* 0x000fe400078ec0ff */
[----:B------:R-:W-:Y:S02]  /*3b6c0*/  LOP3.LUT R12, R12, 0xffff, RZ, 0xc0, !PT ;  /* 0x0000ffff0c0c7812 */ /* 0x000fe400078ec0ff */
[----:B------:R-:W-:Y:S02]  /*3b6d0*/  PRMT R9, R10, 0x3340, R9 ;  /* 0x000033400a097816 */ /* 0x000fe40000000009 */
[----:B------:R-:W-:Y:S01]  /*3b6e0*/  PRMT R8, R8, 0x3340, R12 ;  /* 0x0000334008087816 */ /* 0x000fe2000000000c */
[----:B------:R0:W-:Y:S01]  /*3b6f0*/  STL [R1+0x57c], R13 ;  /* 0x00057c0d01007387 */ /* 0x0001e20000100800 */
[----:B------:R-:W-:-:S03]  /*3b700*/  LOP3.LUT R12, R232, 0xffff, RZ, 0xc0, !PT ;  /* 0x0000ffffe80c7812 */ /* 0x000fc600078ec0ff */
[----:B------:R-:W-:Y:S01]  /*3b710*/  STL [R1+0x1d0], R9 ;  /* 0x0001d00901007387 */ /* 0x000fe20000100800 */
[----:B0-----:R-:W-:-:S03]  /*3b720*/  VIADD R13, R13, UR5 ;  /* 0x000000050d0d7c36 */ /* 0x001fc60008000000 */
[----:B------:R0:W-:Y:S01]  /*3b730*/  STL [R1+0x254], R8 ;  /* 0x0002540801007387 */ /* 0x0001e20000100800 */
[----:B------:R-:W-:-:S03]  /*3b740*/  ULDC UR5, c[0x0][0x248] ;  /* 0x0000920000057ab9 */ /* 0x000fc60000000800 */
[----:B------:R-:W4:Y:S04]  /*3b750*/  LDL.LU R232, [R1+0x1408] ;  /* 0x0014080001e87983 */ /* 0x000f280000300800 */
[----:B------:R1:W-:Y:S01]  /*3b760*/  STL [R1+0x574], R13 ;  /* 0x0005740d01007387 */ /* 0x0003e20000100800 */
[----:B0-----:R-:W-:-:S03]  /*3b770*/  LOP3.LUT R8, R230, 0xffff, RZ, 0xc0, !PT ;  /* 0x0000ffffe6087812 */ /* 0x001fc600078ec0ff */
        /* <DEDUP_REMOVED lines=9> */
[----:B------:R0:W-:Y:S04]  /*3b810*/  STL [R1+0x764], R9 ;  /* 0x0007640901007387 */ /* 0x0001e80000100800 */
[----:B------:R-:W3:Y:S01]  /*3b820*/  LDL.LU R31, [R1+0x8c0] ;  /* 0x0008c000011f7983 */ /* 0x000ee20000300800 */
[----:B------:R-:W-:Y:S02]  /*3b830*/  SHF.R.U32.HI R12, RZ, 0x8, R12 ;  /* 0x00000008ff0c7819 */ /* 0x000fe4000001160c */
[----:B------:R-:W-:Y:S02]  /*3b840*/  SHF.R.U32.HI R8, RZ, 0x8, R8 ;  /* 0x00000008ff087819 */ /* 0x000fe40000011608 */
[----:B------:R-:W-:Y:S02]  /*3b850*/  LOP3.LUT R10, R10, 0xffff, RZ, 0xc0, !PT ;  /* 0x0000ffff0a0a7812 */ /* 0x000fe400078ec0ff */
[----:B------:R-:W-:-:S02]  /*3b860*/  LOP3.LUT R12, R12, 0xffff, RZ, 0xc0, !PT ;  /* 0x0000ffff0c0c7812 */ /* 0x000fc400078ec0ff */
[----:B------:R-:W-:Y:S02]  /*3b870*/  LOP3.LUT R11, R11, 0xffff, RZ, 0xc0, !PT ;  /* 0x0000ffff0b0b7812 */ /* 0x000fe400078ec0ff */
[----:B------:R-:W-:Y:S01]  /*3b880*/  LOP3.LUT R8, R8, 0xffff, RZ, 0xc0, !PT ;  /* 0x0000ffff08087812 */ /* 0x000fe200078ec0ff */
[----:B-1----:R-:W-:Y:S01]  /*3b890*/  VIADD R13, R13, UR5 ;  /* 0x000000050d0d7c36 */ /* 0x002fe20008000000 */
[----:B0-----:R-:W-:Y:S01]  /*3b8a0*/  PRMT R9, R10, 0x3340, R12 ;  /* 0x000033400a097816 */ /* 0x001fe2000000000c */
[----:B------:R-:W-:Y:S01]  /*3b8b0*/  ULDC UR5, c[0x0][0x248] ;  /* 0x0000920000057ab9 */ /* 0x000fe20000000800 */
[----:B------:R-:W-:Y:S02]  /*3b8c0*/  PRMT R8, R11, 0x3340, R8 ;  /* 0x000033400b087816 */ /* 0x000fe40000000008 */
[----:B------:R0:W-:Y:S01]  /*3b8d0*/  STL [R1+0x55c], R13 ;  /* 0x00055c0d01007387 */ /* 0x0001e20000100800 */
[----:B------:R-:W-:-:S03]  /*3b8e0*/  LOP3.LUT R12, R229, 0xffff, RZ, 0xc0, !PT ;  /* 0x0000ffffe50c7812 */ /* 0x000fc600078ec0ff */
[----:B------:R-:W-:Y:S04]  /*3b8f0*/  STL [R1+0x474], R9 ;  /* 0x0004740901007387 */ /* 0x000fe80000100800 */
[----:B------:R1:W-:Y:S01]  /*3b900*/  STL [R1+0x498], R8 ;  /* 0x0004980801007387 */ /* 0x0003e20000100800 */
[----:B0-----:R-:W-:Y:S01]  /*3b910*/  VIADD R13, R13, UR5 ;  /* 0x000000050d0d7c36 */ /* 0x001fe20008000000 */
[----:B------:R-:W-:Y:S02]  /*3b920*/  ULDC UR5, c[0x0][0x248] ;  /* 0x0000920000057ab9 */ /* 0x000fe40000000800 */
[----:B------:R-:W3:Y:S01]  /*3b930*/  LDL.LU R229, [R1+0x1400] ;  /* 0x0014000001e57983 */ /* 0x000ee20000300800 */
[----:B-1----:R-:W-:-:S03]  /*3b940*/  LOP3.LUT R8, R228, 0xffff, RZ, 0xc0, !PT ;  /* 0x0000ffffe4087812 */ /* 0x002fc600078ec0ff */
        /* <DEDUP_REMOVED lines=20> */
[----:B------:R1:W-:Y:S01]  /*3ba90*/  STL [R1+0x520], R13 ;  /* 0x0005200d01007387 */ /* 0x0003e20000100800 */
[----:B0-----:R-:W-:Y:S02]  /*3baa0*/  PRMT R9, R10, 0x3340, R12 ;  /* 0x000033400a097816 */ /* 0x001fe4000000000c */
[----:B------:R-:W-:Y:S02]  /*3bab0*/  PRMT R8, R11, 0x3340, R8 ;  /* 0x000033400b087816 */ /* 0x000fe40000000008 */
[----:B------:R-:W-:Y:S01]  /*3bac0*/  LOP3.LUT R12, R236, 0xffff, RZ, 0xc0, !PT ;  /* 0x0000ffffec0c7812 */ /* 0x000fe200078ec0ff */
[----:B------:R-:W-:Y:S01]  /*3bad0*/  STL [R1+0x4b0], R9 ;  /* 0x0004b00901007387 */ /* 0x000fe20000100800 */
[----:B-1----:R-:W-:-:S03]  /*3bae0*/  VIADD R13, R13, UR5 ;  /* 0x000000050d0d7c36 */ /* 0x002fc60008000000 */
[----:B------:R0:W-:Y:S01]  /*3baf0*/  STL [R1+0x4d0], R8 ;  /* 0x0004d00801007387 */ /* 0x0001e20000100800 */
[----:B------:R-:W-:-:S03]  /*3bb00*/  ULDC UR5, c[0x0][0x248] ;  /* 0x0000920000057ab9 */ /* 0x000fc60000000800 */
[----:B------:R-:W4:Y:S04]  /*3bb10*/  LDL.LU R236, [R1+0x13f8] ;  /* 0x0013f80001ec7983 */ /* 0x000f280000300800 */
[----:B------:R1:W-:Y:S01]  /*3bb20*/  STL [R1+0x50c], R13 ;  /* 0x00050c0d01007387 */ /* 0x0003e20000100800 */
[----:B0-----:R-:W-:-:S03]  /*3bb30*/  LOP3.LUT R8, R235, 0xffff, RZ, 0xc0, !PT ;  /* 0x0000ffffeb087812 */ /* 0x001fc600078ec0ff */
[----:B------:R-:W4:Y:S01]  /*3bb40*/  LDL.LU R235, [R1+0x13f4] ;  /* 0x0013f40001eb7983 */ /* 0x000f220000300800 */
[----:B-1----:R-:W-:Y:S01]  /*3bb50*/  VIADD R13, R13, UR5 ;  /* 0x000000050d0d7c36 */ /* 0x002fe20008000000 */
[----:B------:R-:W-:Y:S01]  /*3bb60*/  ULDC UR5, c[0x0][0x248] ;  /* 0x0000920000057ab9 */ /* 0x000fe20000000800 */
[----:B--2---:R-:W-:-:S04]  /*3bb70*/  LOP3.LUT R11, R33, 0xffff, RZ, 0xc0, !PT ;  /* 0x0000ffff210b7812 */ /* 0x004fc800078ec0ff */
[----:B------:R-:W-:Y:S02]  /*3bb80*/  PRMT R15, R11, 0x3340, R12 ;  /* 0x000033400b0f7816 */ /* 0x000fe4000000000c */
[----:B------:R-:W-:-:S03]  /*3bb90*/  SHF.R.U32.HI R10, RZ, 0x8, R11 ;  /* 0x00000008ff0a7819 */ /* 0x000fc6000001160b */
[----:B------:R-:W-:Y:S01]  /*3bba0*/  STL [R1+0x788], R15 ;  /* 0x0007880f01007387 */ /* 0x000fe20000100800 */
[----:B------:R-:W-:-:S03]  /*3bbb0*/  SHF.R.U32.HI R12, RZ, 0x8, R12 ;  /* 0x00000008ff0c7819 */ /* 0x000fc6000001160c */
[----:B------:R-:W2:Y:S01]  /*3bbc0*/  LDL.LU R33, [R1+0x8e8] ;  /* 0x0008e80001217983 */ /* 0x000ea20000300800 */
[----:B---3--:R-:W-:-:S03]  /*3bbd0*/  LOP3.LUT R9, R31, 0xffff, RZ, 0xc0, !PT ;  /* 0x0000ffff1f097812 */ /* 0x008fc600078ec0ff */
[----:B------:R-:W3:Y:S01]  /*3bbe0*/  LDL.LU R31, [R1+0x8d0] ;  /* 0x0008d000011f7983 */ /* 0x000ee20000300800 */
[----:B------:R-:W-:Y:S02]  /*3bbf0*/  SHF.R.U32.HI R11, RZ, 0x8, R9 ;  /* 0x00000008ff0b7819 */ /* 0x000fe40000011609 */
[--C-:B------:R-:W-:Y:S02]  /*3bc00*/  PRMT R9, R9, 0x3340, R8.reuse ;  /* 0x0000334009097816 */ /* 0x100fe40000000008 */
[----:B------:R-:W-:Y:S02]  /*3bc10*/  SHF.R.U32.HI R8, RZ, 0x8, R8 ;  /* 0x00000008ff087819 */ /* 0x000fe40000011608 */
[----:B------:R-:W-:Y:S02]  /*3bc20*/  LOP3.LUT R10, R10, 0xffff, RZ, 0xc0, !PT ;  /* 0x0000ffff0a0a7812 */ /* 0x000fe400078ec0ff */
[----:B------:R-:W-:Y:S01]  /*3bc30*/  LOP3.LUT R12, R12, 0xffff, RZ, 0xc0, !PT ;  /* 0x0000ffff0c0c7812 */ /* 0x000fe200078ec0ff */
[----:B------:R0:W-:Y:S01]  /*3bc40*/  STL [R1+0x798], R9 ;  /* 0x0007980901007387 */ /* 0x0001e20000100800 */
[----:B------:R-:W-:-:S02]  /*3bc50*/  LOP3.LUT R11, R11, 0xffff, RZ, 0xc0, !PT ;  /* 0x0000ffff0b0b7812 */ /* 0x000fc400078ec0ff */
[----:B------:R-:W-:-:S04]  /*3bc60*/  LOP3.LUT R8, R8, 0xffff, RZ, 0xc0, !PT ;  /* 0x0000ffff08087812 */ /* 0x000fc800078ec0ff */
[----:B------:R-:W-:Y:S02]  /*3bc70*/  PRMT R8, R11, 0x3340, R8 ;  /* 0x000033400b087816 */ /* 0x000fe40000000008 */
[----:B0-----:R-:W-:Y:S02]  /*3bc80*/  PRMT R9, R10, 0x3340, R12 ;  /* 0x000033400a097816 */ /* 0x001fe4000000000c */
[----:B------:R-:W-:-:S03]  /*3bc90*/  LOP3.LUT R12, R234, 0xffff, RZ, 0xc0, !PT ;  /* 0x0000ffffea0c7812 */ /* 0x000fc600078ec0ff */
[----:B------:R-:W-:Y:S04]  /*3bca0*/  STL [R1+0x4e0], R9 ;  /* 0x0004e00901007387 */ /* 0x000fe80000100800 */
[----:B------:R0:W-:Y:S04]  /*3bcb0*/  STL [R1+0x4e4], R13 ;  /* 0x0004e40d01007387 */ /* 0x0001e80000100800 */
[----:B------:R1:W-:Y:S04]  /*3bcc0*/  STL [R1+0x508], R8 ;  /* 0x0005080801007387 */ /* 0x0003e80000100800 */
[----:B------:R-:W3:Y:S01]  /*3bcd0*/  LDL.LU R234, [R1+0x13f0] ;  /* 0x0013f00001ea7983 */ /* 0x000ee20000300800 */
[----:B0-----:R-:W-:Y:S01]  /*3bce0*/  VIADD R13, R13, UR5 ;  /* 0x000000050d0d7c36 */ /* 0x001fe20008000000 */
[----:B------:R-:W-:Y:S01]  /*3bcf0*/  ULDC UR5, c[0x0][0x248] ;  /* 0x0000920000057ab9 */ /* 0x000fe20000000800 */
[----:B-1----:R-:W-:-:S03]  /*3bd00*/  LOP3.LUT R8, R30, 0xffff, RZ, 0xc0, !PT ;  /* 0x0000ffff1e087812 */ /* 0x002fc600078ec0ff */
[----:B------:R0:W-:Y:S02]  /*3bd10*/  STL [R1+0x4cc], R13 ;  /* 0x0004cc0d01007387 */ /* 0x0001e40000100800 */
[----:B0-----:R-:W-:Y:S01]  /*3bd20*/  VIADD R13, R13, UR5 ;  /* 0x000000050d0d7c36 */ /* 0x001fe20008000000 */
[----:B------:R-:W-:Y:S01]  /*3bd30*/  ULDC UR5, c[0x0][0x248] ;  /* 0x0000920000057ab9 */ /* 0x000fe20000000800 */
[----:B----4-:R-:W-:-:S04]  /*3bd40*/  LOP3.LUT R11, R37, 0xffff, RZ, 0xc0, !PT ;  /* 0x0000ffff250b7812 */ /* 0x010fc800078ec0ff */
[----:B------:R-:W-:Y:S02]  /*3bd50*/  SHF.R.U32.HI R10, RZ, 0x8, R11 ;  /* 0x00000008ff0a7819 */ /* 0x000fe4000001160b */
[----:B------:R-:W-:Y:S02]  /*3bd60*/  LOP3.LUT R9, R35, 0xffff, RZ, 0xc0, !PT ;  /* 0x0000ffff23097812 */ /* 0x000fe400078ec0ff */
[--C-:B------:R-:W-:Y:S02]  /*3bd70*/  PRMT R15, R11, 0x3340, R12.reuse ;  /* 0x000033400b0f7816 */ /* 0x100fe4000000000c */
[----:B------:R-:W-:Y:S02]  /*3bd80*/  SHF.R.U32.HI R12, RZ, 0x8, R12 ;  /* 0x00000008ff0c7819 */ /* 0x000fe4000001160c */
[----:B------:R-:W-:Y:S02]  /*3bd90*/  SHF.R.U32.HI R11, RZ, 0x8, R9 ;  /* 0x00000008ff0b7819 */ /* 0x000fe40000011609 */
[----:B------:R-:W-:-:S02]  /*3bda0*/  PRMT R9, R9, 0x3340, R8 ;  /* 0x0000334009097816 */ /* 0x000fc40000000008 */
[----:B------:R-:W-:Y:S02]  /*3bdb0*/  SHF.R.U32.HI R8, RZ, 0x8, R8 ;  /* 0x00000008ff087819 */ /* 0x000fe40000011608 */
[----:B------:R-:W-:Y:S02]  /*3bdc0*/  LOP3.LUT R10, R10, 0xffff, RZ, 0xc0, !PT ;  /* 0x0000ffff0a0a7812 */ /* 0x000fe400078ec0ff */
[----:B------:R-:W-:Y:S01]  /*3bdd0*/  LOP3.LUT R12, R12, 0xffff, RZ, 0xc0, !PT ;  /* 0x0000ffff0c0c7812 */ /* 0x000fe200078ec0ff */
[----:B------:R-:W-:Y:S01]  /*3bde0*/  STL [R1+0x7a4], R15 ;  /* 0x0007a40f01007387 */ /* 0x000fe20000100800 */
[----:B------:R-:W-:Y:S02]  /*3bdf0*/  LOP3.LUT R11, R11, 0xffff, RZ, 0xc0, !PT ;  /* 0x0000ffff0b0b7812 */ /* 0x000fe400078ec0ff */
[----:B------:R-:W-:Y:S01]  /*3be00*/  LOP3.LUT R8, R8, 0xffff, RZ, 0xc0, !PT ;  /* 0x0000ffff08087812 */ /* 0x000fe200078ec0ff */
[----:B------:R0:W-:Y:S03]  /*3be10*/  STL [R1+0x7b8], R9 ;  /* 0x0007b80901007387 */ /* 0x0001e60000100800 */
[----:B------:R-:W-:-:S02]  /*3be20*/  PRMT R8, R11, 0x3340, R8 ;  /* 0x000033400b087816 */ /* 0x000fc40000000008 */
[----:B0-----:R-:W-:Y:S02]  /*3be30*/  PRMT R9, R10, 0x3340, R12 ;  /* 0x000033400a097816 */ /* 0x001fe4000000000c */
[----:B------:R-:W-:-:S03]  /*3be40*/  LOP3.LUT R12, R38, 0xffff, RZ, 0xc0, !PT ;  /* 0x0000ffff260c7812 */ /* 0x000fc600078ec0ff */
[----:B------:R-:W-:Y:S04]  /*3be50*/  STL [R1+0x51c], R9 ;  /* 0x00051c0901007387 */ /* 0x000fe80000100800 */
[----:B------:R0:W-:Y:S04]  /*3be60*/  STL [R1+0x4a4], R13 ;  /* 0x0004a40d01007387 */ /* 0x0001e80000100800 */
[----:B------:R1:W-:Y:S01]  /*3be70*/  STL [R1+0x544], R8 ;  /* 0x0005440801007387 */ /* 0x0003e20000100800 */
[----:B0-----:R-:W-:Y:S01]  /*3be80*/  VIADD R13, R13, UR5 ;  /* 0x000000050d0d7c36 */ /* 0x001fe20008000000 */
[----:B------:R-:W-:Y:S01]  /*3be90*/  ULDC UR5, c[0x0][0x248] ;  /* 0x0000920000057ab9 */ /* 0x000fe20000000800 */
[----:B-1----:R-:W-:-:S03]  /*3bea0*/  LOP3.LUT R8, R46, 0xffff, RZ, 0xc0, !PT ;  /* 0x0000ffff2e087812 */ /* 0x002fc600078ec0ff */
[----:B------:R0:W-:Y:S02]  /*3beb0*/  STL [R1+0x490], R13 ;  /* 0x0004900d01007387 */ /* 0x0001e40000100800 */
[----:B0-----:R-:W-:Y:S01]  /*3bec0*/  VIADD R13, R13, UR5 ;  /* 0x000000050d0d7c36 */ /* 0x001fe20008000000 */
[----:B------:R-:W-:Y:S01]  /*3bed0*/  ULDC UR5, c[0x0][0x248] ;  /* 0x0000920000057ab9 */ /* 0x000fe20000000800 */
[----:B--2---:R-:W-:-:S04]  /*3bee0*/  LOP3.LUT R11, R33, 0xffff, RZ, 0xc0, !PT ;  /* 0x0000ffff210b7812 */ /* 0x004fc800078ec0ff */
[--C-:B------:R-:W-:Y:S02]  /*3bef0*/  PRMT R15, R11, 0x3340, R12.reuse ;  /* 0x000033400b0f7816 */ /* 0x100fe4000000000c */
[----:B---3--:R-:W-:Y:S02]  /*3bf00*/  LOP3.LUT R9, R31, 0xffff, RZ, 0xc0, !PT ;  /* 0x0000ffff1f097812 */ /* 0x008fe400078ec0ff */
[----:B------:R-:W-:Y:S02]  /*3bf10*/  SHF.R.U32.HI R10, RZ, 0x8, R11 ;  /* 0x00000008ff0a7819 */ /* 0x000fe4000001160b */
[----:B------:R-:W-:Y:S02]  /*3bf20*/  SHF.R.U32.HI R12, RZ, 0x8, R12 ;  /* 0x00000008ff0c7819 */ /* 0x000fe4000001160c */
[----:B------:R-:W-:Y:S02]  /*3bf30*/  SHF.R.U32.HI R11, RZ, 0x8, R9 ;  /* 0x00000008ff0b7819 */ /* 0x000fe40000011609 */
[----:B------:R-:W-:-:S02]  /*3bf40*/  PRMT R9, R9, 0x3340, R8 ;  /* 0x0000334009097816 */ /* 0x000fc40000000008 */
[----:B------:R-:W-:Y:S02]  /*3bf50*/  LOP3.LUT R10, R10, 0xffff, RZ, 0xc0, !PT ;  /* 0x0000ffff0a0a7812 */ /* 0x000fe400078ec0ff */
[----:B------:R-:W-:Y:S01]  /*3bf60*/  LOP3.LUT R12, R12, 0xffff, RZ, 0xc0, !PT ;  /* 0x0000ffff0c0c7812 */ /* 0x000fe200078ec0ff */
[----:B------:R-:W-:Y:S01]  /*3bf70*/  STL [R1+0x7c4], R15 ;  /* 0x0007c40f01007387 */ /* 0x000fe20000100800 */
[----:B------:R-:W-:-:S03]  /*3bf80*/  SHF.R.U32.HI R8, RZ, 0x8, R8 ;  /* 0x00000008ff087819 */ /* 0x000fc60000011608 */
[----:B------:R0:W-:Y:S01]  /*3bf90*/  STL [R1+0x7d8], R9 ;  /* 0x0007d80901007387 */ /* 0x0001e20000100800 */
[----:B------:R-:W-:Y:S02]  /*3bfa0*/  LOP3.LUT R11, R11, 0xffff, RZ, 0xc0, !PT ;  /* 0x0000ffff0b0b7812 */ /* 0x000fe400078ec0ff */
[----:B------:R-:W-:Y:S02]  /*3bfb0*/  LOP3.LUT R8, R8, 0xffff, RZ, 0xc0, !PT ;  /* 0x0000ffff08087812 */ /* 0x000fe400078ec0ff */
[----:B0-----:R-:W-:Y:S02]  /*3bfc0*/  PRMT R9, R10, 0x3340, R12 ;  /* 0x000033400a097816 */ /* 0x001fe4000000000c */
[----:B------:R-:W-:Y:S02]  /*3bfd0*/  PRMT R8, R11, 0x3340, R8 ;  /* 0x000033400b087816 */ /* 0x000fe40000000008 */
[----:B------:R-:W-:Y:S01]  /*3bfe0*/  LOP3.LUT R10, R54, 0xffff, RZ, 0xc0, !PT ;  /* 0x0000ffff360a7812 */ /* 0x000fe200078ec0ff */
[----:B------:R0:W-:Y:S04]  /*3bff0*/  STL [R1+0x558], R9 ;  /* 0x0005580901007387 */ /* 0x0001e80000100800 */
[----:B------:R1:W-:Y:S01]  /*3c000*/  STL [R1+0x468], R13 ;  /* 0x0004680d01007387 */ /* 0x0003e20000100800 */
[----:B0-----:R-:W-:-:S03]  /*3c010*/  LOP3.LUT R9, R234, 0xffff, RZ, 0xc0, !PT ;  /* 0x0000ffffea097812 */ /* 0x001fc600078ec0ff */
[----:B------:R0:W-:Y:S01]  /*3c020*/  STL [R1+0x570], R8 ;  /* 0x0005700801007387 */ /* 0x0001e20000100800 */
[----:B-1----:R-:W-:Y:S01]  /*3c030*/  VIADD R13, R13, UR5 ;  /* 0x000000050d0d7c36 */ /* 0x002fe20008000000 */
[--C-:B------:R-:W-:Y:S02]  /*3c040*/  PRMT R15, R9, 0x3340, R10.reuse ;  /* 0x00003340090f7816 */ /* 0x100fe4000000000a */
[----:B------:R-:W2:Y:S01]  /*3c050*/  LDL.LU R234, [R1+0x13ec] ;  /* 0x0013ec0001ea7983 */ /* 0x000ea20000300800 */
[----:B------:R-:W-:Y:S01]  /*3c060*/  LOP3.LUT R11, R235, 0xffff, RZ, 0xc0, !PT ;  /* 0x0000ffffeb0b7812 */ /* 0x000fe200078ec0ff */
[----:B------:R-:W-:Y:S01]  /*3c070*/  ULDC UR5, c[0x0][0x248] ;  /* 0x0000920000057ab9 */ /* 0x000fe20000000800 */
[----:B------:R-:W-:Y:S01]  /*3c080*/  LOP3.LUT R12, R62, 0xffff, RZ, 0xc0, !PT ;  /* 0x0000ffff3e0c7812 */ /* 0x000fe200078ec0ff */
[----:B------:R-:W-:Y:S01]  /*3c090*/  STL [R1+0x45c], R13 ;  /* 0x00045c0d01007387 */ /* 0x000fe20000100800 */
[----:B0-----:R-:W-:Y:S02]  /*3c0a0*/  SHF.R.U32.HI R8, RZ, 0x8, R9 ;  /* 0x00000008ff087819 */ /* 0x001fe40000011609 */
[----:B------:R-:W-:Y:S01]  /*3c0b0*/  SHF.R.U32.HI R9, RZ, 0x8, R10 ;  /* 0x00000008ff097819 */ /* 0x000fe2000001160a */
[----:B------:R-:W2:Y:S01]  /*3c0c0*/  LDL.LU R235, [R1+0x13e8] ;  /* 0x0013e80001eb7983 */ /* 0x000ea20000300800 */
[----:B------:R-:W-:-:S03]  /*3c0d0*/  SHF.R.U32.HI R10, RZ, 0x8, R11 ;  /* 0x00000008ff0a7819 */ /* 0x000fc6000001160b */
[----:B------:R0:W-:Y:S01]  /*3c0e0*/  STL [R1+0x7e0], R15 ;  /* 0x0007e00f01007387 */ /* 0x0001e20000100800 */
[----:B------:R-:W-:Y:S02]  /*3c0f0*/  LOP3.LUT R8, R8, 0xffff, RZ, 0xc0, !PT ;  /* 0x0000ffff08087812 */ /* 0x000fe400078ec0ff */
[----:B------:R-:W-:Y:S02]  /*3c100*/  LOP3.LUT R9, R9, 0xffff, RZ, 0xc0, !PT ;  /* 0x0000ffff09097812 */ /* 0x000fe400078ec0ff */
[----:B------:R-:W-:Y:S02]  /*3c110*/  LOP3.LUT R10, R10, 0xffff, RZ, 0xc0, !PT ;  /* 0x0000ffff0a0a7812 */ /* 0x000fe400078ec0ff */
[--C-:B0-----:R-:W-:Y:S02]  /*3c120*/  PRMT R15, R11, 0x3340, R12.reuse ;  /* 0x000033400b0f7816 */ /* 0x101fe4000000000c */
[----:B------:R-:W-:Y:S01]  /*3c130*/  SHF.R.U32.HI R11, RZ, 0x8, R12 ;  /* 0x00000008ff0b7819 */ /* 0x000fe2000001160c */
[----:B------:R-:W-:Y:S01]  /*3c140*/  VIADD R13, R13, UR5 ;  /* 0x000000050d0d7c36 */ /* 0x000fe20008000000 */
[----:B------:R-:W-:Y:S01]  /*3c150*/  PRMT R9, R8, 0x3340, R9 ;  /* 0x0000334008097816 */ /* 0x000fe20000000009 */
[----:B------:R-:W-:Y:S01]  /*3c160*/  STL [R1+0x7ec], R15 ;  /* 0x0007ec0f01007387 */ /* 0x000fe20000100800 */
[----:B------:R-:W-:Y:S01]  /*3c170*/  LOP3.LUT R11, R11, 0xffff, RZ, 0xc0, !PT ;  /* 0x0000ffff0b0b7812 */ /* 0x000fe200078ec0ff */
[----:B------:R-:W-:-:S03]  /*3c180*/  ULDC UR5, c[0x0][0x248] ;  /* 0x0000920000057ab9 */ /* 0x000fc60000000800 */
[----:B------:R-:W-:Y:S01]  /*3c190*/  PRMT R8, R10, 0x3340, R11 ;  /* 0x000033400a087816 */ /* 0x000fe2000000000b */
[----:B------:R-:W-:Y:S01]  /*3c1a0*/  STL [R1+0x59c], R9 ;  /* 0x00059c0901007387 */ /* 0x000fe20000100800 */
[----:B------:R-:W-:-:S03]  /*3c1b0*/  LOP3.LUT R11, R70, 0xffff, RZ, 0xc0, !PT ;  /* 0x0000ffff460b7812 */ /* 0x000fc600078ec0ff */
[----:B------:R0:W-:Y:S04]  /*3c1c0*/  STL [R1+0x368], R13 ;  /* 0x0003680d01007387 */ /* 0x0001e80000100800 */
[----:B------:R1:W-:Y:S01]  /*3c1d0*/  STL [R1+0x614], R8 ;  /* 0x0006140801007387 */ /* 0x0003e20000100800 */
[----:B------:R-:W-:Y:S01]  /*3c1e0*/  LOP3.LUT R12, R78, 0xffff, RZ, 0xc0, !PT ;  /* 0x0000ffff4e0c7812 */ /* 0x000fe200078ec0ff */
[----:B0-----:R-:W-:Y:S01]  /*3c1f0*/  VIADD R13, R13, UR5 ;  /* 0x000000050d0d7c36 */ /* 0x001fe20008000000 */
[----:B------:R-:W-:Y:S01]  /*3c200*/  LOP3.LUT R9, R228, 0xffff, RZ, 0xc0, !PT ;  /* 0x0000ffffe4097812 */ /* 0x000fe200078ec0ff */
[----:B------:R-:W-:Y:S01]  /*3c210*/  ULDC UR5, c[0x0][0x248] ;  /* 0x0000920000057ab9 */ /* 0x000fe20000000800 */
[----:B-1----:R-:W-:Y:S02]  /*3c220*/  LOP3.LUT R8, R236, 0xffff, RZ, 0xc0, !PT ;  /* 0x0000ffffec087812 */ /* 0x002fe400078ec0ff */
[----:B------:R-:W3:Y:S02]  /*3c230*/  LDL.LU R236, [R1+0x13e4] ;  /* 0x0013e40001ec7983 */ /* 0x000ee40000300800 */
[----:B------:R-:W-:-:S02]  /*3c240*/  PRMT R15, R8, 0x3340, R11 ;  /* 0x00003340080f7816 */ /* 0x000fc4000000000b */
[----:B------:R-:W-:Y:S01]  /*3c250*/  SHF.R.U32.HI R10, RZ, 0x8, R8 ;  /* 0x00000008ff0a7819 */ /* 0x000fe20000011608 */
[----:B------:R0:W-:Y:S01]  /*3c260*/  STL [R1+0x350], R13 ;  /* 0x0003500d01007387 */ /* 0x0001e20000100800 */
[----:B------:R-:W-:-:S03]  /*3c270*/  SHF.R.U32.HI R11, RZ, 0x8, R11 ;  /* 0x00000008ff0b7819 */ /* 0x000fc6000001160b */
[----:B------:R-:W4:Y:S01]  /*3c280*/  LDL.LU R228, [R1+0x13e0] ;  /* 0x0013e00001e47983 */ /* 0x000f220000300800 */
[----:B------:R-:W-:Y:S02]  /*3c290*/  SHF.R.U32.HI R8, RZ, 0x8, R9 ;  /* 0x00000008ff087819 */ /* 0x000fe40000011609 */
[----:B------:R-:W-:Y:S01]  /*3c2a0*/  LOP3.LUT R10, R10, 0xffff, RZ, 0xc0, !PT ;  /* 0x0000ffff0a0a7812 */ /* 0x000fe200078ec0ff */
[----:B------:R1:W-:Y:S01]  /*3c2b0*/  STL [R1+0x800], R15 ;  /* 0x0008000f01007387 */ /* 0x0003e20000100800 */
[----:B------:R-:W-:Y:S01]  /*3c2c0*/  LOP3.LUT R11, R11, 0xffff, RZ, 0xc0, !PT ;  /* 0x0000ffff0b0b7812 */ /* 0x000fe200078ec0ff */
[----:B0-----:R-:W-:Y:S01]  /*3c2d0*/  VIADD R13, R13, UR5 ;  /* 0x000000050d0d7c36 */ /* 0x001fe20008000000 */
[----:B------:R-:W-:Y:S01]  /*3c2e0*/  LOP3.LUT R8, R8, 0xffff, RZ, 0xc0, !PT ;  /* 0x0000ffff08087812 */ /* 0x000fe200078ec0ff */
[----:B------:R-:W-:Y:S01]  /*3c2f0*/  ULDC UR5, c[0x0][0x248] ;  /* 0x0000920000057ab9 */ /* 0x000fe20000000800 */
[----:B------:R-:W-:Y:S02]  /*3c300*/  PRMT R10, R10, 0x3340, R11 ;  /* 0x000033400a0a7816 */ /* 0x000fe4000000000b */
[----:B-1----:R-:W-:-:S02]  /*3c310*/  PRMT R15, R9, 0x3340, R12 ;  /* 0x00003340090f7816 */ /* 0x002fc4000000000c */
[----:B------:R-:W-:Y:S01]  /*3c320*/  SHF.R.U32.HI R9, RZ, 0x8, R12 ;  /* 0x00000008ff097819 */ /* 0x000fe2000001160c */
[----:B------:R-:W-:Y:S01]  /*3c330*/  VIADD R12, R13, UR5 ;  /* 0x000000050d0c7c36 */ /* 0x000fe20008000000 */
[----:B------:R-:W-:Y:S02]  /*3c340*/  ULDC UR5, c[0x0][0x248] ;  /* 0x0000920000057ab9 */ /* 0x000fe40000000800 */
[----:B------:R-:W-:Y:S01]  /*3c350*/  LOP3.LUT R9, R9, 0xffff, RZ, 0xc0, !PT ;  /* 0x0000ffff09097812 */ /* 0x000fe200078ec0ff */
[----:B------:R0:W-:Y:S03]  /*3c360*/  STL [R1+0x80c], R15 ;  /* 0x00080c0f01007387 */ /* 0x0001e60000100800 */
[----:B------:R-:W-:Y:S01]  /*3c370*/  PRMT R8, R8, 0x3340, R9 ;  /* 0x0000334008087816 */ /* 0x000fe20000000009 */
[----:B------:R-:W-:Y:S01]  /*3c380*/  STL [R1+0x34c], R13 ;  /* 0x00034c0d01007387 */ /* 0x000fe20000100800 */
[----:B------:R-:W-:-:S03]  /*3c390*/  LOP3.LUT R9, R229, 0xffff, RZ, 0xc0, !PT ;  /* 0x0000ffffe5097812 */ /* 0x000fc600078ec0ff */
[----:B------:R1:W-:Y:S01]  /*3c3a0*/  STL [R1+0x6b4], R10 ;  /* 0x0006b40a01007387 */ /* 0x0003e20000100800 */
[----:B0-----:R-:W-:Y:S01]  /*3c3b0*/  VIADD R15, R12, UR5 ;  /* 0x000000050c0f7c36 */ /* 0x001fe20008000000 */
[----:B------:R-:W-:Y:S02]  /*3c3c0*/  LOP3.LUT R11, R230, 0xffff, RZ, 0xc0, !PT ;  /* 0x0000ffffe60b7812 */ /* 0x000fe400078ec0ff */
[----:B------:R0:W-:Y:S01]  /*3c3d0*/  STL [R1+0x330], R12 ;  /* 0x0003300c01007387 */ /* 0x0001e20000100800 */
[----:B------:R-:W-:Y:S01]  /*3c3e0*/  ULDC UR5, c[0x0][0x248] ;  /* 0x0000920000057ab9 */ /* 0x000fe20000000800 */
[----:B-1----:R-:W-:Y:S02]  /*3c3f0*/  LOP3.LUT R10, R86, 0xffff, RZ, 0xc0, !PT ;  /* 0x0000ffff560a7812 */ /* 0x002fe400078ec0ff */
[----:B------:R1:W-:Y:S02]  /*3c400*/  STL [R1+0x6c4], R8 ;  /* 0x0006c40801007387 */ /* 0x0003e40000100800 */
[----:B------:R-:W-:-:S02]  /*3c410*/  PRMT R13, R9, 0x3340, R10 ;  /* 0x00003340090d7816 */ /* 0x000fc4000000000a */
[----:B------:R-:W2:Y:S01]  /*3c420*/  LDL.LU R229, [R1+0x13dc] ;  /* 0x0013dc0001e57983 */ /* 0x000ea20000300800 */
[----:B0-----:R-:W-:-:S03]  /*3c430*/  LOP3.LUT R12, R94, 0xffff, RZ, 0xc0, !PT ;  /* 0x0000ffff5e0c7812 */ /* 0x001fc600078ec0ff */
[----:B------:R-:W-:Y:S01]  /*3c440*/  STL [R1+0x318], R15 ;  /* 0x0003180f01007387 */ /* 0x000fe20000100800 */
[----:B-1----:R-:W-:-:S03]  /*3c450*/  SHF.R.U32.HI R8, RZ, 0x8, R9 ;  /* 0x00000008ff087819 */ /* 0x002fc60000011609 */
[----:B------:R-:W3:Y:S01]  /*3c460*/  LDL.LU R230, [R1+0x13d8] ;  /* 0x0013d80001e67983 */ /* 0x000ee20000300800 */
[----:B------:R-:W-:Y:S02]  /*3c470*/  SHF.R.U32.HI R9, RZ, 0x8, R10 ;  /* 0x00000008ff097819 */ /* 0x000fe4000001160a */
[----:B------:R-:W-:Y:S01]  /*3c480*/  SHF.R.U32.HI R10, RZ, 0x8, R11 ;  /* 0x00000008ff0a7819 */ /* 0x000fe2000001160b */
[----:B------:R0:W-:Y:S01]  /*3c490*/  STL [R1+0x814], R13 ;  /* 0x0008140d01007387 */ /* 0x0001e20000100800 */
[----:B------:R-:W-:Y:S02]  /*3c4a0*/  LOP3.LUT R8, R8, 0xffff, RZ, 0xc0, !PT ;  /* 0x0000ffff08087812 */ /* 0x000fe400078ec0ff */
[----:B------:R-:W-:Y:S02]  /*3c4b0*/  LOP3.LUT R9, R9, 0xffff, RZ, 0xc0, !PT ;  /* 0x0000ffff09097812 */ /* 0x000fe400078ec0ff */
[----:B------:R-:W-:Y:S02]  /*3c4c0*/  LOP3.LUT R10, R10, 0xffff, RZ, 0xc0, !PT ;  /* 0x0000ffff0a0a7812 */ /* 0x000fe400078ec0ff */
[----:B0-----:R-:W-:-:S02]  /*3c4d0*/  PRMT R13, R11, 0x3340, R12 ;  /* 0x000033400b0d7816 */ /* 0x001fc4000000000c */
[----:B------:R-:W-:Y:S02]  /*3c4e0*/  SHF.R.U32.HI R11, RZ, 0x8, R12 ;  /* 0x00000008ff0b7819 */ /* 0x000fe4000001160c */
[----:B------:R-:W-:Y:S02]  /*3c4f0*/  PRMT R9, R8, 0x3340, R9 ;  /* 0x0000334008097816 */ /* 0x000fe40000000009 */
[----:B------:R-:W-:Y:S01]  /*3c500*/  LOP3.LUT R11, R11, 0xffff, RZ, 0xc0, !PT ;  /* 0x0000ffff0b0b7812 */ /* 0x000fe200078ec0ff */
[----:B------:R0:W-:Y:S03]  /*3c510*/  STL [R1+0xa44], R13 ;  /* 0x000a440d01007387 */ /* 0x0001e60000100800 */
[----:B------:R-:W-:Y:S01]  /*3c520*/  PRMT R8, R10, 0x3340, R11 ;  /* 0x000033400a087816 */ /* 0x000fe2000000000b */
[----:B------:R1:W-:Y:S01]  /*3c530*/  STL [R1+0x6d0], R9 ;  /* 0x0006d00901007387 */ /* 0x0003e20000100800 */
[----:B0-----:R-:W-:Y:S01]  /*3c540*/  VIADD R13, R15, UR5 ;  /* 0x000000050f0d7c36 */ /* 0x001fe20008000000 */
[----:B------:R-:W-:Y:S01]  /*3c550*/  LOP3.LUT R11, R102, 0xffff, RZ, 0xc0, !PT ;  /* 0x0000ffff660b7812 */ /* 0x000fe200078ec0ff */
[----:B------:R-:W-:-:S03]  /*3c560*/  ULDC UR5, c[0x0][0x248] ;  /* 0x0000920000057ab9 */ /* 0x000fc60000000800 */
[----:B------:R0:W-:Y:S04]  /*3c570*/  STL [R1+0x300], R13 ;  /* 0x0003000d01007387 */ /* 0x0001e80000100800 */
[----:B------:R0:W-:Y:S01]  /*3c580*/  STL [R1+0x6e4], R8 ;  /* 0x0006e40801007387 */ /* 0x0001e20000100800 */
[----:B-1----:R-:W-:Y:S02]  /*3c590*/  LOP3.LUT R9, R231, 0xffff, RZ, 0xc0, !PT ;  /* 0x0000ffffe7097812 */ /* 0x002fe400078ec0ff */
[----:B------:R-:W-:Y:S01]  /*3c5a0*/  LOP3.LUT R12, R110, 0xffff, RZ, 0xc0, !PT ;  /* 0x0000ffff6e0c7812 */ /* 0x000fe200078ec0ff */
[----:B0-----:R-:W-:Y:S01]  /*3c5b0*/  VIADD R13, R13, UR5 ;  /* 0x000000050d0d7c36 */ /* 0x001fe20008000000 */
[----:B------:R-:W-:Y:S01]  /*3c5c0*/  ULDC UR5, c[0x0][0x248] ;  /* 0x0000920000057ab9 */ /* 0x000fe20000000800 */
[----:B------:R-:W-:-:S02]  /*3c5d0*/  LOP3.LUT R8, R232, 0xffff, RZ, 0xc0, !PT ;  /* 0x0000ffffe8087812 */ /* 0x000fc400078ec0ff */
[----:B------:R-:W4:Y:S02]  /*3c5e0*/  LDL.LU R232, [R1+0x13d4] ;  /* 0x0013d40001e87983 */ /* 0x000f240000300800 */
[--C-:B------:R-:W-:Y:S02]  /*3c5f0*/  PRMT R15, R8, 0x3340, R11.reuse ;  /* 0x00003340080f7816 */ /* 0x100fe4000000000b */
[----:B------:R-:W-:Y:S02]  /*3c600*/  SHF.R.U32.HI R10, RZ, 0x8, R8 ;  /* 0x00000008ff0a7819 */ /* 0x000fe40000011608 */
[----:B------:R-:W-:Y:S01]  /*3c610*/  SHF.R.U32.HI R11, RZ, 0x8, R11 ;  /* 0x00000008ff0b7819 */ /* 0x000fe2000001160b */
[----:B------:R0:W-:Y:S01]  /*3c620*/  STL [R1+0x2e8], R13 ;  /* 0x0002e80d01007387 */ /* 0x0001e20000100800 */
[----:B------:R-:W-:Y:S02]  /*3c630*/  SHF.R.U32.HI R8, RZ, 0x8, R9 ;  /* 0x00000008ff087819 */ /* 0x000fe40000011609 */
[----:B------:R-:W-:Y:S01]  /*3c640*/  LOP3.LUT R10, R10, 0xffff, RZ, 0xc0, !PT ;  /* 0x0000ffff0a0a7812 */ /* 0x000fe200078ec0ff */
[----:B------:R1:W-:Y:S01]  /*3c650*/  STL [R1+0xa4c], R15 ;  /* 0x000a4c0f01007387 */ /* 0x0003e20000100800 */
[----:B------:R-:W-:-:S02]  /*3c660*/  LOP3.LUT R11, R11, 0xffff, RZ, 0xc0, !PT ;  /* 0x0000ffff0b0b7812 */ /* 0x000fc400078ec0ff */
[----:B------:R-:W-:Y:S01]  /*3c670*/  LOP3.LUT R8, R8, 0xffff, RZ, 0xc0, !PT ;  /* 0x0000ffff08087812 */ /* 0x000fe200078ec0ff */
[----:B0-----:R-:W-:Y:S01]  /*3c680*/  VIADD R13, R13, UR5 ;  /* 0x000000050d0d7c36 */ /* 0x001fe20008000000 */
[----:B------:R-:W-:Y:S01]  /*3c690*/  ULDC UR5, c[0x0][0x248] ;  /* 0x0000920000057ab9 */ /* 0x000fe20000000800 */
[--C-:B-1----:R-:W-:Y:S02]  /*3c6a0*/  PRMT R15, R9, 0x3340, R12.reuse ;  /* 0x00003340090f7816 */ /* 0x102fe4000000000c */
[----:B------:R-:W-:Y:S02]  /*3c6b0*/  SHF.R.U32.HI R9, RZ, 0x8, R12 ;  /* 0x00000008ff097819 */ /* 0x000fe4000001160c */
[----:B------:R-:W-:Y:S01]  /*3c6c0*/  PRMT R10, R10, 0x3340, R11 ;  /* 0x000033400a0a7816 */ /* 0x000fe2000000000b */
[----:B------:R-:W-:Y:S01]  /*3c6d0*/  VIADD R12, R13, UR5 ;  /* 0x000000050d0c7c36 */ /* 0x000fe20008000000 */
[----:B------:R-:W-:Y:S01]  /*3c6e0*/  LOP3.LUT R9, R9, 0xffff, RZ, 0xc0, !PT ;  /* 0x0000ffff09097812 */ /* 0x000fe200078ec0ff */
[----:B------:R-:W-:Y:S01]  /*3c6f0*/  STL [R1+0xa60], R15 ;  /* 0x000a600f01007387 */ /* 0x000fe20000100800 */
[----:B------:R-:W-:-:S02]  /*3c700*/  ULDC UR5, c[0x0][0x248] ;  /* 0x0000920000057ab9 */ /* 0x000fc40000000800 */
[----:B------:R-:W-:Y:S01]  /*3c710*/  PRMT R8, R8, 0x3340, R9 ;  /* 0x0000334008087816 */ /* 0x000fe20000000009 */
[----:B------:R-:W-:Y:S04]  /*3c720*/  STL [R1+0x2e0], R13 ;  /* 0x0002e00d01007387 */ /* 0x000fe80000100800 */
[----:B------:R0:W-:Y:S04]  /*3c730*/  STL [R1+0x6f0], R10 ;  /* 0x0006f00a01007387 */ /* 0x0001e80000100800 */
[----:B------:R-:W-:Y:S01]  /*3c740*/  STL [R1+0x2c8], R12 ;  /* 0x0002c80c01007387 */ /* 0x000fe20000100800 */
[----:B0-----:R-:W-:-:S03]  /*3c750*/  VIADD R10, R12, UR5 ;  /* 0x000000050c0a7c36 */ /* 0x001fc60008000000 */
[----:B------:R-:W-:Y:S01]  /*3c760*/  STL [R1+0x704], R8 ;  /* 0x0007040801007387 */ /* 0x000fe20000100800 */
[----:B------:R-:W-:-:S03]  /*3c770*/  ULDC UR5, c[0x0][0x248] ;  /* 0x0000920000057ab9 */ /* 0x000fc60000000800 */
[----:B------:R0:W-:Y:S02]  /*3c780*/  STL [R1+0x2b0], R10 ;  /* 0x0002b00a01007387 */ /* 0x0001e40000100800 */
        /* <DEDUP_REMOVED lines=363> */
[----:B------:R-:W-:Y:S02]  /*3de40*/  VIADD R190, R0, 0x125 ;  /* 0x0000012500be7836 */ /* 0x000fe40000000000 */
[----:B0-----:R-:W-:Y:S01]  /*3de50*/  VIADD R8, R8, UR5 ;  /* 0x0000000508087c36 */ /* 0x001fe20008000000 */
[----:B------:R-:W-:-:S04]  /*3de60*/  ULDC UR5, c[0x0][0x248] ;  /* 0x0000920000057ab9 */ /* 0x000fc80000000800 */
[----:B------:R0:W-:Y:S01]  /*3de70*/  STL [R1+0x948], R8 ;  /* 0x0009480801007387 */ /* 0x0001e20000100800 */
[----:B------:R-:W-:Y:S01]  /*3de80*/  ISETP.GE.AND P0, PT, R190, UR50, PT ;  /* 0x00000032be007c0c */ /* 0x000fe2000bf06270 */
[----:B------:R-:W-:Y:S01]  /*3de90*/  VIADD R191, R0, 0x123 ;  /* 0x0000012300bf7836 */ /* 0x000fe20000000000 */
[----:B----4-:R-:W-:Y:S02]  /*3dea0*/  LOP3.LUT R232, R232, 0x7fffffff, RZ, 0xc0, !PT ;  /* 0x7fffffffe8e87812 */ /* 0x010fe400078ec0ff */
[----:B------:R-:W-:Y:S01]  /*3deb0*/  LOP3.LUT R233, R233, 0xfffffffe, RZ, 0xc0, !PT ;  /* 0xfffffffee9e97812 */ /* 0x000fe200078ec0ff */
[----:B------:R-:W-:Y:S02]  /*3dec0*/  VIADD R192, R0, 0x121 ;  /* 0x0000012100c07836 */ /* 0x000fe40000000000 */
[----:B0-----:R-:W-:Y:S01]  /*3ded0*/  VIADD R8, R8, UR5 ;  /* 0x0000000508087c36 */ /* 0x001fe20008000000 */
[----:B------:R-:W-:Y:S01]  /*3dee0*/  ULDC UR5, c[0x0][0x248] ;  /* 0x0000920000057ab9 */ /* 0x000fe20000000800 */
[----:B------:R-:W-:-:S02]  /*3def0*/  VIADD R193, R0, 0x11f ;  /* 0x0000011f00c17836 */ /* 0x000fc40000000000 */
[C---:B------:R-:W-:Y:S02]  /*3df00*/  VIADD R194, R0.reuse, 0x11d ;  /* 0x0000011d00c27836 */ /* 0x040fe40000000000 */
[C---:B------:R-:W-:Y:S02]  /*3df10*/  VIADD R195, R0.reuse, 0x11b ;  /* 0x0000011b00c37836 */ /* 0x040fe40000000000 */
[C---:B------:R-:W-:Y:S02]  /*3df20*/  VIADD R196, R0.reuse, 0x119 ;  /* 0x0000011900c47836 */ /* 0x040fe40000000000 */
[C---:B------:R-:W-:Y:S02]  /*3df30*/  VIADD R197, R0.reuse, 0x117 ;  /* 0x0000011700c57836 */ /* 0x040fe40000000000 */
[C---:B------:R-:W-:Y:S02]  /*3df40*/  VIADD R198, R0.reuse, 0x115 ;  /* 0x0000011500c67836 */ /* 0x040fe40000000000 */
[----:B------:R-:W-:-:S02]  /*3df50*/  VIADD R199, R0, 0x113 ;  /* 0x0000011300c77836 */ /* 0x000fc40000000000 */
[C---:B------:R-:W-:Y:S02]  /*3df60*/  VIADD R200, R0.reuse, 0x111 ;  /* 0x0000011100c87836 */ /* 0x040fe40000000000 */
[C---:B------:R-:W-:Y:S02]  /*3df70*/  VIADD R201, R0.reuse, 0x10f ;  /* 0x0000010f00c97836 */ /* 0x040fe40000000000 */
[C---:B------:R-:W-:Y:S02]  /*3df80*/  VIADD R202, R0.reuse, 0x10d ;  /* 0x0000010d00ca7836 */ /* 0x040fe40000000000 */
[C---:B------:R-:W-:Y:S02]  /*3df90*/  VIADD R203, R0.reuse, 0x10b ;  /* 0x0000010b00cb7836 */ /* 0x040fe40000000000 */
[C---:B------:R-:W-:Y:S02]  /*3dfa0*/  VIADD R204, R0.reuse, 0x109 ;  /* 0x0000010900cc7836 */ /* 0x040fe40000000000 */
[----:B------:R-:W-:-:S02]  /*3dfb0*/  VIADD R205, R0, 0x107 ;  /* 0x0000010700cd7836 */ /* 0x000fc40000000000 */
[----:B------:R-:W-:Y:S01]  /*3dfc0*/  VIADD R206, R0, 0x105 ;  /* 0x0000010500ce7836 */ /* 0x000fe20000000000 */
[----:B---3--:R-:W-:Y:S01]  /*3dfd0*/  LOP3.LUT R230, R230, 0x7fffffff, RZ, 0xc0, !PT ;  /* 0x7fffffffe6e67812 */ /* 0x008fe200078ec0ff */
[----:B------:R-:W-:Y:S01]  /*3dfe0*/  VIADD R231, R8, UR5 ;  /* 0x0000000508e77c36 */ /* 0x000fe20008000000 */
[----:B------:R-:W-:Y:S01]  /*3dff0*/  STL [R1+0x94c], R8 ;  /* 0x00094c0801007387 */ /* 0x000fe20000100800 */
[----:B------:R-:W-:Y:S01]  /*3e000*/  ULDC UR5, c[0x0][0x248] ;  /* 0x0000920000057ab9 */ /* 0x000fe20000000800 */
[----:B------:R-:W-:Y:S01]  /*3e010*/  VIADD R207, R0, 0x103 ;  /* 0x0000010300cf7836 */ /* 0x000fe20000000000 */
[----:B------:R-:W-:Y:S01]  /*3e020*/  ULDC UR50, c[0x0][0x228] ;  /* 0x00008a0000327ab9 */ /* 0x000fe20000000800 */
[----:B------:R0:W-:Y:S01]  /*3e030*/  STL [R1+0x950], R231 ;  /* 0x000950e701007387 */ /* 0x0001e20000100800 */
[----:B------:R-:W-:Y:S01]  /*3e040*/  ISETP.LT.AND P1, PT, R3, UR6, !P0 ;  /* 0x0000000603007c0c */ /* 0x000fe2000c721270 */
[----:B------:R-:W-:Y:S01]  /*3e050*/  ULDC UR6, c[0x0][0x228] ;  /* 0x00008a0000067ab9 */ /* 0x000fe20000000800 */
[----:B0-----:R-:W-:Y:S01]  /*3e060*/  VIADD R231, R231, UR5 ;  /* 0x00000005e7e77c36 */ /* 0x001fe20008000000 */
[----:B------:R-:W-:-:S02]  /*3e070*/  ULDC UR5, c[0x0][0x228] ;  /* 0x00008a0000057ab9 */ /* 0x000fc40000000800 */
[----:B------:R-:W-:Y:S01]  /*3e080*/  ISETP.LT.AND P0, PT, R2, UR5, !P0 ;  /* 0x0000000502007c0c */ /* 0x000fe2000c701270 */
[----:B------:R-:W-:-:S07]  /*3e090*/  ULDC UR5, c[0x0][0x248] ;  /* 0x0000920000057ab9 */ /* 0x000fce0000000800 */
[----:B------:R-:W-:Y:S01]  /*3e0a0*/  @P1 LOP3.LUT R233, R233, 0x1, RZ, 0xfc, !PT ;  /* 0x00000001e9e91812 */ /* 0x000fe200078efcff */
[----:B------:R-:W-:Y:S01]  /*3e0b0*/  VIADD R190, R231, UR5 ;  /* 0x00000005e7be7c36 */ /* 0x000fe20008000000 */
[----:B------:R-:W-:-:S03]  /*3e0c0*/  ULDC UR5, c[0x0][0x228] ;  /* 0x00008a0000057ab9 */ /* 0x000fc60000000800 */
[----:B------:R-:W-:Y:S02]  /*3e0d0*/  @P0 LOP3.LUT R232, R232, 0x80000000, RZ, 0xfc, !PT ;  /* 0x80000000e8e80812 */ /* 0x000fe400078efcff */
[----:B------:R-:W-:Y:S01]  /*3e0e0*/  ISETP.GE.AND P0, PT, R191, UR8, PT ;  /* 0x00000008bf007c0c */ /* 0x000fe2000bf06270 */
[----:B------:R-:W-:-:S03]  /*3e0f0*/  ULDC UR8, c[0x0][0x228] ;  /* 0x00008a0000087ab9 */ /* 0x000fc60000000800 */
[----:B------:R-:W-:Y:S01]  /*3e100*/  ISETP.LT.AND P1, PT, R3, UR6, !P0 ;  /* 0x0000000603007c0c */ /* 0x000fe2000c721270 */
[----:B------:R-:W-:Y:S01]  /*3e110*/  ULDC UR6, c[0x0][0x228] ;  /* 0x00008a0000067ab9 */ /* 0x000fe20000000800 */
[----:B------:R-:W-:Y:S01]  /*3e120*/  ISETP.LT.AND P0, PT, R2, UR5, !P0 ;  /* 0x0000000502007c0c */ /* 0x000fe2000c701270 */
[----:B------:R0:W-:Y:S01]  /*3e130*/  STL [R1+0x954], R231 ;  /* 0x000954e701007387 */ /* 0x0001e20000100800 */
[----:B------:R-:W-:Y:S01]  /*3e140*/  LOP3.LUT R232, R232, 0xefffffff, RZ, 0xc0, !PT ;  /* 0xefffffffe8e87812 */ /* 0x000fe200078ec0ff */
[----:B------:R-:W-:-:S08]  /*3e150*/  ULDC UR5, c[0x0][0x248] ;  /* 0x0000920000057ab9 */ /* 0x000fd00000000800 */
[----:B------:R-:W-:Y:S01]  /*3e160*/  @P1 LOP3.LUT R232, R232, 0x10000000, RZ, 0xfc, !PT ;  /* 0x10000000e8e81812 */ /* 0x000fe200078efcff */
[----:B0-----:R-:W3:Y:S03]  /*3e170*/  LDL.LU R231, [R1+0x13d0] ;  /* 0x0013d00001e77983 */ /* 0x001ee60000300800 */
[----:B------:R-:W-:-:S04]  /*3e180*/  LOP3.LUT R232, R232, 0xf7ffffff, RZ, 0xc0, !PT ;  /* 0xf7ffffffe8e87812 */ /* 0x000fc800078ec0ff */
[----:B------:R-:W-:Y:S02]  /*3e190*/  @P0 LOP3.LUT R232, R232, 0x8000000, RZ, 0xfc, !PT ;  /* 0x08000000e8e80812 */ /* 0x000fe400078efcff */
[----:B------:R-:W-:Y:S01]  /*3e1a0*/  ISETP.GE.AND P0, PT, R192, UR22, PT ;  /* 0x00000016c0007c0c */ /* 0x000fe2000bf06270 */
[----:B------:R0:W-:Y:S01]  /*3e1b0*/  STL [R1+0x958], R190 ;  /* 0x000958be01007387 */ /* 0x0001e20000100800 */
[----:B------:R-:W-:Y:S01]  /*3e1c0*/  LOP3.LUT R232, R232, 0xfeffffff, RZ, 0xc0, !PT ;  /* 0xfeffffffe8e87812 */ /* 0x000fe200078ec0ff */
[----:B------:R-:W-:Y:S01]  /*3e1d0*/  ULDC UR22, c[0x0][0x228] ;  /* 0x00008a0000167ab9 */ /* 0x000fe20000000800 */
[----:B------:R-:W-:Y:S01]  /*3e1e0*/  ISETP.LT.AND P1, PT, R3, UR10, !P0 ;  /* 0x0000000a03007c0c */ /* 0x000fe2000c721270 */
[----:B------:R-:W-:Y:S01]  /*3e1f0*/  ULDC UR10, c[0x0][0x228] ;  /* 0x00008a00000a7ab9 */ /* 0x000fe20000000800 */
[----:B------:R-:W-:Y:S01]  /*3e200*/  ISETP.LT.AND P0, PT, R2, UR8, !P0 ;  /* 0x0000000802007c0c */ /* 0x000fe2000c701270 */
[----:B------:R-:W-:-:S10]  /*3e210*/  ULDC UR8, c[0x0][0x248] ;  /* 0x0000920000087ab9 */ /* 0x000fd40000000800 */
[----:B------:R-:W-:-:S04]  /*3e220*/  @P1 LOP3.LUT R232, R232, 0x1000000, RZ, 0xfc, !PT ;  /* 0x01000000e8e81812 */ /* 0x000fc800078efcff */
[----:B------:R-:W-:-:S04]  /*3e230*/  LOP3.LUT R232, R232, 0xff7fffff, RZ, 0xc0, !PT ;  /* 0xff7fffffe8e87812 */ /* 0x000fc800078ec0ff */
[----:B------:R-:W-:Y:S02]  /*3e240*/  @P0 LOP3.LUT R232, R232, 0x800000, RZ, 0xfc, !PT ;  /* 0x00800000e8e80812 */ /* 0x000fe400078efcff */
[----:B------:R-:W-:Y:S01]  /*3e250*/  ISETP.GE.AND P0, PT, R193, UR12, PT ;  /* 0x0000000cc1007c0c */ /* 0x000fe2000bf06270 */
[----:B0-----:R-:W-:Y:S01]  /*3e260*/  VIADD R190, R190, UR5 ;  /* 0x00000005bebe7c36 */ /* 0x001fe20008000000 */
[----:B------:R-:W-:Y:S01]  /*3e270*/  ULDC UR5, c[0x0][0x228] ;  /* 0x00008a0000057ab9 */ /* 0x000fe20000000800 */
[----:B------:R-:W-:Y:S01]  /*3e280*/  LOP3.LUT R232, R232, 0xffefffff, RZ, 0xc0, !PT ;  /* 0xffefffffe8e87812 */ /* 0x000fe200078ec0ff */
[----:B------:R-:W-:Y:S01]  /*3e290*/  ULDC UR12, c[0x0][0x228] ;  /* 0x00008a00000c7ab9 */ /* 0x000fe20000000800 */
[----:B------:R-:W-:Y:S01]  /*3e2a0*/  ISETP.LT.AND P1, PT, R3, UR6, !P0 ;  /* 0x0000000603007c0c */ /* 0x000fe2000c721270 */
[----:B------:R0:W-:Y:S01]  /*3e2b0*/  STL [R1+0x95c], R190 ;  /* 0x00095cbe01007387 */ /* 0x0001e20000100800 */
[----:B------:R-:W-:Y:S01]  /*3e2c0*/  ISETP.LT.AND P0, PT, R2, UR5, !P0 ;  /* 0x0000000502007c0c */ /* 0x000fe2000c701270 */
[----:B------:R-:W-:Y:S01]  /*3e2d0*/  ULDC UR5, c[0x0][0x228] ;  /* 0x00008a0000057ab9 */ /* 0x000fe20000000800 */
[----:B------:R-:W-:-:S09]  /*3e2e0*/  ULDC UR6, c[0x0][0x248] ;  /* 0x0000920000067ab9 */ /* 0x000fd20000000800 */
[----:B------:R-:W-:-:S04]  /*3e2f0*/  @P1 LOP3.LUT R232, R232, 0x100000, RZ, 0xfc, !PT ;  /* 0x00100000e8e81812 */ /* 0x000fc800078efcff */
[----:B------:R-:W-:-:S04]  /*3e300*/  LOP3.LUT R232, R232, 0xfff7ffff, RZ, 0xc0, !PT ;  /* 0xfff7ffffe8e87812 */ /* 0x000fc800078ec0ff */
[----:B------:R-:W-:Y:S02]  /*3e310*/  @P0 LOP3.LUT R232, R232, 0x80000, RZ, 0xfc, !PT ;  /* 0x00080000e8e80812 */ /* 0x000fe400078efcff */
[----:B------:R-:W-:Y:S01]  /*3e320*/  ISETP.GE.AND P0, PT, R194, UR30, PT ;  /* 0x0000001ec2007c0c */ /* 0x000fe2000bf06270 */
[----:B0-----:R-:W-:Y:S01]  /*3e330*/  VIADD R190, R190, UR8 ;  /* 0x00000008bebe7c36 */ /* 0x001fe20008000000 */
[----:B------:R-:W-:Y:S01]  /*3e340*/  LOP3.LUT R232, R232, 0xfffeffff, RZ, 0xc0, !PT ;  /* 0xfffeffffe8e87812 */ /* 0x000fe200078ec0ff */
[----:B------:R-:W-:Y:S01]  /*3e350*/  ULDC UR8, c[0x0][0x228] ;  /* 0x00008a0000087ab9 */ /* 0x000fe20000000800 */
[----:B------:R-:W-:Y:S01]  /*3e360*/  ISETP.LT.AND P1, PT, R3, UR14, !P0 ;  /* 0x0000000e03007c0c */ /* 0x000fe2000c721270 */
[----:B------:R-:W-:Y:S01]  /*3e370*/  ULDC UR14, c[0x0][0x228] ;  /* 0x00008a00000e7ab9 */ /* 0x000fe20000000800 */
[----:B------:R-:W-:Y:S01]  /*3e380*/  ISETP.LT.AND P0, PT, R2, UR10, !P0 ;  /* 0x0000000a02007c0c */ /* 0x000fe2000c701270 */
[----:B------:R0:W-:Y:S01]  /*3e390*/  STL [R1+0x960], R190 ;  /* 0x000960be01007387 */ /* 0x0001e20000100800 */
[----:B------:R-:W-:Y:S01]  /*3e3a0*/  ULDC UR10, c[0x0][0x248] ;  /* 0x00009200000a7ab9 */ /* 0x000fe20000000800 */
[----:B------:R-:W-:Y:S01]  /*3e3b0*/  VIADD R208, R0, 0x101 ;  /* 0x0000010100d07836 */ /* 0x000fe20000000000 */
[----:B------:R-:W-:-:S07]  /*3e3c0*/  ULDC UR30, c[0x0][0x228] ;  /* 0x00008a00001e7ab9 */ /* 0x000fce0000000800 */
        /* <DEDUP_REMOVED lines=12> */
[----:B------:R-:W-:-:S08]  /*3e490*/  ULDC UR8, c[0x0][0x228] ;  /* 0x00008a0000087ab9 */ /* 0x000fd00000000800 */
        /* <DEDUP_REMOVED lines=22> */
[----:B------:R0:W-:Y:S01]  /*3e600*/  STL [R1+0x96c], R190 ;  /* 0x00096cbe01007387 */ /* 0x0001e20000100800 */
[----:B------:R-:W-:Y:S01]  /*3e610*/  ISETP.LT.AND P0, PT, R2, UR10, !P0 ;  /* 0x0000000a02007c0c */ /* 0x000fe2000c701270 */
[----:B------:R-:W-:Y:S01]  /*3e620*/  ULDC UR10, c[0x0][0x228] ;  /* 0x00008a00000a7ab9 */ /* 0x000fe20000000800 */
[----:B------:R-:W-:-:S02]  /*3e630*/  VIADD R209, R0, 0xff ;  /* 0x000000ff00d17836 */ /* 0x000fc40000000000 */
[C---:B------:R-:W-:Y:S02]  /*3e640*/  VIADD R210, R0.reuse, 0xfd ;  /* 0x000000fd00d27836 */ /* 0x040fe40000000000 */
[C---:B------:R-:W-:Y:S02]  /*3e650*/  VIADD R211, R0.reuse, 0xfb ;  /* 0x000000fb00d37836 */ /* 0x040fe40000000000 */
[C---:B------:R-:W-:Y:S02]  /*3e660*/  VIADD R212, R0.reuse, 0xf9 ;  /* 0x000000f900d47836 */ /* 0x040fe40000000000 */
[C---:B------:R-:W-:Y:S02]  /*3e670*/  VIADD R213, R0.reuse, 0xf7 ;  /* 0x000000f700d57836 */ /* 0x040fe40000000000 */
[----:B------:R-:W-:Y:S01]  /*3e680*/  VIADD R214, R0, 0xf5 ;  /* 0x000000f500d67836 */ /* 0x000fe20000000000 */
[----:B--2---:R-:W-:Y:S01]  /*3e690*/  LOP3.LUT R229, R229, 0x7fffffff, RZ, 0xc0, !PT ;  /* 0x7fffffffe5e57812 */ /* 0x004fe200078ec0ff */
[----:B0-----:R-:W-:Y:S01]  /*3e6a0*/  VIADD R190, R190, UR6 ;  /* 0x00000006bebe7c36 */ /* 0x001fe20008000000 */
[----:B------:R-:W-:Y:S01]  /*3e6b0*/  @P1 LOP3.LUT R232, R232, 0x10, RZ, 0xfc, !PT ;  /* 0x00000010e8e81812 */ /* 0x000fe200078efcff */
[----:B------:R-:W-:Y:S01]  /*3e6c0*/  ULDC UR6, c[0x0][0x228] ;  /* 0x00008a0000067ab9 */ /* 0x000fe20000000800 */
[----:B------:R-:W-:Y:S01]  /*3e6d0*/  VIADD R215, R0, 0xf3 ;  /* 0x000000f300d77836 */ /* 0x000fe20000000000 */
[----:B------:R-:W-:Y:S01]  /*3e6e0*/  ULDC UR36, c[0x0][0x228] ;  /* 0x00008a0000247ab9 */ /* 0x000fe20000000800 */
[----:B------:R0:W-:Y:S01]  /*3e6f0*/  STL [R1+0x970], R190 ;  /* 0x000970be01007387 */ /* 0x0001e20000100800 */
[----:B------:R-:W-:Y:S01]  /*3e700*/  LOP3.LUT R232, R232, 0xfffffff7, RZ, 0xc0, !PT ;  /* 0xfffffff7e8e87812 */ /* 0x000fe200078ec0ff */
[----:B0-----:R-:W-:-:S03]  /*3e710*/  VIADD R190, R190, UR14 ;  /* 0x0000000ebebe7c36 */ /* 0x001fc60008000000 */
[----:B------:R-:W-:Y:S01]  /*3e720*/  @P0 LOP3.LUT R232, R232, 0x8, RZ, 0xfc, !PT ;  /* 0x00000008e8e80812 */ /* 0x000fe200078efcff */
[----:B------:R-:W-:Y:S01]  /*3e730*/  ULDC UR14, c[0x0][0x228] ;  /* 0x00008a00000e7ab9 */ /* 0x000fe20000000800 */
[----:B------:R0:W-:Y:S04]  /*3e740*/  STL [R1+0x974], R190 ;  /* 0x000974be01007387 */ /* 0x0001e80000100800 */
[----:B------:R-:W2:Y:S01]  /*3e750*/  LDL.LU R192, [R1+0xfc0] ;  /* 0x000fc00001c07983 */ /* 0x000ea20000300800 */
[----:B------:R-:W-:-:S04]  /*3e760*/  ISETP.GE.AND P0, PT, R198, UR52, PT ;  /* 0x00000034c6007c0c */ /* 0x000fc8000bf06270 */
[----:B------:R-:W-:Y:S01]  /*3e770*/  ISETP.LT.AND P1, PT, R3, UR22, !P0 ;  /* 0x0000001603007c0c */ /* 0x000fe2000c721270 */
[----:B------:R-:W-:Y:S01]  /*3e780*/  ULDC UR22, c[0x0][0x228] ;  /* 0x00008a0000167ab9 */ /* 0x000fe20000000800 */
[----:B------:R-:W-:Y:S01]  /*3e790*/  ISETP.LT.AND P0, PT, R2, UR16, !P0 ;  /* 0x0000001002007c0c */ /* 0x000fe2000c701270 */
[----:B------:R-:W-:Y:S02]  /*3e7a0*/  ULDC UR16, c[0x0][0x248] ;  /* 0x0000920000107ab9 */ /* 0x000fe40000000800 */
[----:B0-----:R-:W-:Y:S01]  /*3e7b0*/  VIADD R190, R190, UR16 ;  /* 0x00000010bebe7c36 */ /* 0x001fe20008000000 */
[----:B------:R-:W-:Y:S01]  /*3e7c0*/  LOP3.LUT R232, R232, 0xfffffffe, RZ, 0xc0, !PT ;  /* 0xfffffffee8e87812 */ /* 0x000fe200078ec0ff */
[----:B------:R-:W-:-:S03]  /*3e7d0*/  ULDC UR16, c[0x0][0x228] ;  /* 0x00008a0000107ab9 */ /* 0x000fc60000000800 */
[----:B------:R0:W-:Y:S04]  /*3e7e0*/  STL [R1+0x978], R190 ;  /* 0x000978be01007387 */ /* 0x0001e80000100800 */
[----:B------:R-:W4:Y:S01]  /*3e7f0*/  LDL.LU R191, [R1+0xfbc] ;  /* 0x000fbc0001bf7983 */ /* 0x000f220000300800 */
[----:B------:R-:W-:Y:S02]  /*3e800*/  @P1 LOP3.LUT R232, R232, 0x1, RZ, 0xfc, !PT ;  /* 0x00000001e8e81812 */ /* 0x000fe400078efcff */
[----:B---3--:R-:W-:-:S04]  /*3e810*/  LOP3.LUT R231, R231, 0x7fffffff, RZ, 0xc0, !PT ;  /* 0x7fffffffe7e77812 */ /* 0x008fc800078ec0ff */
[----:B------:R-:W-:Y:S02]  /*3e820*/  @P0 LOP3.LUT R231, R231, 0x80000000, RZ, 0xfc, !PT ;  /* 0x80000000e7e70812 */ /* 0x000fe400078efcff */
[----:B------:R-:W-:Y:S01]  /*3e830*/  ISETP.GE.AND P0, PT, R199, UR32, PT ;  /* 0x00000020c7007c0c */ /* 0x000fe2000bf06270 */
[----:B------:R-:W-:-:S03]  /*3e840*/  ULDC UR32, c[0x0][0x228] ;  /* 0x00008a0000207ab9 */ /* 0x000fc60000000800 */
[----:B------:R-:W-:Y:S01]  /*3e850*/  ISETP.LT.AND P1, PT, R3, UR5, !P0 ;  /* 0x0000000503007c0c */ /* 0x000fe2000c721270 */
[----:B------:R-:W-:Y:S01]  /*3e860*/  ULDC UR5, c[0x0][0x248] ;  /* 0x0000920000057ab9 */ /* 0x000fe20000000800 */
[----:B------:R-:W-:Y:S02]  /*3e870*/  ISETP.LT.AND P0, PT, R2, UR8, !P0 ;  /* 0x0000000802007c0c */ /* 0x000fe4000c701270 */
[----:B------:R-:W-:Y:S01]  /*3e880*/  LOP3.LUT R231, R231, 0xefffffff, RZ, 0xc0, !PT ;  /* 0xefffffffe7e77812 */ /* 0x000fe200078ec0ff */
[----:B0-----:R-:W-:Y:S01]  /*3e890*/  VIADD R190, R190, UR5 ;  /* 0x00000005bebe7c36 */ /* 0x001fe20008000000 */
[----:B------:R-:W-:Y:S01]  /*3e8a0*/  ULDC UR8, c[0x0][0x228] ;  /* 0x00008a0000087ab9 */ /* 0x000fe20000000800 */
[----:B------:R-:W-:-:S06]  /*3e8b0*/  ULDC UR5, c[0x0][0x228] ;  /* 0x00008a0000057ab9 */ /* 0x000fcc0000000800 */
[----:B------:R-:W-:-:S04]  /*3e8c0*/  @P1 LOP3.LUT R231, R231, 0x10000000, RZ, 0xfc, !PT ;  /* 0x10000000e7e71812 */ /* 0x000fc800078efcff */
[----:B------:R-:W-:-:S04]  /*3e8d0*/  LOP3.LUT R231, R231, 0xf7ffffff, RZ, 0xc0, !PT ;  /* 0xf7ffffffe7e77812 */ /* 0x000fc800078ec0ff */
[----:B------:R-:W-:Y:S02]  /*3e8e0*/  @P0 LOP3.LUT R231, R231, 0x8000000, RZ, 0xfc, !PT ;  /* 0x08000000e7e70812 */ /* 0x000fe400078efcff */
[----:B------:R-:W-:Y:S01]  /*3e8f0*/  ISETP.GE.AND P0, PT, R200, UR26, PT ;  /* 0x0000001ac8007c0c */ /* 0x000fe2000bf06270 */
[----:B------:R0:W-:Y:S01]  /*3e900*/  STL [R1+0x97c], R190 ;  /* 0x00097cbe01007387 */ /* 0x0001e20000100800 */
[----:B------:R-:W-:Y:S01]  /*3e910*/  LOP3.LUT R231, R231, 0xfeffffff, RZ, 0xc0, !PT ;  /* 0xfeffffffe7e77812 */ /* 0x000fe200078ec0ff */
[----:B------:R-:W-:Y:S01]  /*3e920*/  ULDC UR26, c[0x0][0x228] ;  /* 0x00008a00001a7ab9 */ /* 0x000fe20000000800 */
[----:B------:R-:W-:Y:S01]  /*3e930*/  ISETP.LT.AND P1, PT, R3, UR12, !P0 ;  /* 0x0000000c03007c0c */ /* 0x000fe2000c721270 */
[----:B------:R-:W3:Y:S01]  /*3e940*/  LDL.LU R193, [R1+0xfb8] ;  /* 0x000fb80001c17983 */ /* 0x000ee20000300800 */
        /* <DEDUP_REMOVED lines=14> */
[----:B------:R-:W-:-:S09]  /*3ea30*/  ULDC UR10, c[0x0][0x228] ;  /* 0x00008a00000a7ab9 */ /* 0x000fd20000000800 */
[----:B------:R-:W-:Y:S01]  /*3ea40*/  @P1 LOP3.LUT R231, R231, 0x100000, RZ, 0xfc, !PT ;  /* 0x00100000e7e71812 */ /* 0x000fe200078efcff */
[----:B0-----:R-:W-:Y:S01]  /*3ea50*/  VIADD R190, R190, UR6 ;  /* 0x00000006bebe7c36 */ /* 0x001fe20008000000 */
[----:B------:R-:W-:Y:S02]  /*3ea60*/  ULDC UR6, c[0x0][0x228] ;  /* 0x00008a0000067ab9 */ /* 0x000fe40000000800 */
[----:B------:R-:W-:-:S04]  /*3ea70*/  LOP3.LUT R231, R231, 0xfff7ffff, RZ, 0xc0, !PT ;  /* 0xfff7ffffe7e77812 */ /* 0x000fc800078ec0ff */
[----:B------:R-:W-:Y:S02]  /*3ea80*/  @P0 LOP3.LUT R231, R231, 0x80000, RZ, 0xfc, !PT ;  /* 0x00080000e7e70812 */ /* 0x000fe400078efcff */
[----:B------:R-:W-:Y:S02]  /*3ea90*/  ISETP.GE.AND P0, PT, R202, UR44, PT ;  /* 0x0000002cca007c0c */ /* 0x000fe4000bf06270 */
[----:B--2---:R-:W-:Y:S02]  /*3eaa0*/  R2UR UR54, R192 ;  /* 0x00000000c03672ca */ /* 0x004fe400000e0000 */
[----:B------:R-:W2:Y:S04]  /*3eab0*/  LDL.LU R192, [R1+0xfb4] ;  /* 0x000fb40001c07983 */ /* 0x000ea80000300800 */
[----:B------:R0:W-:Y:S01]  /*3eac0*/  STL [R1+0x984], R190 ;  /* 0x000984be01007387 */ /* 0x0001e20000100800 */
[----:B----4-:R-:W-:-:S03]  /*3ead0*/  R2UR UR44, R191 ;  /* 0x00000000bf2c72ca */ /* 0x010fc600000e0000 */
[----:B------:R-:W4:Y:S01]  /*3eae0*/  LDL.LU R191, [R1+0xfb0] ;  /* 0x000fb00001bf7983 */ /* 0x000f220000300800 */
[----:B------:R-:W-:Y:S01]  /*3eaf0*/  ISETP.LT.AND P1, PT, R3, UR14, !P0 ;  /* 0x0000000e03007c0c */ /* 0x000fe2000c721270 */
[----:B------:R-:W-:Y:S01]  /*3eb00*/  ULDC UR14, c[0x0][0x228] ;  /* 0x00008a00000e7ab9 */ /* 0x000fe20000000800 */
[----:B------:R-:W-:Y:S01]  /*3eb10*/  ISETP.LT.AND P0, PT, R2, UR20, !P0 ;  /* 0x0000001402007c0c */ /* 0x000fe2000c701270 */
[----:B------:R-:W-:Y:S01]  /*3eb20*/  ULDC UR20, c[0x0][0x248] ;  /* 0x0000920000147ab9 */ /* 0x000fe20000000800 */
[----:B------:R-:W-:Y:S01]  /*3eb30*/  LOP3.LUT R231, R231, 0xfffeffff, RZ, 0xc0, !PT ;  /* 0xfffeffffe7e77812 */ /* 0x000fe200078ec0ff */
[----:B0-----:R-:W-:Y:S01]  /*3eb40*/  VIADD R190, R190, UR20 ;  /* 0x00000014bebe7c36 */ /* 0x001fe20008000000 */
[----:B------:R-:W-:-:S07]  /*3eb50*/  ULDC UR20, c[0x0][0x228] ;  /* 0x00008a0000147ab9 */ /* 0x000fce0000000800 */
[----:B------:R-:W-:-:S04]  /*3eb60*/  @P1 LOP3.LUT R231, R231, 0x10000, RZ, 0xfc, !PT ;  /* 0x00010000e7e71812 */ /* 0x000fc800078efcff */
[----:B------:R-:W-:Y:S01]  /*3eb70*/  LOP3.LUT R231, R231, 0xffff7fff, RZ, 0xc0, !PT ;  /* 0xffff7fffe7e77812 */ /* 0x000fe200078ec0ff */
[----:B------:R0:W-:Y:S03]  /*3eb80*/  STL [R1+0x988], R190 ;  /* 0x000988be01007387 */ /* 0x0001e60000100800 */
[----:B------:R-:W-:Y:S02]  /*3eb90*/  @P0 LOP3.LUT R231, R231, 0x8000, RZ, 0xfc, !PT ;  /* 0x00008000e7e70812 */ /* 0x000fe400078efcff */
[----:B------:R-:W-:-:S04]  /*3eba0*/  ISETP.GE.AND P0, PT, R203, UR46, PT ;  /* 0x0000002ecb007c0c */ /* 0x000fc8000bf06270 */
        /* <DEDUP_REMOVED lines=10> */
[----:B------:R-:W-:-:S04]  /*3ec50*/  ISETP.GE.AND P0, PT, R204, UR40, PT ;  /* 0x00000028cc007c0c */ /* 0x000fc8000bf06270 */
[----:B------:R-:W-:Y:S01]  /*3ec60*/  ISETP.LT.AND P1, PT, R3, UR34, !P0 ;  /* 0x0000002203007c0c */ /* 0x000fe2000c721270 */
[----:B------:R-:W-:Y:S01]  /*3ec70*/  ULDC UR34, c[0x0][0x248] ;  /* 0x0000920000227ab9 */ /* 0x000fe20000000800 */
[----:B---3--:R-:W-:Y:S02]  /*3ec80*/  R2UR UR46, R193 ;  /* 0x00000000c12e72ca */ /* 0x008fe400000e0000 */
[----:B------:R-:W3:Y:S04]  /*3ec90*/  LDL.LU R193, [R1+0xfac] ;  /* 0x000fac0001c17983 */ /* 0x000ee80000300800 */
[----:B------:R0:W-:Y:S02]  /*3eca0*/  STL [R1+0x98c], R190 ;  /* 0x00098cbe01007387 */ /* 0x0001e40000100800 */
[----:B0-----:R-:W-:Y:S01]  /*3ecb0*/  VIADD R190, R190, UR34 ;  /* 0x00000022bebe7c36 */ /* 0x001fe20008000000 */
[----:B--2---:R-:W-:Y:S01]  /*3ecc0*/  R2UR UR40, R192 ;  /* 0x00000000c02872ca */ /* 0x004fe200000e0000 */
[----:B------:R-:W-:Y:S01]  /*3ecd0*/  ULDC UR34, c[0x0][0x228] ;  /* 0x00008a0000227ab9 */ /* 0x000fe20000000800 */
[----:B------:R-:W2:Y:S04]  /*3ece0*/  LDL.LU R192, [R1+0xfa8] ;  /* 0x000fa80001c07983 */ /* 0x000ea80000300800 */
[----:B------:R0:W-:Y:S01]  /*3ecf0*/  STL [R1+0x990], R190 ;  /* 0x000990be01007387 */ /* 0x0001e20000100800 */
[----:B----4-:R-:W-:-:S03]  /*3ed00*/  R2UR UR52, R191 ;  /* 0x00000000bf3472ca */ /* 0x010fc600000e0000 */
[----:B------:R-:W4:Y:S01]  /*3ed10*/  LDL.LU R191, [R1+0xfa4] ;  /* 0x000fa40001bf7983 */ /* 0x000f220000300800 */
[----:B------:R-:W-:Y:S01]  /*3ed20*/  ISETP.LT.AND P0, PT, R2, UR24, !P0 ;  /* 0x0000001802007c0c */ /* 0x000fe2000c701270 */
[----:B------:R-:W-:Y:S01]  /*3ed30*/  ULDC UR24, c[0x0][0x228] ;  /* 0x00008a0000187ab9 */ /* 0x000fe20000000800 */
[----:B------:R-:W-:-:S04]  /*3ed40*/  LOP3.LUT R231, R231, 0xfffffeff, RZ, 0xc0, !PT ;  /* 0xfffffeffe7e77812 */ /* 0x000fc800078ec0ff */
[----:B------:R-:W-:-:S04]  /*3ed50*/  @P1 LOP3.LUT R231, R231, 0x100, RZ, 0xfc, !PT ;  /* 0x00000100e7e71812 */ /* 0x000fc800078efcff */
[----:B------:R-:W-:-:S04]  /*3ed60*/  LOP3.LUT R231, R231, 0xffffff7f, RZ, 0xc0, !PT ;  /* 0xffffff7fe7e77812 */ /* 0x000fc800078ec0ff */
        /* <DEDUP_REMOVED lines=11> */
[----:B------:R-:W-:Y:S01]  /*3ee20*/  LOP3.LUT R231, R231, 0xfffffff7, RZ, 0xc0, !PT ;  /* 0xfffffff7e7e77812 */ /* 0x000fe200078ec0ff */
[----:B------:R0:W-:Y:S03]  /*3ee30*/  STL [R1+0x994], R190 ;  /* 0x000994be01007387 */ /* 0x0001e60000100800 */
[----:B------:R-:W-:Y:S02]  /*3ee40*/  @P0 LOP3.LUT R231, R231, 0x8, RZ, 0xfc, !PT ;  /* 0x00000008e7e70812 */ /* 0x000fe400078efcff */
[----:B------:R-:W-:-:S04]  /*3ee50*/  ISETP.GE.AND P0, PT, R206, UR44, PT ;  /* 0x0000002cce007c0c */ /* 0x000fc8000bf06270 */
[----:B------:R-:W-:Y:S01]  /*3ee60*/  ISETP.LT.AND P1, PT, R3, UR26, !P0 ;  /* 0x0000001a03007c0c */ /* 0x000fe2000c721270 */
[----:B------:R-:W-:Y:S01]  /*3ee70*/  ULDC UR26, c[0x0][0x228] ;  /* 0x00008a00001a7ab9 */ /* 0x000fe20000000800 */
[----:B------:R-:W-:Y:S01]  /*3ee80*/  ISETP.LT.AND P0, PT, R2, UR12, !P0 ;  /* 0x0000000c02007c0c */ /* 0x000fe2000c701270 */
[----:B------:R-:W-:Y:S02]  /*3ee90*/  ULDC UR12, c[0x0][0x248] ;  /* 0x00009200000c7ab9 */ /* 0x000fe40000000800 */
[----:B0-----:R-:W-:Y:S01]  /*3eea0*/  VIADD R190, R190, UR12 ;  /* 0x0000000cbebe7c36 */ /* 0x001fe20008000000 */
[----:B------:R-:W-:Y:S01]  /*3eeb0*/  LOP3.LUT R231, R231, 0xfffffffe, RZ, 0xc0, !PT ;  /* 0xfffffffee7e77812 */ /* 0x000fe200078ec0ff */
[----:B------:R-:W-:Y:S01]  /*3eec0*/  VIADD R216, R0, 0xf1 ;  /* 0x000000f100d87836 */ /* 0x000fe20000000000 */
[----:B------:R-:W-:-:S07]  /*3eed0*/  ULDC UR12, c[0x0][0x228] ;  /* 0x00008a00000c7ab9 */ /* 0x000fce0000000800 */
[----:B------:R-:W-:Y:S02]  /*3eee0*/  @P0 LOP3.LUT R230, R230, 0x80000000, RZ, 0xfc, !PT ;  /* 0x80000000e6e60812 */ /* 0x000fe400078efcff */
[----:B------:R-:W-:Y:S02]  /*3eef0*/  ISETP.GE.AND P0, PT, R207, UR46, PT ;  /* 0x0000002ecf007c0c */ /* 0x000fe4000bf06270 */
[----:B------:R-:W-:Y:S02]  /*3ef00*/  @P1 LOP3.LUT R231, R231, 0x1, RZ, 0xfc, !PT ;  /* 0x00000001e7e71812 */ /* 0x000fe400078efcff */
[----:B------:R-:W-:Y:S01]  /*3ef10*/  ISETP.LT.AND P1, PT, R3, UR18, !P0 ;  /* 0x0000001203007c0c */ /* 0x000fe2000c721270 */
[----:B------:R-:W-:Y:S01]  /*3ef20*/  ULDC UR18, c[0x0][0x248] ;  /* 0x0000920000127ab9 */ /* 0x000fe20000000800 */
[----:B---3--:R-:W-:Y:S02]  /*3ef30*/  R2UR UR44, R193 ;  /* 0x00000000c12c72ca */ /* 0x008fe400000e0000 */
[----:B------:R-:W3:Y:S04]  /*3ef40*/  LDL.LU R193, [R1+0xfa0] ;  /* 0x000fa00001c17983 */ /* 0x000ee80000300800 */
[----:B------:R0:W-:Y:S02]  /*3ef50*/  STL [R1+0x998], R190 ;  /* 0x000998be01007387 */ /* 0x0001e40000100800 */
[----:B0-----:R-:W-:Y:S01]  /*3ef60*/  VIADD R190, R190, UR18 ;  /* 0x00000012bebe7c36 */ /* 0x001fe20008000000 */
[----:B--2---:R-:W-:Y:S01]  /*3ef70*/  R2UR UR46, R192 ;  /* 0x00000000c02e72ca */ /* 0x004fe200000e0000 */
[----:B------:R-:W-:Y:S01]  /*3ef80*/  VIADD R217, R0, 0xef ;  /* 0x000000ef00d97836 */ /* 0x000fe20000000000 */
[----:B------:R-:W2:Y:S01]  /*3ef90*/  LDL.LU R192, [R1+0xf9c] ;  /* 0x000f9c0001c07983 */ /* 0x000ea20000300800 */
[----:B----4-:R-:W-:-:S03]  /*3efa0*/  R2UR UR48, R191 ;  /* 0x00000000bf3072ca */ /* 0x010fc600000e0000 */
[----:B------:R0:W-:Y:S01]  /*3efb0*/  STL [R1+0x99c], R190 ;  /* 0x00099cbe01007387 */ /* 0x0001e20000100800 */
[----:B------:R-:W-:Y:S01]  /*3efc0*/  ISETP.LT.AND P0, PT, R2, UR28, !P0 ;  /* 0x0000001c02007c0c */ /* 0x000fe2000c701270 */
[----:B------:R-:W-:Y:S01]  /*3efd0*/  ULDC UR18, c[0x0][0x228] ;  /* 0x00008a0000127ab9 */ /* 0x000fe20000000800 */
[----:B------:R-:W-:Y:S01]  /*3efe0*/  LOP3.LUT R230, R230, 0xefffffff, RZ, 0xc0, !PT ;  /* 0xefffffffe6e67812 */ /* 0x000fe200078ec0ff */
[----:B------:R-:W4:Y:S01]  /*3eff0*/  LDL.LU R191, [R1+0xf98] ;  /* 0x000f980001bf7983 */ /* 0x000f220000300800 */
[----:B------:R-:W-:Y:S02]  /*3f000*/  ULDC UR28, c[0x0][0x228] ;  /* 0x00008a00001c7ab9 */ /* 0x000fe40000000800 */
[----:B------:R-:W-:-:S04]  /*3f010*/  @P1 LOP3.LUT R230, R230, 0x10000000, RZ, 0xfc, !PT ;  /* 0x10000000e6e61812 */ /* 0x000fc800078efcff */
[----:B------:R-:W-:-:S04]  /*3f020*/  LOP3.LUT R230, R230, 0xf7ffffff, RZ, 0xc0, !PT ;  /* 0xf7ffffffe6e67812 */ /* 0x000fc800078ec0ff */
[----:B------:R-:W-:Y:S02]  /*3f030*/  @P0 LOP3.LUT R230, R230, 0x8000000, RZ, 0xfc, !PT ;  /* 0x08000000e6e60812 */ /* 0x000fe400078efcff */
[----:B------:R-:W-:Y:S01]  /*3f040*/  ISETP.GE.AND P0, PT, R208, UR40, PT ;  /* 0x00000028d0007c0c */ /* 0x000fe2000bf06270 */
[----:B------:R-:W-:Y:S01]  /*3f050*/  VIADD R218, R0, 0xed ;  /* 0x000000ed00da7836 */ /* 0x000fe20000000000 */
[----:B------:R-:W-:Y:S01]  /*3f060*/  LOP3.LUT R230, R230, 0xfeffffff, RZ, 0xc0, !PT ;  /* 0xfeffffffe6e67812 */ /* 0x000fe200078ec0ff */
[----:B------:R-:W-:Y:S01]  /*3f070*/  VIADD R219, R0, 0xeb ;  /* 0x000000eb00db7836 */ /* 0x000fe20000000000 */
[----:B------:R-:W-:Y:S01]  /*3f080*/  ISETP.LT.AND P1, PT, R3, UR6, !P0 ;  /* 0x0000000603007c0c */ /* 0x000fe2000c721270 */
[----:B------:R-:W-:Y:S01]  /*3f090*/  ULDC UR6, c[0x0][0x248] ;  /* 0x0000920000067ab9 */ /* 0x000fe20000000800 */
[----:B------:R-:W-:Y:S01]  /*3f0a0*/  ISETP.LT.AND P0, PT, R2, UR10, !P0 ;  /* 0x0000000a02007c0c */ /* 0x000fe2000c701270 */
[----:B------:R-:W-:Y:S01]  /*3f0b0*/  ULDC UR10, c[0x0][0x228] ;  /* 0x00008a00000a7ab9 */ /* 0x000fe20000000800 */
[----:B------:R-:W-:-:S09]  /*3f0c0*/  ULDC UR40, c[0x0][0x228] ;  /* 0x00008a0000287ab9 */ /* 0x000fd20000000800 */
[----:B------:R-:W-:-:S04]  /*3f0d0*/  @P1 LOP3.LUT R230, R230, 0x1000000, RZ, 0xfc, !PT ;  /* 0x01000000e6e61812 */ /* 0x000fc800078efcff */
[----:B------:R-:W-:-:S04]  /*3f0e0*/  LOP3.LUT R230, R230, 0xff7fffff, RZ, 0xc0, !PT ;  /* 0xff7fffffe6e67812 */ /* 0x000fc800078ec0ff */
[----:B------:R-:W-:Y:S02]  /*3f0f0*/  @P0 LOP3.LUT R230, R230, 0x800000, RZ, 0xfc, !PT ;  /* 0x00800000e6e60812 */ /* 0x000fe400078efcff */
[----:B------:R-:W-:-:S04]  /*3f100*/  ISETP.GE.AND P0, PT, R209, UR52, PT ;  /* 0x00000034d1007c0c */ /* 0x000fc8000bf06270 */
[----:B------:R-:W-:Y:S01]  /*3f110*/  ISETP.LT.AND P1, PT, R3, UR14, !P0 ;  /* 0x0000000e03007c0c */ /* 0x000fe2000c721270 */
[----:B0-----:R-:W-:Y:S01]  /*3f120*/  VIADD R190, R190, UR6 ;  /* 0x00000006bebe7c36 */ /* 0x001fe20008000000 */
[----:B------:R-:W-:Y:S01]  /*3f130*/  ISETP.LT.AND P0, PT, R2, UR20, !P0 ;  /* 0x0000001402007c0c */ /* 0x000fe2000c701270 */
[----:B------:R-:W-:Y:S01]  /*3f140*/  ULDC UR6, c[0x0][0x228] ;  /* 0x00008a0000067ab9 */ /* 0x000fe20000000800 */
[----:B------:R-:W-:Y:S01]  /*3f150*/  LOP3.LUT R230, R230, 0xffefffff, RZ, 0xc0, !PT ;  /* 0xffefffffe6e67812 */ /* 0x000fe200078ec0ff */
[----:B------:R-:W-:Y:S01]  /*3f160*/  VIADD R220, R0, 0xe9 ;  /* 0x000000e900dc7836 */ /* 0x000fe20000000000 */
[----:B------:R-:W-:Y:S01]  /*3f170*/  ULDC UR14, c[0x0][0x248] ;  /* 0x00009200000e7ab9 */ /* 0x000fe20000000800 */
[----:B---3--:R-:W-:Y:S02]  /*3f180*/  R2UR UR52, R193 ;  /* 0x00000000c13472ca */ /* 0x008fe400000e0000 */
[----:B--2---:R-:W-:Y:S02]  /*3f190*/  R2UR UR61, R192 ;  /* 0x00000000c03d72ca */ /* 0x004fe400000e0000 */
[----:B----4-:R-:W-:Y:S01]  /*3f1a0*/  R2UR UR60, R191 ;  /* 0x00000000bf3c72ca */ /* 0x010fe200000e0000 */
[----:B------:R0:W-:Y:S01]  /*3f1b0*/  STL [R1+0x9a0], R190 ;  /* 0x0009a0be01007387 */ /* 0x0001e20000100800 */
[----:B------:R-:W-:Y:S01]  /*3f1c0*/  @P1 LOP3.LUT R230, R230, 0x100000, RZ, 0xfc, !PT ;  /* 0x00100000e6e61812 */ /* 0x000fe200078efcff */
[----:B------:R-:W-:-:S03]  /*3f1d0*/  ULDC UR20, c[0x0][0x228] ;  /* 0x00008a0000147ab9 */ /* 0x000fc60000000800 */
[----:B------:R-:W-:-:S04]  /*3f1e0*/  LOP3.LUT R230, R230, 0xfff7ffff, RZ, 0xc0, !PT ;  /* 0xfff7ffffe6e67812 */ /* 0x000fc800078ec0ff */
[----:B------:R-:W-:Y:S02]  /*3f1f0*/  @P0 LOP3.LUT R230, R230, 0x80000, RZ, 0xfc, !PT ;  /* 0x00080000e6e60812 */ /* 0x000fe400078efcff */
[----:B------:R-:W-:Y:S01]  /*3f200*/  ISETP.GE.AND P0, PT, R210, UR44, PT ;  /* 0x0000002cd2007c0c */ /* 0x000fe2000bf06270 */
[----:B0-----:R-:W-:Y:S01]  /*3f210*/  VIADD R190, R190, UR14 ;  /* 0x0000000ebebe7c36 */ /* 0x001fe20008000000 */
[----:B------:R-:W-:Y:S01]  /*3f220*/  LOP3.LUT R230, R230, 0xfffeffff, RZ, 0xc0, !PT ;  /* 0xfffeffffe6e67812 */ /* 0x000fe200078ec0ff */
[----:B------:R-:W-:Y:S01]  /*3f230*/  ULDC UR14, c[0x0][0x228] ;  /* 0x00008a00000e7ab9 */ /* 0x000fe20000000800 */
[----:B------:R-:W-:Y:S01]  /*3f240*/  ISETP.LT.AND P1, PT, R3, UR30, !P0 ;  /* 0x0000001e03007c0c */ /* 0x000fe2000c721270 */
[----:B------:R-:W-:Y:S01]  /*3f250*/  VIADD R221, R0, 0xe7 ;  /* 0x000000e700dd7836 */ /* 0x000fe20000000000 */
[----:B------:R-:W-:Y:S01]  /*3f260*/  ISETP.LT.AND P0, PT, R2, UR16, !P0 ;  /* 0x0000001002007c0c */ /* 0x000fe2000c701270 */
[----:B------:R-:W-:Y:S01]  /*3f270*/  ULDC UR30, c[0x0][0x228] ;  /* 0x00008a00001e7ab9 */ /* 0x000fe20000000800 */
[----:B------:R-:W-:Y:S01]  /*3f280*/  ULDC UR44, c[0x0][0x228] ;  /* 0x00008a00002c7ab9 */ /* 0x000fe20000000800 */
[----:B------:R-:W-:Y:S01]  /*3f290*/  VIADD R222, R0, 0xe5 ;  /* 0x000000e500de7836 */ /* 0x000fe20000000000 */
[----:B------:R-:W-:-:S07]  /*3f2a0*/  ULDC UR16, c[0x0][0x248] ;  /* 0x0000920000107ab9 */ /* 0x000fce0000000800 */
        /* <DEDUP_REMOVED lines=8> */
[----:B------:R-:W-:Y:S01]  /*3f330*/  VIADD R223, R0, 0xe3 ;  /* 0x000000e300df7836 */ /* 0x000fe20000000000 */
        /* <DEDUP_REMOVED lines=13> */
[----:B------:R0:W-:Y:S01]  /*3f410*/  STL [R1+0x9a8], R190 ;  /* 0x0009a8be01007387 */ /* 0x0001e20000100800 */
[----:B------:R-:W-:Y:S01]  /*3f420*/  ULDC UR24, c[0x0][0x228] ;  /* 0x00008a0000187ab9 */ /* 0x000fe20000000800 */
[----:B------:R-:W-:Y:S01]  /*3f430*/  ULDC UR48, c[0x0][0x228] ;  /* 0x00008a0000307ab9 */ /* 0x000fe20000000800 */
[----:B------:R-:W-:Y:S01]  /*3f440*/  VIADD R225, R0, 0xdf ;  /* 0x000000df00e17836 */ /* 0x000fe20000000000 */
[----:B------:R-:W-:-:S06]  /*3f450*/  ULDC UR34, c[0x0][0x248] ;  /* 0x0000920000227ab9 */ /* 0x000fcc0000000800 */
        /* <DEDUP_REMOVED lines=13> */
[----:B------:R-:W-:Y:S01]  /*3f530*/  ULDC UR52, c[0x0][0x228] ;  /* 0x00008a0000347ab9 */ /* 0x000fe20000000800 */
[----:B------:R-:W2:Y:S06]  /*3f540*/  LDL.LU R192, [R1+0xfe4] ;  /* 0x000fe40001c07983 */ /* 0x000eac0000300800 */
        /* <DEDUP_REMOVED lines=13> */
[C---:B------:R-:W-:Y:S01]  /*3f620*/  VIADD R237, R0.reuse, 0xd9 ;  /* 0x000000d900ed7836 */ /* 0x040fe20000000000 */
[----:B------:R-:W3:Y:S01]  /*3f630*/  LDL.LU R191, [R1+0xfe8] ;  /* 0x000fe80001bf7983 */ /* 0x000ee20000300800 */
[----:B------:R-:W-:Y:S01]  /*3f640*/  VIADD R238, R0, 0xd7 ;  /* 0x000000d700ee7836 */ /* 0x000fe20000000000 */
[----:B------:R-:W-:Y:S01]  /*3f650*/  LOP3.LUT R228, R228, 0x7fffffff, RZ, 0xc0, !PT ;  /* 0x7fffffffe4e47812 */ /* 0x000fe200078ec0ff */
[----:B------:R-:W-:Y:S01]  /*3f660*/  VIADD R239, R0, 0xd5 ;  /* 0x000000d500ef7836 */ /* 0x000fe20000000000 */
[----:B------:R-:W-:-:S04]  /*3f670*/  ULDC UR61, c[0x0][0x228] ;  /* 0x00008a00003d7ab9 */ /* 0x000fc80000000800 */
[----:B------:R-:W-:Y:S02]  /*3f680*/  @P0 LOP3.LUT R229, R229, 0x80000000, RZ, 0xfc, !PT ;  /* 0x80000000e5e50812 */ /* 0x000fe400078efcff */
[----:B------:R-:W-:Y:S02]  /*3f690*/  ISETP.GE.AND P0, PT, R215, UR60, PT ;  /* 0x0000003cd7007c0c */ /* 0x000fe4000bf06270 */
[----:B------:R-:W-:Y:S01]  /*3f6a0*/  @P1 LOP3.LUT R230, R230, 0x1, RZ, 0xfc, !PT ;  /* 0x00000001e6e61812 */ /* 0x000fe200078efcff */
[----:B0-----:R-:W-:Y:S01]  /*3f6b0*/  VIADD R190, R190, UR50 ;  /* 0x00000032bebe7c36 */ /* 0x001fe20008000000 */
[----:B------:R-:W-:Y:S01]  /*3f6c0*/  ISETP.LT.AND P1, PT, R3, UR36, !P0 ;  /* 0x0000002403007c0c */ /* 0x000fe2000c721270 */
[----:B------:R-:W-:Y:S01]  /*3f6d0*/  ULDC UR50, c[0x0][0x228] ;  /* 0x00008a0000327ab9 */ /* 0x000fe20000000800 */
[----:B------:R-:W-:Y:S01]  /*3f6e0*/  ISETP.LT.AND P0, PT, R2, UR26, !P0 ;  /* 0x0000001a02007c0c */ /* 0x000fe2000c701270 */
[----:B------:R-:W-:Y:S01]  /*3f6f0*/  ULDC UR36, c[0x0][0x248] ;  /* 0x0000920000247ab9 */ /* 0x000fe20000000800 */
[----:B------:R-:W-:Y:S01]  /*3f700*/  LOP3.LUT R229, R229, 0xefffffff, RZ, 0xc0, !PT ;  /* 0xefffffffe5e57812 */ /* 0x000fe200078ec0ff */
[----:B------:R0:W-:Y:S01]  /*3f710*/  STL [R1+0x9b4], R190 ;  /* 0x0009b4be01007387 */ /* 0x0001e20000100800 */
[----:B------:R-:W-:Y:S01]  /*3f720*/  ULDC UR26, c[0x0][0x228] ;  /* 0x00008a00001a7ab9 */ /* 0x000fe20000000800 */
[----:B------:R-:W-:-:S06]  /*3f730*/  ULDC UR60, c[0x0][0x228] ;  /* 0x00008a00003c7ab9 */ /* 0x000fcc0000000800 */
        /* <DEDUP_REMOVED lines=9> */
[----:B------:R-:W-:Y:S01]  /*3f7d0*/  ULDC UR12, c[0x0][0x248] ;  /* 0x00009200000c7ab9 */ /* 0x000fe20000000800 */
[----:B------:R0:W-:Y:S01]  /*3f7e0*/  STL [R1+0x9b8], R190 ;  /* 0x0009b8be01007387 */ /* 0x0001e20000100800 */
[----:B------:R-:W-:Y:S01]  /*3f7f0*/  VIADD R240, R0, 0xd3 ;  /* 0x000000d300f07836 */ /* 0x000fe20000000000 */
[----:B------:R-:W-:-:S05]  /*3f800*/  ULDC UR38, c[0x0][0x228] ;  /* 0x00008a0000267ab9 */ /* 0x000fca0000000800 */
[----:B------:R-:W-:-:S04]  /*3f810*/  @P1 LOP3.LUT R229, R229, 0x4000000, RZ, 0xfc, !PT ;  /* 0x04000000e5e51812 */ /* 0x000fc800078efcff */
[----:B------:R-:W-:-:S04]  /*3f820*/  LOP3.LUT R229, R229, 0xfdffffff, RZ, 0xc0, !PT ;  /* 0xfdffffffe5e57812 */ /* 0x000fc800078ec0ff */
[----:B------:R-:W-:Y:S02]  /*3f830*/  @P0 LOP3.LUT R229, R229, 0x2000000, RZ, 0xfc, !PT ;  /* 0x02000000e5e50812 */ /* 0x000fe400078efcff */
[----:B------:R-:W-:-:S04]  /*3f840*/  ISETP.GE.AND P0, PT, R217, UR58, PT ;  /* 0x0000003ad9007c0c */ /* 0x000fc8000bf06270 */
[----:B------:R-:W-:Y:S01]  /*3f850*/  ISETP.LT.AND P1, PT, R3, UR18, !P0 ;  /* 0x0000001203007c0c */ /* 0x000fe2000c721270 */
[----:B0-----:R-:W-:Y:S01]  /*3f860*/  VIADD R190, R190, UR36 ;  /* 0x00000024bebe7c36 */ /* 0x001fe20008000000 */
[----:B------:R-:W-:Y:S01]  /*3f870*/  ISETP.LT.AND P0, PT, R2, UR28, !P0 ;  /* 0x0000001c02007c0c */ /* 0x000fe2000c701270 */
[C---:B------:R-:W-:Y:S01]  /*3f880*/  VIADD R241, R0.reuse, 0xd1 ;  /* 0x000000d100f17836 */ /* 0x040fe20000000000 */
[----:B------:R-:W-:Y:S01]  /*3f890*/  LOP3.LUT R229, R229, 0xfeffffff, RZ, 0xc0, !PT ;  /* 0xfeffffffe5e57812 */ /* 0x000fe200078ec0ff */
[C---:B------:R-:W-:Y:S01]  /*3f8a0*/  VIADD R242, R0.reuse, 0xcf ;  /* 0x000000cf00f27836 */ /* 0x040fe20000000000 */
[----:B------:R0:W-:Y:S01]  /*3f8b0*/  STL [R1+0x9bc], R190 ;  /* 0x0009bcbe01007387 */ /* 0x0001e20000100800 */
[C---:B------:R-:W-:Y:S01]  /*3f8c0*/  VIADD R243, R0.reuse, 0xcd ;  /* 0x000000cd00f37836 */ /* 0x040fe20000000000 */
[----:B------:R-:W-:Y:S01]  /*3f8d0*/  ULDC UR28, c[0x0][0x228] ;  /* 0x00008a00001c7ab9 */ /* 0x000fe20000000800 */
[C---:B------:R-:W-:Y:S01]  /*3f8e0*/  VIADD R244, R0.reuse, 0xcb ;  /* 0x000000cb00f47836 */ /* 0x040fe20000000000 */
[----:B------:R-:W-:Y:S01]  /*3f8f0*/  ULDC UR36, c[0x0][0x228] ;  /* 0x00008a0000247ab9 */ /* 0x000fe20000000800 */
[----:B------:R-:W-:Y:S01]  /*3f900*/  VIADD R245, R0, 0xc9 ;  /* 0x000000c900f57836 */ /* 0x000fe20000000000 */
[----:B------:R-:W-:Y:S01]  /*3f910*/  ULDC UR18, c[0x0][0x248] ;  /* 0x0000920000127ab9 */ /* 0x000fe20000000800 */
        /* <DEDUP_REMOVED lines=24> */
[C---:B------:R-:W-:Y:S01]  /*3faa0*/  VIADD R247, R0.reuse, 0xc7 ;  /* 0x000000c700f77836 */ /* 0x040fe20000000000 */
[----:B------:R-:W-:Y:S01]  /*3fab0*/  ULDC UR40, c[0x0][0x228] ;  /* 0x00008a0000287ab9 */ /* 0x000fe20000000800 */
[C---:B------:R-:W-:Y:S01]  /*3fac0*/  VIADD R248, R0.reuse, 0xc6 ;  /* 0x000000c600f87836 */ /* 0x040fe20000000000 */
[----:B------:R-:W-:Y:S01]  /*3fad0*/  F2FP.SATFINITE.E4M3.F32.PACK_AB_MERGE_C R6, R119, R118, RZ ;  /* 0x000000767706723e */ /* 0x000fe200048070ff */
[----:B------:R-:W-:Y:S01]  /*3fae0*/  VIADD R249, R0, 0xc5 ;  /* 0x000000c500f97836 */ /* 0x000fe20000000000 */
[----:B------:R-:W-:-:S02]  /*3faf0*/  F2FP.SATFINITE.E4M3.F32.PACK_AB_MERGE_C R5, R127, R126, RZ ;  /* 0x0000007e7f05723e */ /* 0x000fc400048070ff */
[----:B------:R-:W-:Y:S01]  /*3fb00*/  F2FP.SATFINITE.E4M3.F32.PACK_AB_MERGE_C R14, R135, R134, RZ ;  /* 0x00000086870e723e */ /* 0x000fe200048070ff */
[C---:B------:R-:W-:Y:S01]  /*3fb10*/  VIADD R189, R0.reuse, 0xc2 ;  /* 0x000000c200bd7836 */ /* 0x040fe20000000000 */
[----:B------:R-:W-:Y:S01]  /*3fb20*/  @P1 LOP3.LUT R229, R229, 0x100000, RZ, 0xfc, !PT ;  /* 0x00100000e5e51812 */ /* 0x000fe200078efcff */
[C---:B------:R-:W-:Y:S01]  /*3fb30*/  VIADD R251, R0.reuse, 0xc4 ;  /* 0x000000c400fb7836 */ /* 0x040fe20000000000 */
[----:B------:R-:W-:Y:S01]  /*3fb40*/  ULDC UR42, c[0x0][0x248] ;  /* 0x00009200002a7ab9 */ /* 0x000fe20000000800 */
[C---:B------:R-:W-:Y:S01]  /*3fb50*/  VIADD R188, R0.reuse, 0xc0 ;  /* 0x000000c000bc7836 */ /* 0x040fe20000000000 */
[----:B------:R-:W-:Y:S01]  /*3fb60*/  LOP3.LUT R229, R229, 0xfff7ffff, RZ, 0xc0, !PT ;  /* 0xfff7ffffe5e57812 */ /* 0x000fe200078ec0ff */
[----:B------:R-:W-:Y:S01]  /*3fb70*/  VIADD R185, R0, 0xbe ;  /* 0x000000be00b97836 */ /* 0x000fe20000000000 */
[----:B------:R-:W-:Y:S02]  /*3fb80*/  ULDC UR47, c[0x0][0x248] ;  /* 0x00009200002f7ab9 */ /* 0x000fe40000000800 */
[----:B------:R-:W-:-:S02]  /*3fb90*/  @P0 LOP3.LUT R229, R229, 0x80000, RZ, 0xfc, !PT ;  /* 0x00080000e5e50812 */ /* 0x000fc400078efcff */
        /* <DEDUP_REMOVED lines=21> */
[----:B------:R-:W-:Y:S01]  /*3fcf0*/  LOP3.LUT R193, R6, 0xffff, RZ, 0xc0, !PT ;  /* 0x0000ffff06c17812 */ /* 0x000fe200078ec0ff */
[----:B------:R-:W-:Y:S01]  /*3fd00*/  ULDC UR30, c[0x0][0x228] ;  /* 0x00008a00001e7ab9 */ /* 0x000fe20000000800 */
[----:B------:R-:W-:Y:S01]  /*3fd10*/  LOP3.LUT R194, R5, 0xffff, RZ, 0xc0, !PT ;  /* 0x0000ffff05c27812 */ /* 0x000fe200078ec0ff */
        /* <DEDUP_REMOVED lines=13> */
[----:B------:R-:W-:Y:S01]  /*3fdf0*/  LOP3.LUT R195, R14, 0xffff, RZ, 0xc0, !PT ;  /* 0x0000ffff0ec37812 */ /* 0x000fe200078ec0ff */
        /* <DEDUP_REMOVED lines=33> */
[----:B------:R-:W-:-:S03]  /*40010*/  ULDC UR53, c[0x0][0x228] ;  /* 0x00008a0000357ab9 */ /* 0x000fc60000000800 */
[----:B------:R-:W-:Y:S01]  /*40020*/  ISETP.LT.AND P1, PT, R3, UR34, !P0 ;  /* 0x0000002203007c0c */ /* 0x000fe2000c721270 */
[----:B0-----:R-:W-:Y:S01]  /*40030*/  VIADD R190, R190, UR6 ;  /* 0x00000006bebe7c36 */ /* 0x001fe20008000000 */
[----:B------:R-:W-:Y:S01]  /*40040*/  ISETP.LT.AND P0, PT, R2, UR5, !P0 ;  /* 0x0000000502007c0c */ /* 0x000fe2000c701270 */
[----:B------:R-:W-:Y:S01]  /*40050*/  ULDC UR6, c[0x0][0x248] ;  /* 0x0000920000067ab9 */ /* 0x000fe20000000800 */
[----:B------:R-:W-:Y:S01]  /*40060*/  LOP3.LUT R229, R229, 0xfffffeff, RZ, 0xc0, !PT ;  /* 0xfffffeffe5e57812 */ /* 0x000fe200078ec0ff */
[----:B------:R-:W-:Y:S01]  /*40070*/  ULDC UR5, c[0x0][0x248] ;  /* 0x0000920000057ab9 */ /* 0x000fe20000000800 */
[----:B--2---:R-:W-:Y:S01]  /*40080*/  R2UR UR59, R192 ;  /* 0x00000000c03b72ca */ /* 0x004fe200000e0000 */
        /* <DEDUP_REMOVED lines=11> */
[C---:B------:R-:W-:Y:S01]  /*40140*/  VIADD R187, R0.reuse, 0xc1 ;  /* 0x000000c100bb7836 */ /* 0x040fe20000000000 */
[----:B---3--:R-:W-:Y:S01]  /*40150*/  R2UR UR58, R191 ;  /* 0x00000000bf3a72ca */ /* 0x008fe200000e0000 */
[----:B------:R-:W-:Y:S01]  /*40160*/  VIADD R186, R0, 0xbf ;  /* 0x000000bf00ba7836 */ /* 0x000fe20000000000 */
[----:B------:R-:W-:Y:S01]  /*40170*/  LOP3.LUT R192, R4, 0xffff, RZ, 0xc0, !PT ;  /* 0x0000ffff04c07812 */ /* 0x000fe200078ec0ff */
[----:B0-----:R-:W-:-:S02]  /*40180*/  VIADD R190, R190, UR41 ;  /* 0x00000029bebe7c36 */ /* 0x001fc40008000000 */
[C---:B------:R-:W-:Y:S02]  /*40190*/  VIADD R184, R0.reuse, 0xbd ;  /* 0x000000bd00b87836 */ /* 0x040fe40000000000 */
[C---:B------:R-:W-:Y:S02]  /*401a0*/  VIADD R182, R0.reuse, 0xbb ;  /* 0x000000bb00b67836 */ /* 0x040fe40000000000 */
[C---:B------:R-:W-:Y:S01]  /*401b0*/  VIADD R180, R0.reuse, 0xb9 ;  /* 0x000000b900b47836 */ /* 0x040fe20000000000 */
[----:B------:R-:W-:Y:S01]  /*401c0*/  @P1 LOP3.LUT R229, R229, 0x40, RZ, 0xfc, !PT ;  /* 0x00000040e5e51812 */ /* 0x000fe200078efcff */
[----:B------:R-:W-:Y:S01]  /*401d0*/  ULDC UR41, c[0x0][0x248] ;  /* 0x0000920000297ab9 */ /* 0x000fe20000000800 */
[C---:B------:R-:W-:Y:S02]  /*401e0*/  VIADD R179, R0.reuse, 0xb8 ;  /* 0x000000b800b37836 */ /* 0x040fe40000000000 */
[C---:B------:R-:W-:Y:S01]  /*401f0*/  VIADD R178, R0.reuse, 0xb7 ;  /* 0x000000b700b27836 */ /* 0x040fe20000000000 */
[----:B------:R-:W-:Y:S01]  /*40200*/  LOP3.LUT R229, R229, 0xffffffdf, RZ, 0xc0, !PT ;  /* 0xffffffdfe5e57812 */ /* 0x000fe200078ec0ff */
[----:B------:R-:W-:-:S02]  /*40210*/  VIADD R177, R0, 0xb6 ;  /* 0x000000b600b17836 */ /* 0x000fc40000000000 */
[C---:B------:R-:W-:Y:S01]  /*40220*/  VIADD R176, R0.reuse, 0xb5 ;  /* 0x000000b500b07836 */ /* 0x040fe20000000000 */
[----:B------:R-:W-:Y:S01]  /*40230*/  @P0 LOP3.LUT R229, R229, 0x20, RZ, 0xfc, !PT ;  /* 0x00000020e5e50812 */ /* 0x000fe200078efcff */
[C---:B------:R-:W-:Y:S01]  /*40240*/  VIADD R175, R0.reuse, 0xb4 ;  /* 0x000000b400af7836 */ /* 0x040fe20000000000 */
[----:B------:R-:W-:Y:S01]  /*40250*/  ISETP.GE.AND P0, PT, R227, UR17, PT ;  /* 0x00000011e3007c0c */ /* 0x000fe2000bf06270 */
[C---:B------:R-:W-:Y:S02]  /*40260*/  VIADD R174, R0.reuse, 0xb3 ;  /* 0x000000b300ae7836 */ /* 0x040fe40000000000 */
[----:B------:R-:W-:Y:S01]  /*40270*/  VIADD R173, R0, 0xb2 ;  /* 0x000000b200ad7836 */ /* 0x000fe20000000000 */
[----:B------:R-:W-:Y:S01]  /*40280*/  ISETP.LT.AND P1, PT, R3, UR8, !P0 ;  /* 0x0000000803007c0c */ /* 0x000fe2000c721270 */
[----:B------:R0:W-:Y:S01]  /*40290*/  STL [R1+0x9e0], R190 ;  /* 0x0009e0be01007387 */ /* 0x0001e20000100800 */
[----:B------:R-:W-:Y:S01]  /*402a0*/  ISETP.LT.AND P0, PT, R2, UR54, !P0 ;  /* 0x0000003602007c0c */ /* 0x000fe2000c701270 */
[----:B------:R-:W-:Y:S01]  /*402b0*/  ULDC UR54, c[0x0][0x228] ;  /* 0x00008a0000367ab9 */ /* 0x000fe20000000800 */
[----:B------:R-:W-:Y:S01]  /*402c0*/  LOP3.LUT R229, R229, 0xffffffef, RZ, 0xc0, !PT ;  /* 0xffffffefe5e57812 */ /* 0x000fe200078ec0ff */
[----:B------:R-:W-:Y:S01]  /*402d0*/  ULDC UR8, c[0x0][0x248] ;  /* 0x0000920000087ab9 */ /* 0x000fe20000000800 */
[----:B------:R-:W-:-:S02]  /*402e0*/  VIADD R172, R0, 0xb1 ;  /* 0x000000b100ac7836 */ /* 0x000fc40000000000 */
[C---:B------:R-:W-:Y:S02]  /*402f0*/  VIADD R171, R0.reuse, 0xb0 ;  /* 0x000000b000ab7836 */ /* 0x040fe40000000000 */
[C---:B------:R-:W-:Y:S02]  /*40300*/  VIADD R170, R0.reuse, 0xaf ;  /* 0x000000af00aa7836 */ /* 0x040fe40000000000 */
[C---:B------:R-:W-:Y:S01]  /*40310*/  VIADD R169, R0.reuse, 0xae ;  /* 0x000000ae00a97836 */ /* 0x040fe20000000000 */
[----:B------:R-:W-:Y:S01]  /*40320*/  @P1 LOP3.LUT R229, R229, 0x10, RZ, 0xfc, !PT ;  /* 0x00000010e5e51812 */ /* 0x000fe200078efcff */
        /* <DEDUP_REMOVED lines=11> */
[----:B0-----:R-:W-:Y:S01]  /*403e0*/  VIADD R190, R190, UR27 ;  /* 0x0000001bbebe7c36 */ /* 0x001fe20008000000 */
[----:B------:R-:W-:Y:S01]  /*403f0*/  ISETP.LT.AND P0, PT, R2, UR26, !P0 ;  /* 0x0000001a02007c0c */ /* 0x000fe2000c701270 */
[----:B------:R-:W-:Y:S01]  /*40400*/  ULDC UR27, c[0x0][0x228] ;  /* 0x00008a00001b7ab9 */ /* 0x000fe20000000800 */
[----:B------:R-:W-:Y:S01]  /*40410*/  LOP3.LUT R229, R229, 0xfffffffb, RZ, 0xc0, !PT ;  /* 0xfffffffbe5e57812 */ /* 0x000fe200078ec0ff */
[----:B------:R-:W-:Y:S01]  /*40420*/  ULDC UR53, c[0x0][0x228] ;  /* 0x00008a0000357ab9 */ /* 0x000fe20000000800 */
[----:B------:R-:W-:-:S02]  /*40430*/  VIADD R161, R0, 0xa6 ;  /* 0x000000a600a17836 */ /* 0x000fc40000000000 */
[C---:B------:R-:W-:Y:S02]  /*40440*/  VIADD R160, R0.reuse, 0xa5 ;  /* 0x000000a500a07836 */ /* 0x040fe40000000000 */
[C---:B------:R-:W-:Y:S01]  /*40450*/  VIADD R159, R0.reuse, 0xa4 ;  /* 0x000000a4009f7836 */ /* 0x040fe20000000000 */
[----:B------:R-:W-:Y:S01]  /*40460*/  SHF.R.U32.HI R197, RZ, 0x8, R193 ;  /* 0x00000008ffc57819 */ /* 0x000fe200000116c1 */
[----:B------:R-:W-:Y:S01]  /*40470*/  ULDC UR50, c[0x0][0x248] ;  /* 0x0000920000327ab9 */ /* 0x000fe20000000800 */
[----:B------:R-:W-:Y:S01]  /*40480*/  @P1 LOP3.LUT R229, R229, 0x4, RZ, 0xfc, !PT ;  /* 0x00000004e5e51812 */ /* 0x000fe200078efcff */
[----:B------:R-:W-:Y:S01]  /*40490*/  VIADD R158, R0, 0xa3 ;  /* 0x000000a3009e7836 */ /* 0x000fe20000000000 */
[----:B------:R-:W-:Y:S02]  /*404a0*/  ULDC UR52, c[0x0][0x248] ;  /* 0x0000920000347ab9 */ /* 0x000fe40000000800 */
[----:B------:R-:W-:-:S04]  /*404b0*/  LOP3.LUT R229, R229, 0xfffffffd, RZ, 0xc0, !PT ;  /* 0xfffffffde5e57812 */ /* 0x000fc800078ec0ff */
[----:B------:R-:W-:Y:S02]  /*404c0*/  @P0 LOP3.LUT R229, R229, 0x2, RZ, 0xfc, !PT ;  /* 0x00000002e5e50812 */ /* 0x000fe400078efcff */
[----:B------:R-:W-:-:S04]  /*404d0*/  ISETP.GE.AND P0, PT, R238, UR7, PT ;  /* 0x00000007ee007c0c */ /* 0x000fc8000bf06270 */
[----:B------:R-:W-:Y:S01]  /*404e0*/  ISETP.LT.AND P1, PT, R3, UR57, !P0 ;  /* 0x0000003903007c0c */ /* 0x000fe2000c721270 */
[----:B------:R0:W-:Y:S01]  /*404f0*/  STL [R1+0x9e4], R190 ;  /* 0x0009e4be01007387 */ /* 0x0001e20000100800 */
[----:B------:R-:W-:Y:S01]  /*40500*/  ISETP.LT.AND P0, PT, R2, UR56, !P0 ;  /* 0x0000003802007c0c */ /* 0x000fe2000c701270 */
[----:B------:R-:W-:Y:S01]  /*40510*/  ULDC UR57, c[0x0][0x228] ;  /* 0x00008a0000397ab9 */ /* 0x000fe20000000800 */
[----:B------:R-:W-:Y:S01]  /*40520*/  LOP3.LUT R229, R229, 0xfffffffe, RZ, 0xc0, !PT ;  /* 0xfffffffee5e57812 */ /* 0x000fe200078ec0ff */
[C---:B------:R-:W-:Y:S01]  /*40530*/  VIADD R157, R0.reuse, 0xa2 ;  /* 0x000000a2009d7836 */ /* 0x040fe20000000000 */
[----:B------:R-:W-:Y:S01]  /*40540*/  LOP3.LUT R191, R7, 0xffff, RZ, 0xc0, !PT ;  /* 0x0000ffff07bf7812 */ /* 0x000fe200078ec0ff */
[----:B------:R-:W-:Y:S01]  /*40550*/  VIADD R156, R0, 0xa1 ;  /* 0x000000a1009c7836 */ /* 0x000fe20000000000 */
[----:B------:R-:W-:Y:S01]  /*40560*/  LOP3.LUT R238, R238, 0x7fffffff, RZ, 0xc0, !PT ;  /* 0x7fffffffeeee7812 */ /* 0x000fe200078ec0ff */
[----:B------:R-:W-:Y:S01]  /*40570*/  VIADD R155, R0, 0xa0 ;  /* 0x000000a0009b7836 */ /* 0x000fe20000000000 */
[----:B------:R-:W-:-:S05]  /*40580*/  ULDC UR56, c[0x0][0x228] ;  /* 0x00008a0000387ab9 */ /* 0x000fca0000000800 */
[----:B------:R-:W-:Y:S02]  /*40590*/  @P0 LOP3.LUT R228, R228, 0x80000000, RZ, 0xfc, !PT ;  /* 0x80000000e4e40812 */ /* 0x000fe400078efcff */
[----:B------:R-:W-:Y:S02]  /*405a0*/  ISETP.GE.AND P0, PT, R239, UR31, PT ;  /* 0x0000001fef007c0c */ /* 0x000fe4000bf06270 */
[----:B------:R-:W-:Y:S02]  /*405b0*/  @P1 LOP3.LUT R229, R229, 0x1, RZ, 0xfc, !PT ;  /* 0x00000001e5e51812 */ /* 0x000fe400078efcff */
[----:B------:R-:W-:Y:S01]  /*405c0*/  ISETP.LT.AND P1, PT, R3, UR61, !P0 ;  /* 0x0000003d03007c0c */ /* 0x000fe2000c721270 */
[----:B0-----:R-:W-:Y:S01]  /*405d0*/  VIADD R190, R190, UR19 ;  /* 0x00000013bebe7c36 */ /* 0x001fe20008000000 */
[----:B------:R-:W-:Y:S01]  /*405e0*/  ISETP.LT.AND P0, PT, R2, UR60, !P0 ;  /* 0x0000003c02007c0c */ /* 0x000fe2000c701270 */
[----:B------:R-:W-:Y:S01]  /*405f0*/  ULDC UR61, c[0x0][0x228] ;  /* 0x00008a00003d7ab9 */ /* 0x000fe20000000800 */
[----:B------:R-:W-:Y:S01]  /*40600*/  LOP3.LUT R228, R228, 0xbfffffff, RZ, 0xc0, !PT ;  /* 0xbfffffffe4e47812 */ /* 0x000fe200078ec0ff */
[----:B------:R-:W-:-:S08]  /*40610*/  ULDC UR60, c[0x0][0x228] ;  /* 0x00008a00003c7ab9 */ /* 0x000fd00000000800 */
[----:B------:R-:W-:-:S04]  /*40620*/  @P1 LOP3.LUT R228, R228, 0x40000000, RZ, 0xfc, !PT ;  /* 0x40000000e4e41812 */ /* 0x000fc800078efcff */
        /* <DEDUP_REMOVED lines=8> */
[----:B------:R-:W-:-:S08]  /*406b0*/  ULDC.64 UR26, c[0x0][0x228] ;  /* 0x00008a00001a7ab9 */ /* 0x000fd00000000a00 */
[----:B------:R-:W-:-:S04]  /*406c0*/  @P1 LOP3.LUT R228, R228, 0x10000000, RZ, 0xfc, !PT ;  /* 0x10000000e4e41812 */ /* 0x000fc800078efcff */
[----:B------:R-:W-:-:S04]  /*406d0*/  LOP3.LUT R228, R228, 0xf7ffffff, RZ, 0xc0, !PT ;  /* 0xf7ffffffe4e47812 */ /* 0x000fc800078ec0ff */
[----:B------:R-:W-:Y:S02]  /*406e0*/  @P0 LOP3.LUT R228, R228, 0x8000000, RZ, 0xfc, !PT ;  /* 0x08000000e4e40812 */ /* 0x000fe400078efcff */
[----:B------:R-:W-:Y:S01]  /*406f0*/  ISETP.GE.AND P0, PT, R241, UR9, PT ;  /* 0x00000009f1007c0c */ /* 0x000fe2000bf06270 */
[----:B0-----:R-:W-:Y:S01]  /*40700*/  VIADD R190, R190, UR16 ;  /* 0x00000010bebe7c36 */ /* 0x001fe20008000000 */
[----:B------:R-:W-:Y:S01]  /*40710*/  LOP3.LUT R228, R228, 0xfbffffff, RZ, 0xc0, !PT ;  /* 0xfbffffffe4e47812 */ /* 0x000fe200078ec0ff */
[----:B------:R-:W-:Y:S01]  /*40720*/  ULDC.64 UR16, c[0x0][0x228] ;  /* 0x00008a0000107ab9 */ /* 0x000fe20000000a00 */
        /* <DEDUP_REMOVED lines=15> */
[----:B------:R-:W-:Y:S01]  /*40820*/  ULDC UR54, c[0x0][0x228] ;  /* 0x00008a0000367ab9 */ /* 0x000fe20000000800 */
[----:B------:R-:W-:Y:S01]  /*40830*/  ISETP.GE.AND P0, PT, R243, UR49, PT ;  /* 0x00000031f3007c0c */ /* 0x000fe2000bf06270 */
[----:B------:R-:W-:-:S08]  /*40840*/  ULDC UR49, c[0x0][0x228] ;  /* 0x00008a0000317ab9 */ /* 0x000fd00000000800 */
[----:B------:R-:W-:Y:S02]  /*40850*/  @P2 LOP3.LUT R228, R228, 0x1000000, RZ, 0xfc, !PT ;  /* 0x01000000e4e42812 */ /* 0x000fe400078efcff */
[----:B------:R-:W-:Y:S01]  /*40860*/  ISETP.LT.AND P2, PT, R3, UR53, !P0 ;  /* 0x0000003503007c0c */ /* 0x000fe2000c741270 */
[----:B0-----:R-:W-:Y:S01]  /*40870*/  VIADD R190, R190, UR6 ;  /* 0x00000006bebe7c36 */ /* 0x001fe20008000000 */
[----:B------:R-:W-:Y:S01]  /*40880*/  LOP3.LUT R228, R228, 0xff7fffff, RZ, 0xc0, !PT ;  /* 0xff7fffffe4e47812 */ /* 0x000fe200078ec0ff */
[----:B------:R-:W-:Y:S01]  /*40890*/  ULDC.64 UR6, c[0x0][0x228] ;  /* 0x00008a0000067ab9 */ /* 0x000fe20000000a00 */
[----:B------:R-:W-:Y:S01]  /*408a0*/  LOP3.LUT R239, R239, 0x7fffffff, RZ, 0xc0, !PT ;  /* 0x7fffffffefef7812 */ /* 0x000fe200078ec0ff */
[----:B------:R-:W-:Y:S01]  /*408b0*/  ULDC UR53, c[0x0][0x228] ;  /* 0x00008a0000357ab9 */ /* 0x000fe20000000800 */
[----:B------:R-:W-:Y:S02]  /*408c0*/  @P1 LOP3.LUT R228, R228, 0x800000, RZ, 0xfc, !PT ;  /* 0x00800000e4e41812 */ /* 0x000fe400078efcff */
[----:B------:R-:W-:Y:S01]  /*408d0*/  ISETP.LT.AND P1, PT, R2, UR55, !P0 ;  /* 0x0000003702007c0c */ /* 0x000fe2000c721270 */
[----:B------:R0:W-:Y:S01]  /*408e0*/  STL [R1+0x9f0], R190 ;  /* 0x0009f0be01007387 */ /* 0x0001e20000100800 */
[----:B------:R-:W-:Y:S01]  /*408f0*/  LOP3.LUT R228, R228, 0xffefffff, RZ, 0xc0, !PT ;  /* 0xffefffffe4e47812 */ /* 0x000fe200078ec0ff */
[----:B------:R-:W-:Y:S01]  /*40900*/  VIADD R154, R0, 0x9f ;  /* 0x0000009f009a7836 */ /* 0x000fe20000000000 */
[----:B------:R-:W-:Y:S01]  /*40910*/  ISETP.GE.AND P0, PT, R244, UR43, PT ;  /* 0x0000002bf4007c0c */ /* 0x000fe2000bf06270 */
[----:B------:R-:W-:Y:S01]  /*40920*/  ULDC UR55, c[0x0][0x228] ;  /* 0x00008a0000377ab9 */ /* 0x000fe20000000800 */
[----:B------:R-:W-:-:S02]  /*40930*/  @P2 LOP3.LUT R228, R228, 0x100000, RZ, 0xfc, !PT ;  /* 0x00100000e4e42812 */ /* 0x000fc400078efcff */
[----:B------:R-:W-:Y:S02]  /*40940*/  ISETP.LT.AND P2, PT, R3, UR28, !P0 ;  /* 0x0000001c03007c0c */ /* 0x000fe4000c741270 */
[----:B------:R-:W-:-:S04]  /*40950*/  LOP3.LUT R228, R228, 0xfff7ffff, RZ, 0xc0, !PT ;  /* 0xfff7ffffe4e47812 */ /* 0x000fc800078ec0ff */
[----:B------:R-:W-:Y:S02]  /*40960*/  @P1 LOP3.LUT R228, R228, 0x80000, RZ, 0xfc, !PT ;  /* 0x00080000e4e41812 */ /* 0x000fe400078efcff */
[----:B------:R-:W-:Y:S01]  /*40970*/  ISETP.LT.AND P1, PT, R2, UR10, !P0 ;  /* 0x0000000a02007c0c */ /* 0x000fe2000c721270 */
[----:B0-----:R-:W-:Y:S01]  /*40980*/  VIADD R190, R190, UR12 ;  /* 0x0000000cbebe7c36 */ /* 0x001fe20008000000 */
[----:B------:R-:W-:Y:S01]  /*40990*/  LOP3.LUT R228, R228, 0xfffeffff, RZ, 0xc0, !PT ;  /* 0xfffeffffe4e47812 */ /* 0x000fe200078ec0ff */
[----:B------:R-:W-:Y:S01]  /*409a0*/  ULDC.64 UR12, c[0x0][0x228] ;  /* 0x00008a00000c7ab9 */ /* 0x000fe20000000a00 */
[----:B------:R-:W-:Y:S01]  /*409b0*/  ISETP.GE.AND P0, PT, R245, UR39, PT ;  /* 0x00000027f5007c0c */ /* 0x000fe2000bf06270 */
[----:B------:R-:W-:Y:S01]  /*409c0*/  ULDC UR10, c[0x0][0x228] ;  /* 0x00008a00000a7ab9 */ /* 0x000fe20000000800 */
[----:B------:R-:W-:Y:S02]  /*409d0*/  @P2 LOP3.LUT R228, R228, 0x10000, RZ, 0xfc, !PT ;  /* 0x00010000e4e42812 */ /* 0x000fe400078efcff */
[----:B------:R-:W-:-:S02]  /*409e0*/  ISETP.LT.AND P2, PT, R3, UR36, !P0 ;  /* 0x0000002403007c0c */ /* 0x000fc4000c741270 */
[----:B------:R-:W-:-:S04]  /*409f0*/  LOP3.LUT R228, R228, 0xffff7fff, RZ, 0xc0, !PT ;  /* 0xffff7fffe4e47812 */ /* 0x000fc800078ec0ff */
[----:B------:R-:W-:Y:S02]  /*40a00*/  @P1 LOP3.LUT R228, R228, 0x8000, RZ, 0xfc, !PT ;  /* 0x00008000e4e41812 */ /* 0x000fe400078efcff */
[----:B------:R-:W-:Y:S01]  /*40a10*/  ISETP.LT.AND P1, PT, R2, UR20, !P0 ;  /* 0x0000001402007c0c */ /* 0x000fe2000c721270 */
[----:B------:R0:W-:Y:S01]  /*40a20*/  STL [R1+0x9f4], R190 ;  /* 0x0009f4be01007387 */ /* 0x0001e20000100800 */
[----:B------:R-:W-:Y:S01]  /*40a30*/  LOP3.LUT R228, R228, 0xffffefff, RZ, 0xc0, !PT ;  /* 0xffffefffe4e47812 */ /* 0x000fe200078ec0ff */
[----:B------:R-:W-:Y:S01]  /*40a40*/  ULDC UR20, c[0x0][0x228] ;  /* 0x00008a0000147ab9 */ /* 0x000fe20000000800 */
[----:B------:R-:W-:Y:S02]  /*40a50*/  ISETP.GE.AND P0, PT, R246, UR35, PT ;  /* 0x00000023f6007c0c */ /* 0x000fe4000bf06270 */
[----:B------:R-:W-:Y:S02]  /*40a60*/  @P2 LOP3.LUT R228, R228, 0x1000, RZ, 0xfc, !PT ;  /* 0x00001000e4e42812 */ /* 0x000fe400078efcff */
[----:B------:R-:W-:Y:S01]  /*40a70*/  ISETP.LT.AND P2, PT, R3, UR6, !P0 ;  /* 0x0000000603007c0c */ /* 0x000fe2000c741270 */
[----:B------:R-:W-:Y:S01]  /*40a80*/  ULDC UR6, c[0x0][0x228] ;  /* 0x00008a0000067ab9 */ /* 0x000fe20000000800 */
[----:B------:R-:W-:-:S04]  /*40a90*/  LOP3.LUT R228, R228, 0xfffff7ff, RZ, 0xc0, !PT ;  /* 0xfffff7ffe4e47812 */ /* 0x000fc800078ec0ff */
[----:B------:R-:W-:Y:S02]  /*40aa0*/  @P1 LOP3.LUT R228, R228, 0x800, RZ, 0xfc, !PT ;  /* 0x00000800e4e41812 */ /* 0x000fe400078efcff */
[----:B------:R-:W-:Y:S01]  /*40ab0*/  ISETP.LT.AND P1, PT, R2, UR12, !P0 ;  /* 0x0000000c02007c0c */ /* 0x000fe2000c721270 */
[----:B0-----:R-:W-:Y:S01]  /*40ac0*/  VIADD R190, R190, UR18 ;  /* 0x00000012bebe7c36 */ /* 0x001fe20008000000 */
[----:B------:R-:W-:Y:S01]  /*40ad0*/  LOP3.LUT R228, R228, 0xfffffbff, RZ, 0xc0, !PT ;  /* 0xfffffbffe4e47812 */ /* 0x000fe200078ec0ff */
[----:B------:R-:W-:Y:S01]  /*40ae0*/  ULDC.64 UR18, c[0x0][0x228] ;  /* 0x00008a0000127ab9 */ /* 0x000fe20000000a00 */
[----:B------:R-:W-:Y:S01]  /*40af0*/  ISETP.GE.AND P0, PT, R247, UR29, PT ;  /* 0x0000001df7007c0c */ /* 0x000fe2000bf06270 */
[----:B------:R-:W-:Y:S01]  /*40b00*/  VIADD R196, R190, UR22 ;  /* 0x00000016bec47c36 */ /* 0x000fe20008000000 */
[----:B------:R-:W-:Y:S01]  /*40b10*/  @P2 LOP3.LUT R228, R228, 0x400, RZ, 0xfc, !PT ;  /* 0x00000400e4e42812 */ /* 0x000fe200078efcff */
[----:B------:R0:W-:Y:S01]  /*40b20*/  STL [R1+0x9f8], R190 ;  /* 0x0009f8be01007387 */ /* 0x0001e20000100800 */
[----:B------:R-:W-:Y:S01]  /*40b30*/  ISETP.LT.AND P2, PT, R3, UR14, !P0 ;  /* 0x0000000e03007c0c */ /* 0x000fe2000c741270 */
[----:B------:R-:W-:Y:S01]  /*40b40*/  ULDC.64 UR28, c[0x0][0x228] ;  /* 0x00008a00001c7ab9 */ /* 0x000fe20000000a00 */
[----:B------:R-:W-:Y:S01]  /*40b50*/  LOP3.LUT R228, R228, 0xfffffdff, RZ, 0xc0, !PT ;  /* 0xfffffdffe4e47812 */ /* 0x000fe200078ec0ff */
[----:B------:R1:W-:Y:S01]  /*40b60*/  STL [R1+0x9fc], R196 ;  /* 0x0009fcc401007387 */ /* 0x0003e20000100800 */
[----:B------:R-:W-:Y:S01]  /*40b70*/  ULDC.64 UR22, c[0x0][0x228] ;  /* 0x00008a0000167ab9 */ /* 0x000fe20000000a00 */
[----:B------:R-:W-:Y:S01]  /*40b80*/  ULDC UR12, c[0x0][0x228] ;  /* 0x00008a00000c7ab9 */ /* 0x000fe20000000800 */
[----:B------:R-:W-:Y:S01]  /*40b90*/  @P1 LOP3.LUT R228, R228, 0x200, RZ, 0xfc, !PT ;  /* 0x00000200e4e41812 */ /* 0x000fe200078efcff */
[----:B------:R-:W-:Y:S01]  /*40ba0*/  ULDC UR14, c[0x0][0x228] ;  /* 0x00008a00000e7ab9 */ /* 0x000fe20000000800 */
[----:B------:R-:W-:-:S02]  /*40bb0*/  ISETP.LT.AND P1, PT, R2, UR40, !P0 ;  /* 0x0000002802007c0c */ /* 0x000fc4000c721270 */
[----:B------:R-:W-:Y:S02]  /*40bc0*/  LOP3.LUT R228, R228, 0xfffffeff, RZ, 0xc0, !PT ;  /* 0xfffffeffe4e47812 */ /* 0x000fe400078ec0ff */
[----:B------:R-:W-:Y:S02]  /*40bd0*/  ISETP.GE.AND P0, PT, R248, UR25, PT ;  /* 0x00000019f8007c0c */ /* 0x000fe4000bf06270 */
[----:B------:R-:W-:Y:S02]  /*40be0*/  @P2 LOP3.LUT R228, R228, 0x100, RZ, 0xfc, !PT ;  /* 0x00000100e4e42812 */ /* 0x000fe400078efcff */
[----:B------:R-:W-:Y:S02]  /*40bf0*/  ISETP.LT.AND P2, PT, R3, UR16, !P0 ;  /* 0x0000001003007c0c */ /* 0x000fe4000c741270 */
[----:B0-----:R-:W-:Y:S01]  /*40c00*/  LOP3.LUT R190, R250, 0xffff, RZ, 0xc0, !PT ;  /* 0x0000fffffabe7812 */ /* 0x001fe200078ec0ff */
[----:B-1----:R-:W-:Y:S01]  /*40c10*/  VIADD R196, R196, UR24 ;  /* 0x00000018c4c47c36 */ /* 0x002fe20008000000 */
[----:B------:R-:W-:Y:S01]  /*40c20*/  LOP3.LUT R228, R228, 0xffffff7f, RZ, 0xc0, !PT ;  /* 0xffffff7fe4e47812 */ /* 0x000fe200078ec0ff */
[----:B------:R-:W2:Y:S01]  /*40c30*/  LDL.LU R250, [R1+0x13cc] ;  /* 0x0013cc0001fa7983 */ /* 0x000ea20000300800 */
[----:B------:R-:W-:Y:S01]  /*40c40*/  ULDC.64 UR24, c[0x0][0x228] ;  /* 0x00008a0000187ab9 */ /* 0x000fe20000000a00 */
[----:B------:R-:W-:Y:S01]  /*40c50*/  ULDC UR16, c[0x0][0x228] ;  /* 0x00008a0000107ab9 */ /* 0x000fe20000000800 */
[----:B------:R-:W-:Y:S01]  /*40c60*/  @P1 LOP3.LUT R228, R228, 0x80, RZ, 0xfc, !PT ;  /* 0x00000080e4e41812 */ /* 0x000fe200078efcff */
[----:B------:R-:W3:Y:S01]  /*40c70*/  LDL.LU R7, [R1+0x13c8] ;  /* 0x0013c80001077983 */ /* 0x000ee20000300800 */
[----:B------:R-:W-:Y:S01]  /*40c80*/  ISETP.LT.AND P1, PT, R2, UR18, !P0 ;  /* 0x0000001202007c0c */ /* 0x000fe2000c721270 */
[----:B------:R-:W-:Y:S01]  /*40c90*/  ULDC UR18, c[0x0][0x228] ;  /* 0x00008a0000127ab9 */ /* 0x000fe20000000800 */
[----:B------:R-:W-:Y:S01]  /*40ca0*/  LOP3.LUT R228, R228, 0xffffffbf, RZ, 0xc0, !PT ;  /* 0xffffffbfe4e47812 */ /* 0x000fe200078ec0ff */
[----:B------:R-:W4:Y:S01]  /*40cb0*/  LDL.LU R4, [R1+0x13c4] ;  /* 0x0013c40001047983 */ /* 0x000f220000300800 */
[----:B------:R-:W-:Y:S01]  /*40cc0*/  ISETP.GE.AND P0, PT, R249, UR21, PT ;  /* 0x00000015f9007c0c */ /* 0x000fe2000bf06270 */
[----:B------:R-:W-:Y:S01]  /*40cd0*/  ULDC UR21, c[0x0][0x228] ;  /* 0x00008a0000157ab9 */ /* 0x000fe20000000800 */
[----:B------:R-:W-:Y:S01]  /*40ce0*/  @P2 LOP3.LUT R228, R228, 0x40, RZ, 0xfc, !PT ;  /* 0x00000040e4e42812 */ /* 0x000fe200078efcff */
[----:B------:R-:W3:Y:S01]  /*40cf0*/  LDL.LU R6, [R1+0x13c0] ;  /* 0x0013c00001067983 */ /* 0x000ee20000300800 */
[----:B------:R-:W-:Y:S01]  /*40d00*/  ISETP.LT.AND P2, PT, R3, UR38, !P0 ;  /* 0x0000002603007c0c */ /* 0x000fe2000c741270 */
[----:B------:R-:W-:Y:S01]  /*40d10*/  ULDC.64 UR38, c[0x0][0x228] ;  /* 0x00008a0000267ab9 */ /* 0x000fe20000000a00 */
[----:B------:R-:W-:Y:S01]  /*40d20*/  LOP3.LUT R228, R228, 0xffffffdf, RZ, 0xc0, !PT ;  /* 0xffffffdfe4e47812 */ /* 0x000fe200078ec0ff */
[----:B------:R-:W4:Y:S03]  /*40d30*/  LDL.LU R5, [R1+0x13bc] ;  /* 0x0013bc0001057983 */ /* 0x000f260000300800 */
[----:B------:R-:W-:Y:S01]  /*40d40*/  @P1 LOP3.LUT R228, R228, 0x20, RZ, 0xfc, !PT ;  /* 0x00000020e4e41812 */ /* 0x000fe200078efcff */
[----:B------:R-:W2:Y:S03]  /*40d50*/  LDL.LU R14, [R1+0x13b8] ;  /* 0x0013b800010e7983 */ /* 0x000ea60000300800 */
[----:B------:R-:W-:Y:S01]  /*40d60*/  LOP3.LUT R228, R228, 0xffffffef, RZ, 0xc0, !PT ;  /* 0xffffffefe4e47812 */ /* 0x000fe200078ec0ff */
[----:B------:R0:W-:Y:S01]  /*40d70*/  STL [R1+0xa00], R196 ;  /* 0x000a00c401007387 */ /* 0x0001e20000100800 */
[----:B------:R-:W-:Y:S01]  /*40d80*/  ISETP.LT.AND P1, PT, R2, UR30, !P0 ;  /* 0x0000001e02007c0c */ /* 0x000fe2000c721270 */
[----:B------:R-:W-:Y:S01]  /*40d90*/  ULDC.64 UR30, c[0x0][0x228] ;  /* 0x00008a00001e7ab9 */ /* 0x000fe20000000a00 */
[----:B------:R-:W-:-:S02]  /*40da0*/  @P2 LOP3.LUT R228, R228, 0x10, RZ, 0xfc, !PT ;  /* 0x00000010e4e42812 */ /* 0x000fc400078efcff */
[----:B------:R-:W-:Y:S01]  /*40db0*/  ISETP.GE.AND P2, PT, R189, UR7, PT ;  /* 0x00000007bd007c0c */ /* 0x000fe2000bf46270 */
[----:B------:R-:W-:Y:S01]  /*40dc0*/  ULDC UR7, c[0x0][0x228] ;  /* 0x00008a0000077ab9 */ /* 0x000fe20000000800 */
[----:B0-----:R-:W-:Y:S02]  /*40dd0*/  VIADD R196, R196, UR32 ;  /* 0x00000020c4c47c36 */ /* 0x001fe40008000000 */
[----:B------:R-:W-:Y:S01]  /*40de0*/  ISETP.LT.AND P3, PT, R2, UR28, !P2 ;  /* 0x0000001c02007c0c */ /* 0x000fe2000d761270 */
[----:B------:R-:W-:Y:S01]  /*40df0*/  VIADD R153, R0, 0x9e ;  /* 0x0000009e00997836 */ /* 0x000fe20000000000 */
[----:B------:R-:W-:Y:S01]  /*40e00*/  LOP3.LUT R228, R228, 0xfffffff7, RZ, 0xc0, !PT ;  /* 0xfffffff7e4e47812 */ /* 0x000fe200078ec0ff */
[----:B------:R-:W-:Y:S01]  /*40e10*/  VIADD R152, R0, 0x9d ;  /* 0x0000009d00987836 */ /* 0x000fe20000000000 */
[----:B------:R0:W-:Y:S01]  /*40e20*/  STL [R1+0xa04], R196 ;  /* 0x000a04c401007387 */ /* 0x0001e20000100800 */
[----:B------:R-:W-:Y:S01]  /*40e30*/  ISETP.GE.AND P0, PT, R251, UR15, PT ;  /* 0x0000000ffb007c0c */ /* 0x000fe2000bf06270 */
[----:B------:R-:W-:Y:S01]  /*40e40*/  ULDC UR15, c[0x0][0x228] ;  /* 0x00008a00000f7ab9 */ /* 0x000fe20000000800 */
[----:B------:R-:W-:Y:S01]  /*40e50*/  PRMT R215, R190, 0x3340, R193 ;  /* 0x00003340bed77816 */ /* 0x000fe200000000c1 */
[C---:B------:R-:W-:Y:S01]  /*40e60*/  VIADD R151, R0.reuse, 0x9c ;  /* 0x0000009c00977836 */ /* 0x040fe20000000000 */
[----:B------:R-:W-:Y:S01]  /*40e70*/  PRMT R223, R191, 0x3340, R194 ;  /* 0x00003340bfdf7816 */ /* 0x000fe200000000c2 */
[----:B------:R-:W-:Y:S01]  /*40e80*/  VIADD R150, R0, 0x9b ;  /* 0x0000009b00967836 */ /* 0x000fe20000000000 */
[----:B------:R-:W-:Y:S01]  /*40e90*/  LOP3.LUT R240, R240, 0x7fffffff, RZ, 0xc0, !PT ;  /* 0x7ffffffff0f07812 */ /* 0x000fe200078ec0ff */
[----:B------:R-:W-:Y:S01]  /*40ea0*/  VIADD R149, R0, 0x9a ;  /* 0x0000009a00957836 */ /* 0x000fe20000000000 */
[----:B------:R-:W-:Y:S01]  /*40eb0*/  ULDC UR28, c[0x0][0x228] ;  /* 0x00008a00001c7ab9 */ /* 0x000fe20000000800 */
[----:B0-----:R-:W-:Y:S01]  /*40ec0*/  VIADD R196, R196, UR5 ;  /* 0x00000005c4c47c36 */ /* 0x001fe20008000000 */
[----:B------:R-:W-:Y:S01]  /*40ed0*/  @P1 LOP3.LUT R228, R228, 0x8, RZ, 0xfc, !PT ;  /* 0x00000008e4e41812 */ /* 0x000fe200078efcff */
[----:B------:R-:W-:-:S03]  /*40ee0*/  ULDC UR5, c[0x0][0x228] ;  /* 0x00008a0000057ab9 */ /* 0x000fc60000000800 */
[----:B------:R0:W-:Y:S01]  /*40ef0*/  STL [R1+0xa08], R196 ;  /* 0x000a08c401007387 */ /* 0x0001e20000100800 */
[C---:B------:R-:W-:Y:S02]  /*40f00*/  ISETP.LT.AND P1, PT, R3.reuse, UR26, !P0 ;  /* 0x0000001a03007c0c */ /* 0x040fe4000c721270 */
[----:B------:R-:W-:Y:S01]  /*40f10*/  @P3 LOP3.LUT R238, R238, 0x80000000, RZ, 0xfc, !PT ;  /* 0x80000000eeee3812 */ /* 0x000fe200078efcff */
[----:B0-----:R-:W-:Y:S01]  /*40f20*/  VIADD R196, R196, UR33 ;  /* 0x00000021c4c47c36 */ /* 0x001fe20008000000 */
[----:B------:R-:W-:Y:S02]  /*40f30*/  ULDC.64 UR32, c[0x0][0x228] ;  /* 0x00008a0000207ab9 */ /* 0x000fe40000000a00 */
[C---:B------:R-:W-:Y:S02]  /*40f40*/  ISETP.LT.AND P4, PT, R3.reuse, UR32, !P2 ;  /* 0x0000002003007c0c */ /* 0x040fe4000d781270 */
[----:B------:R-:W-:Y:S01]  /*40f50*/  ISETP.GE.AND P2, PT, R188, UR17, PT ;  /* 0x00000011bc007c0c */ /* 0x000fe2000bf46270 */
[----:B------:R0:W-:Y:S01]  /*40f60*/  STL [R1+0xa0c], R196 ;  /* 0x000a0cc401007387 */ /* 0x0001e20000100800 */
[----:B------:R-:W-:Y:S01]  /*40f70*/  ISETP.LT.AND P0, PT, R2, UR22, !P0 ;  /* 0x0000001602007c0c */ /* 0x000fe2000c701270 */
[----:B------:R-:W-:Y:S01]  /*40f80*/  ULDC UR22, c[0x0][0x228] ;  /* 0x00008a0000167ab9 */ /* 0x000fe20000000800 */
[----:B------:R-:W-:Y:S01]  /*40f90*/  ISETP.LT.AND P3, PT, R3, UR30, !P2 ;  /* 0x0000001e03007c0c */ /* 0x000fe2000d761270 */
[----:B------:R-:W-:Y:S01]  /*40fa0*/  ULDC UR30, c[0x0][0x228] ;  /* 0x00008a00001e7ab9 */ /* 0x000fe20000000800 */
[----:B------:R-:W-:Y:S01]  /*40fb0*/  LOP3.LUT R228, R228, 0xfffffffb, RZ, 0xc0, !PT ;  /* 0xfffffffbe4e47812 */ /* 0x000fe200078ec0ff */
[----:B------:R-:W-:Y:S01]  /*40fc0*/  ULDC UR17, c[0x0][0x228] ;  /* 0x00008a0000117ab9 */ /* 0x000fe20000000800 */
[----:B0-----:R-:W-:Y:S01]  /*40fd0*/  VIADD R196, R196, UR34 ;  /* 0x00000022c4c47c36 */ /* 0x001fe20008000000 */
[----:B------:R-:W-:Y:S01]  /*40fe0*/  ISETP.LT.AND P2, PT, R2, UR24, !P2 ;  /* 0x0000001802007c0c */ /* 0x000fe2000d741270 */
[----:B------:R-:W-:Y:S01]  /*40ff0*/  ULDC.64 UR34, c[0x0][0x228] ;  /* 0x00008a0000227ab9 */ /* 0x000fe20000000a00 */
[----:B------:R-:W-:Y:S01]  /*41000*/  @P1 LOP3.LUT R228, R228, 0x4, RZ, 0xfc, !PT ;  /* 0x00000004e4e41812 */ /* 0x000fe200078efcff */
[----:B------:R-:W-:Y:S01]  /*41010*/  VIADD R148, R0, 0x99 ;  /* 0x0000009900947836 */ /* 0x000fe20000000000 */
[----:B------:R0:W-:Y:S01]  /*41020*/  STL [R1+0xa10], R196 ;  /* 0x000a10c401007387 */ /* 0x0001e20000100800 */
[----:B------:R-:W-:Y:S01]  /*41030*/  LOP3.LUT R238, R238, 0xbfffffff, RZ, 0xc0, !PT ;  /* 0xbfffffffeeee7812 */ /* 0x000fe200078ec0ff */
[----:B------:R-:W-:Y:S01]  /*41040*/  ULDC UR24, c[0x0][0x228] ;  /* 0x00008a0000187ab9 */ /* 0x000fe20000000800 */
[----:B------:R-:W-:Y:S01]  /*41050*/  LOP3.LUT R228, R228, 0xfffffffd, RZ, 0xc0, !PT ;  /* 0xfffffffde4e47812 */ /* 0x000fe200078ec0ff */
[----:B0-----:R-:W-:Y:S01]  /*41060*/  VIADD R196, R196, UR41 ;  /* 0x00000029c4c47c36 */ /* 0x001fe20008000000 */
[----:B------:R-:W-:Y:S01]  /*41070*/  @P3 LOP3.LUT R238, R238, 0x40000000, RZ, 0xfc, !PT ;  /* 0x40000000eeee3812 */ /* 0x000fe200078efcff */
[----:B------:R-:W-:-:S03]  /*41080*/  ULDC.64 UR40, c[0x0][0x228] ;  /* 0x00008a0000287ab9 */ /* 0x000fc60000000a00 */
[----:B------:R0:W-:Y:S01]  /*41090*/  STL [R1+0xa14], R196 ;  /* 0x000a14c401007387 */ /* 0x0001e20000100800 */
[----:B------:R-:W-:Y:S02]  /*410a0*/  @P0 LOP3.LUT R228, R228, 0x2, RZ, 0xfc, !PT ;  /* 0x00000002e4e40812 */ /* 0x000fe400078efcff */
[----:B------:R-:W-:Y:S01]  /*410b0*/  LOP3.LUT R238, R238, 0xdfffffff, RZ, 0xc0, !PT ;  /* 0xdfffffffeeee7812 */ /* 0x000fe200078ec0ff */
[----:B0-----:R-:W-:Y:S01]  /*410c0*/  VIADD R196, R196, UR45 ;  /* 0x0000002dc4c47c36 */ /* 0x001fe20008000000 */
[----:B------:R-:W-:Y:S01]  /*410d0*/  LOP3.LUT R228, R228, 0xfffffffe, RZ, 0xc0, !PT ;  /* 0xfffffffee4e47812 */ /* 0x000fe200078ec0ff */
[----:B------:R-:W-:-:S03]  /*410e0*/  ULDC UR45, c[0x0][0x228] ;  /* 0x00008a00002d7ab9 */ /* 0x000fc60000000800 */
[----:B------:R0:W-:Y:S01]  /*410f0*/  STL [R1+0xa18], R196 ;  /* 0x000a18c401007387 */ /* 0x0001e20000100800 */
[----:B------:R-:W-:Y:S02]  /*41100*/  @P2 LOP3.LUT R238, R238, 0x20000000, RZ, 0xfc, !PT ;  /* 0x20000000eeee2812 */ /* 0x000fe400078efcff */
[----:B------:R-:W-:Y:S01]  /*41110*/  ISETP.GE.AND P2, PT, R185, UR27, PT ;  /* 0x0000001bb9007c0c */ /* 0x000fe2000bf46270 */
[----:B------:R-:W-:Y:S01]  /*41120*/  ULDC.64 UR26, c[0x0][0x228] ;  /* 0x00008a00001a7ab9 */ /* 0x000fe20000000a00 */
[----:B0-----:R-:W-:Y:S01]  /*41130*/  VIADD R196, R196, UR44 ;  /* 0x0000002cc4c47c36 */ /* 0x001fe20008000000 */
[----:B------:R-:W-:Y:S01]  /*41140*/  @P4 LOP3.LUT R228, R228, 0x1, RZ, 0xfc, !PT ;  /* 0x00000001e4e44812 */ /* 0x000fe200078efcff */
[----:B------:R-:W-:Y:S01]  /*41150*/  ULDC UR44, c[0x0][0x228] ;  /* 0x00008a00002c7ab9 */ /* 0x000fe20000000800 */
[----:B------:R-:W-:Y:S01]  /*41160*/  ISETP.LT.AND P4, PT, R3, UR34, !P2 ;  /* 0x0000002203007c0c */ /* 0x000fe2000d781270 */
[----:B------:R-:W-:Y:S01]  /*41170*/  VIADD R147, R0, 0x98 ;  /* 0x0000009800937836 */ /* 0x000fe20000000000 */
[----:B------:R0:W-:Y:S01]  /*41180*/  STL [R1+0xa1c], R196 ;  /* 0x000a1cc401007387 */ /* 0x0001e20000100800 */
[----:B------:R-:W-:Y:S01]  /*41190*/  LOP3.LUT R238, R238, 0xefffffff, RZ, 0xc0, !PT ;  /* 0xefffffffeeee7812 */ /* 0x000fe200078ec0ff */
[----:B------:R-:W-:Y:S01]  /*411a0*/  VIADD R146, R0, 0x97 ;  /* 0x0000009700927836 */ /* 0x000fe20000000000 */
[----:B------:R-:W-:Y:S01]  /*411b0*/  ISETP.GE.AND P1, PT, R252, UR11, PT ;  /* 0x0000000bfc007c0c */ /* 0x000fe2000bf26270 */
[----:B------:R-:W-:Y:S01]  /*411c0*/  ULDC UR11, c[0x0][0x228] ;  /* 0x00008a00000b7ab9 */ /* 0x000fe20000000800 */
[----:B------:R-:W-:Y:S01]  /*411d0*/  SHF.R.U32.HI R193, RZ, 0x8, R191 ;  /* 0x00000008ffc17819 */ /* 0x000fe200000116bf */
[----:B------:R-:W-:Y:S01]  /*411e0*/  ULDC UR34, c[0x0][0x228] ;  /* 0x00008a0000227ab9 */ /* 0x000fe20000000800 */
[----:B0-----:R-:W-:-:S04]  /*411f0*/  VIADD R196, R196, UR42 ;  /* 0x0000002ac4c47c36 */ /* 0x001fc80008000000 */
[----:B------:R-:W-:Y:S01]  /*41200*/  @P4 LOP3.LUT R238, R238, 0x10000000, RZ, 0xfc, !PT ;  /* 0x10000000eeee4812 */ /* 0x000fe200078efcff */
[----:B------:R-:W-:Y:S01]  /*41210*/  VIADD R145, R0, 0x96 ;  /* 0x0000009600917836 */ /* 0x000fe20000000000 */
[----:B------:R-:W-:Y:S01]  /*41220*/  PRMT R191, R192, 0x3340, R195 ;  /* 0x00003340c0bf7816 */ /* 0x000fe200000000c3 */
[C---:B------:R-:W-:Y:S01]  /*41230*/  VIADD R144, R0.reuse, 0x95 ;  /* 0x0000009500907836 */ /* 0x040fe20000000000 */
[----:B------:R0:W-:Y:S01]  /*41240*/  STL [R1+0xa20], R196 ;  /* 0x000a20c401007387 */ /* 0x0001e20000100800 */
[C---:B------:R-:W-:Y:S02]  /*41250*/  VIADD R143, R0.reuse, 0x94 ;  /* 0x00000094008f7836 */ /* 0x040fe40000000000 */
[C---:B------:R-:W-:Y:S01]  /*41260*/  VIADD R142, R0.reuse, 0x93 ;  /* 0x00000093008e7836 */ /* 0x040fe20000000000 */
[----:B------:R-:W-:Y:S01]  /*41270*/  LOP3.LUT R241, R241, 0x7fffffff, RZ, 0xc0, !PT ;  /* 0x7ffffffff1f17812 */ /* 0x000fe200078ec0ff */
        /* <DEDUP_REMOVED lines=15> */
[----:B------:R-:W-:Y:S01]  /*41370*/  VIADD R126, R0, 0x83 ;  /* 0x00000083007e7836 */ /* 0x000fe20000000000 */
[----:B------:R-:W-:Y:S01]  /*41380*/  LOP3.LUT R242, R242, 0x7fffffff, RZ, 0xc0, !PT ;  /* 0x7ffffffff2f27812 */ /* 0x000fe200078ec0ff */
[----:B0-----:R-:W-:Y:S01]  /*41390*/  VIADD R196, R196, UR37 ;  /* 0x00000025c4c47c36 */ /* 0x001fe20008000000 */
[----:B------:R-:W-:Y:S01]  /*413a0*/  ULDC.64 UR36, c[0x0][0x228] ;  /* 0x00008a0000247ab9 */ /* 0x000fe20000000a00 */
[----:B------:R-:W-:Y:S01]  /*413b0*/  VIADD R125, R0, 0x82 ;  /* 0x00000082007d7836 */ /* 0x000fe20000000000 */
[----:B------:R-:W-:Y:S01]  /*413c0*/  ISETP.LT.AND P3, PT, R2, UR36, !P2 ;  /* 0x0000002402007c0c */ /* 0x000fe2000d761270 */
[----:B------:R-:W-:Y:S01]  /*413d0*/  VIADD R124, R0, 0x81 ;  /* 0x00000081007c7836 */ /* 0x000fe20000000000 */
[----:B------:R-:W-:Y:S01]  /*413e0*/  LOP3.LUT R238, R238, 0xffdfffff, RZ, 0xc0, !PT ;  /* 0xffdfffffeeee7812 */ /* 0x000fe200078ec0ff */
[----:B------:R-:W-:Y:S01]  /*413f0*/  VIADD R198, R196, UR48 ;  /* 0x00000030c4c67c36 */ /* 0x000fe20008000000 */
[----:B------:R-:W-:Y:S01]  /*41400*/  ISETP.GE.AND P2, PT, R183, UR33, PT ;  /* 0x00000021b7007c0c */ /* 0x000fe2000bf46270 */
[----:B------:R-:W-:Y:S01]  /*41410*/  ULDC.64 UR32, c[0x0][0x228] ;  /* 0x00008a0000207ab9 */ /* 0x000fe20000000a00 */
[----:B------:R0:W-:Y:S01]  /*41420*/  STL [R1+0xa24], R196 ;  /* 0x000a24c401007387 */ /* 0x0001e20000100800 */
[----:B------:R-:W-:Y:S01]  /*41430*/  ULDC UR36, c[0x0][0x228] ;  /* 0x00008a0000247ab9 */ /* 0x000fe20000000800 */
[C---:B------:R-:W-:Y:S01]  /*41440*/  VIADD R123, R0.reuse, 0x80 ;  /* 0x00000080007b7836 */ /* 0x040fe20000000000 */
[----:B------:R-:W-:Y:S01]  /*41450*/  ULDC UR48, c[0x0][0x228] ;  /* 0x00008a0000307ab9 */ /* 0x000fe20000000800 */
[----:B------:R-:W-:-:S02]  /*41460*/  VIADD R122, R0, 0x7f ;  /* 0x0000007f007a7836 */ /* 0x000fc40000000000 */
[----:B------:R-:W-:Y:S01]  /*41470*/  VIADD R121, R0, 0x7e ;  /* 0x0000007e00797836 */ /* 0x000fe20000000000 */
[----:B------:R-:W-:Y:S01]  /*41480*/  @P3 LOP3.LUT R238, R238, 0x200000, RZ, 0xfc, !PT ;  /* 0x00200000eeee3812 */ /* 0x000fe200078efcff */
[----:B------:R-:W-:Y:S01]  /*41490*/  VIADD R120, R0, 0x7d ;  /* 0x0000007d00787836 */ /* 0x000fe20000000000 */
[----:B------:R-:W-:Y:S01]  /*414a0*/  ISETP.LT.AND P3, PT, R3, UR38, !P2 ;  /* 0x0000002603007c0c */ /* 0x000fe2000d761270 */
[----:B------:R-:W-:Y:S01]  /*414b0*/  VIADD R199, R198, UR47 ;  /* 0x0000002fc6c77c36 */ /* 0x000fe20008000000 */
[----:B------:R-:W-:Y:S01]  /*414c0*/  ISETP.LT.AND P2, PT, R2, UR40, !P2 ;  /* 0x0000002802007c0c */ /* 0x000fe2000d741270 */
[----:B------:R-:W-:Y:S01]  /*414d0*/  VIADD R119, R0, 0x7c ;  /* 0x0000007c00777836 */ /* 0x000fe20000000000 */
[----:B------:R-:W-:Y:S01]  /*414e0*/  LOP3.LUT R238, R238, 0xfffbffff, RZ, 0xc0, !PT ;  /* 0xfffbffffeeee7812 */ /* 0x000fe200078ec0ff */
[C---:B------:R-:W-:Y:S01]  /*414f0*/  VIADD R118, R0.reuse, 0x7b ;  /* 0x0000007b00767836 */ /* 0x040fe20000000000 */
[----:B0-----:R-:W-:Y:S01]  /*41500*/  SHF.R.U32.HI R196, RZ, 0x8, R190 ;  /* 0x00000008ffc47819 */ /* 0x001fe200000116be */
[----:B------:R-:W-:Y:S01]  /*41510*/  STL [R1+0xa28], R198 ;  /* 0x000a28c601007387 */ /* 0x000fe20000100800 */
[----:B------:R-:W-:Y:S01]  /*41520*/  ULDC UR47, c[0x0][0x228] ;  /* 0x00008a00002f7ab9 */ /* 0x000fe20000000800 */
[----:B------:R-:W-:Y:S01]  /*41530*/  ULDC UR38, c[0x0][0x228] ;  /* 0x00008a0000267ab9 */ /* 0x000fe20000000800 */
[----:B------:R-:W-:Y:S01]  /*41540*/  ULDC UR40, c[0x0][0x228] ;  /* 0x00008a0000287ab9 */ /* 0x000fe20000000800 */
[----:B------:R-:W-:-:S02]  /*41550*/  VIADD R117, R0, 0x7a ;  /* 0x0000007a00757836 */ /* 0x000fc40000000000 */
[----:B------:R-:W-:Y:S01]  /*41560*/  VIADD R116, R0, 0x79 ;  /* 0x0000007900747836 */ /* 0x000fe20000000000 */
[----:B------:R-:W-:Y:S01]  /*41570*/  @P3 LOP3.LUT R238, R238, 0x40000, RZ, 0xfc, !PT ;  /* 0x00040000eeee3812 */ /* 0x000fe200078efcff */
[C---:B------:R-:W-:Y:S02]  /*41580*/  VIADD R115, R0.reuse, 0x78 ;  /* 0x0000007800737836 */ /* 0x040fe40000000000 */
[----:B------:R-:W-:Y:S01]  /*41590*/  VIADD R114, R0, 0x77 ;  /* 0x0000007700727836 */ /* 0x000fe20000000000 */
[----:B------:R-:W-:Y:S01]  /*415a0*/  LOP3.LUT R238, R238, 0xfffdffff, RZ, 0xc0, !PT ;  /* 0xfffdffffeeee7812 */ /* 0x000fe200078ec0ff */
[C---:B------:R-:W-:Y:S02]  /*415b0*/  VIADD R113, R0.reuse, 0x76 ;  /* 0x0000007600717836 */ /* 0x040fe40000000000 */
[----:B------:R-:W-:Y:S01]  /*415c0*/  VIADD R112, R0, 0x75 ;  /* 0x0000007500707836 */ /* 0x000fe20000000000 */
[----:B------:R-:W-:Y:S01]  /*415d0*/  @P2 LOP3.LUT R238, R238, 0x20000, RZ, 0xfc, !PT ;  /* 0x00020000eeee2812 */ /* 0x000fe200078efcff */
[----:B------:R-:W-:Y:S01]  /*415e0*/  ULDC.64 UR42, c[0x0][0x228] ;  /* 0x00008a00002a7ab9 */ /* 0x000fe20000000a00 */
[----:B------:R-:W-:-:S04]  /*415f0*/  ISETP.GE.AND P2, PT, R181, UR31, PT ;  /* 0x0000001fb5007c0c */ /* 0x000fc8000bf46270 */
[----:B------:R-:W-:Y:S01]  /*41600*/  ISETP.LT.AND P3, PT, R3, UR26, !P2 ;  /* 0x0000001a03007c0c */ /* 0x000fe2000d761270 */
[----:B------:R-:W-:Y:S01]  /*41610*/  VIADD R190, R199, UR46 ;  /* 0x0000002ec7be7c36 */ /* 0x000fe20008000000 */
[----:B------:R-:W-:Y:S01]  /*41620*/  ISETP.LT.AND P2, PT, R2, UR32, !P2 ;  /* 0x0000002002007c0c */ /* 0x000fe2000d741270 */
[----:B------:R0:W-:Y:S01]  /*41630*/  STL [R1+0xa2c], R199 ;  /* 0x000a2cc701007387 */ /* 0x0001e20000100800 */
[----:B------:R-:W-:Y:S01]  /*41640*/  LOP3.LUT R238, R238, 0xffffbfff, RZ, 0xc0, !PT ;  /* 0xffffbfffeeee7812 */ /* 0x000fe200078ec0ff */
[----:B------:R-:W-:Y:S01]  /*41650*/  ULDC UR32, c[0x0][0x228] ;  /* 0x00008a0000207ab9 */ /* 0x000fe20000000800 */
[----:B------:R-:W-:Y:S01]  /*41660*/  ULDC UR46, c[0x0][0x228] ;  /* 0x00008a00002e7ab9 */ /* 0x000fe20000000800 */
[----:B------:R-:W-:-:S06]  /*41670*/  ULDC UR26, c[0x0][0x228] ;  /* 0x00008a00001a7ab9 */ /* 0x000fcc0000000800 */
[----:B------:R-:W-:-:S04]  /*41680*/  @P3 LOP3.LUT R238, R238, 0x4000, RZ, 0xfc, !PT ;  /* 0x00004000eeee3812 */ /* 0x000fc800078efcff */
[----:B------:R-:W-:-:S04]  /*41690*/  LOP3.LUT R238, R238, 0xffffdfff, RZ, 0xc0, !PT ;  /* 0xffffdfffeeee7812 */ /* 0x000fc800078ec0ff */
[----:B------:R-:W-:Y:S02]  /*416a0*/  @P2 LOP3.LUT R238, R238, 0x2000, RZ, 0xfc, !PT ;  /* 0x00002000eeee2812 */ /* 0x000fe400078efcff */
[----:B------:R-:W-:Y:S02]  /*416b0*/  ISETP.LT.AND P2, PT, R3, UR7, !P1 ;  /* 0x0000000703007c0c */ /* 0x000fe4000cf41270 */
[----:B------:R-:W-:Y:S01]  /*416c0*/  ISETP.LT.AND P1, PT, R2, UR61, !P1 ;  /* 0x0000003d02007c0c */ /* 0x000fe2000cf21270 */
[----:B0-----:R-:W-:Y:S01]  /*416d0*/  VIADD R199, R190, UR8 ;  /* 0x00000008bec77c36 */ /* 0x001fe20008000000 */
[----:B------:R-:W-:Y:S01]  /*416e0*/  LOP3.LUT R238, R238, 0xf7ffffff, RZ, 0xc0, !PT ;  /* 0xf7ffffffeeee7812 */ /* 0x000fe200078ec0ff */
[----:B------:R-:W-:Y:S01]  /*416f0*/  ULDC UR8, c[0x0][0x228] ;  /* 0x00008a0000087ab9 */ /* 0x000fe20000000800 */
[----:B------:R0:W-:Y:S01]  /*41700*/  STL [R1+0xa30], R190 ;  /* 0x000a30be01007387 */ /* 0x0001e20000100800 */
[----:B------:R-:W-:-:S06]  /*41710*/  ULDC UR61, c[0x0][0x228] ;  /* 0x00008a00003d7ab9 */ /* 0x000fcc0000000800 */
[----:B------:R-:W-:-:S04]  /*41720*/  @P2 LOP3.LUT R238, R238, 0x8000000, RZ, 0xfc, !PT ;  /* 0x08000000eeee2812 */ /* 0x000fc800078efcff */
[----:B------:R-:W-:-:S04]  /*41730*/  LOP3.LUT R238, R238, 0xfbffffff, RZ, 0xc0, !PT ;  /* 0xfbffffffeeee7812 */ /* 0x000fc800078ec0ff */
[----:B------:R-:W-:Y:S02]  /*41740*/  @P1 LOP3.LUT R238, R238, 0x4000000, RZ, 0xfc, !PT ;  /* 0x04000000eeee1812 */ /* 0x000fe400078efcff */
[----:B------:R-:W-:-:S04]  /*41750*/  ISETP.GE.AND P1, PT, R187, UR13, PT ;  /* 0x0000000dbb007c0c */ /* 0x000fc8000bf26270 */
[----:B------:R-:W-:Y:S01]  /*41760*/  ISETP.LT.AND P2, PT, R3, UR60, !P1 ;  /* 0x0000003c03007c0c */ /* 0x000fe2000cf41270 */
[----:B------:R-:W-:Y:S01]  /*41770*/  STL [R1+0xa48], R191 ;  /* 0x000a48bf01007387 */ /* 0x000fe20000100800 */
[----:B------:R-:W-:Y:S01]  /*41780*/  ISETP.LT.AND P1, PT, R2, UR57, !P1 ;  /* 0x0000003902007c0c */ /* 0x000fe2000cf21270 */
[----:B------:R-:W-:Y:S01]  /*41790*/  ULDC UR60, c[0x0][0x228] ;  /* 0x00008a00003c7ab9 */ /* 0x000fe20000000800 */
[----:B------:R-:W-:Y:S01]  /*417a0*/  LOP3.LUT R238, R238, 0xfdffffff, RZ, 0xc0, !PT ;  /* 0xfdffffffeeee7812 */ /* 0x000fe200078ec0ff */
[----:B------:R1:W-:Y:S01]  /*417b0*/  STL [R1+0xa34], R199 ;  /* 0x000a34c701007387 */ /* 0x0003e20000100800 */
[----:B0-----:R-:W-:Y:S01]  /*417c0*/  LOP3.LUT R190, R196, 0xffff, RZ, 0xc0, !PT ;  /* 0x0000ffffc4be7812 */ /* 0x001fe200078ec0ff */
[----:B------:R-:W-:-:S06]  /*417d0*/  ULDC UR57, c[0x0][0x228] ;  /* 0x00008a0000397ab9 */ /* 0x000fcc0000000800 */
[----:B------:R-:W-:-:S04]  /*417e0*/  @P2 LOP3.LUT R238, R238, 0x2000000, RZ, 0xfc, !PT ;  /* 0x02000000eeee2812 */ /* 0x000fc800078efcff */
[----:B------:R-:W-:-:S04]  /*417f0*/  LOP3.LUT R238, R238, 0xfeffffff, RZ, 0xc0, !PT ;  /* 0xfeffffffeeee7812 */ /* 0x000fc800078ec0ff */
[----:B------:R-:W-:Y:S02]  /*41800*/  @P1 LOP3.LUT R238, R238, 0x1000000, RZ, 0xfc, !PT ;  /* 0x01000000eeee1812 */ /* 0x000fe400078efcff */
[----:B------:R-:W-:-:S04]  /*41810*/  ISETP.GE.AND P1, PT, R186, UR19, PT ;  /* 0x00000013ba007c0c */ /* 0x000fc8000bf26270 */
[----:B------:R-:W-:Y:S01]  /*41820*/  ISETP.LT.AND P3, PT, R3, UR5, !P1 ;  /* 0x0000000503007c0c */ /* 0x000fe2000cf61270 */
[----:B-1----:R-:W-:Y:S01]  /*41830*/  VIADD R199, R199, UR50 ;  /* 0x00000032c7c77c36 */ /* 0x002fe20008000000 */
[----:B------:R-:W-:Y:S01]  /*41840*/  ISETP.LT.AND P2, PT, R2, UR6, !P1 ;  /* 0x0000000602007c0c */ /* 0x000fe2000cf41270 */
[----:B------:R-:W-:Y:S01]  /*41850*/  ULDC.64 UR6, c[0x0][0x228] ;  /* 0x00008a0000067ab9 */ /* 0x000fe20000000a00 */
[----:B------:R-:W-:Y:S01]  /*41860*/  LOP3.LUT R238, R238, 0xff7fffff, RZ, 0xc0, !PT ;  /* 0xff7fffffeeee7812 */ /* 0x000fe200078ec0ff */
[----:B------:R-:W-:Y:S01]  /*41870*/  ULDC UR50, c[0x0][0x228] ;  /* 0x00008a0000327ab9 */ /* 0x000fe20000000800 */
[----:B------:R-:W-:Y:S01]  /*41880*/  ISETP.GE.AND P1, PT, R184, UR23, PT ;  /* 0x00000017b8007c0c */ /* 0x000fe2000bf26270 */
[----:B------:R-:W-:Y:S01]  /*41890*/  VIADD R111, R0, 0x74 ;  /* 0x00000074006f7836 */ /* 0x000fe20000000000 */
[----:B------:R-:W-:Y:S01]  /*418a0*/  ISETP.GE.AND P0, PT, R2, UR4, PT ;  /* 0x0000000402007c0c */ /* 0x000fe2000bf06270 */
[----:B------:R-:W-:-:S04]  /*418b0*/  ULDC UR5, c[0x0][0x228] ;  /* 0x00008a0000057ab9 */ /* 0x000fc80000000800 */
[----:B------:R-:W-:Y:S02]  /*418c0*/  @P3 LOP3.LUT R238, R238, 0x800000, RZ, 0xfc, !PT ;  /* 0x00800000eeee3812 */ /* 0x000fe400078efcff */
[----:B------:R-:W-:Y:S02]  /*418d0*/  ISETP.LT.AND P3, PT, R3, UR8, !P1 ;  /* 0x0000000803007c0c */ /* 0x000fe4000cf61270 */
[----:B------:R-:W-:-:S04]  /*418e0*/  LOP3.LUT R238, R238, 0xffbfffff, RZ, 0xc0, !PT ;  /* 0xffbfffffeeee7812 */ /* 0x000fc800078ec0ff */
[----:B------:R-:W-:Y:S02]  /*418f0*/  @P2 LOP3.LUT R238, R238, 0x400000, RZ, 0xfc, !PT ;  /* 0x00400000eeee2812 */ /* 0x000fe400078efcff */
[----:B------:R-:W-:Y:S01]  /*41900*/  ISETP.LT.AND P2, PT, R2, UR9, !P1 ;  /* 0x0000000902007c0c */ /* 0x000fe2000cf41270 */
[----:B------:R-:W-:Y:S01]  /*41910*/  ULDC.64 UR8, c[0x0][0x228] ;  /* 0x00008a0000087ab9 */ /* 0x000fe20000000a00 */
[----:B------:R-:W-:Y:S02]  /*41920*/  LOP3.LUT R238, R238, 0xffefffff, RZ, 0xc0, !PT ;  /* 0xffefffffeeee7812 */ /* 0x000fe400078ec0ff */
[----:B------:R-:W-:Y:S02]  /*41930*/  ISETP.GE.AND P1, PT, R182, UR29, PT ;  /* 0x0000001db6007c0c */ /* 0x000fe4000bf26270 */
[----:B------:R-:W-:Y:S02]  /*41940*/  @P3 LOP3.LUT R238, R238, 0x100000, RZ, 0xfc, !PT ;  /* 0x00100000eeee3812 */ /* 0x000fe400078efcff */
[----:B------:R-:W-:-:S02]  /*41950*/  ISETP.LT.AND P3, PT, R3, UR10, !P1 ;  /* 0x0000000a03007c0c */ /* 0x000fc4000cf61270 */
[----:B------:R-:W-:-:S04]  /*41960*/  LOP3.LUT R238, R238, 0xfff7ffff, RZ, 0xc0, !PT ;  /* 0xfff7ffffeeee7812 */ /* 0x000fc800078ec0ff */
[----:B------:R-:W-:Y:S02]  /*41970*/  @P2 LOP3.LUT R238, R238, 0x80000, RZ, 0xfc, !PT ;  /* 0x00080000eeee2812 */ /* 0x000fe400078efcff */
[----:B------:R-:W-:Y:S01]  /*41980*/  ISETP.LT.AND P2, PT, R2, UR11, !P1 ;  /* 0x0000000b02007c0c */ /* 0x000fe2000cf41270 */
[----:B------:R-:W-:Y:S01]  /*41990*/  ULDC.64 UR10, c[0x0][0x228] ;  /* 0x00008a00000a7ab9 */ /* 0x000fe20000000a00 */
[----:B------:R-:W-:Y:S02]  /*419a0*/  LOP3.LUT R238, R238, 0xfffeffff, RZ, 0xc0, !PT ;  /* 0xfffeffffeeee7812 */ /* 0x000fe400078ec0ff */
[----:B------:R-:W-:Y:S02]  /*419b0*/  ISETP.GE.AND P1, PT, R180, UR25, PT ;  /* 0x00000019b4007c0c */ /* 0x000fe4000bf26270 */
[----:B------:R-:W-:Y:S02]  /*419c0*/  @P3 LOP3.LUT R238, R238, 0x10000, RZ, 0xfc, !PT ;  /* 0x00010000eeee3812 */ /* 0x000fe400078efcff */
[----:B------:R-:W-:Y:S01]  /*419d0*/  ISETP.LT.AND P3, PT, R3, UR12, !P1 ;  /* 0x0000000c03007c0c */ /* 0x000fe2000cf61270 */
[----:B------:R-:W-:Y:S01]  /*419e0*/  ULDC.64 UR12, c[0x0][0x228] ;  /* 0x00008a00000c7ab9 */ /* 0x000fe20000000a00 */
[----:B------:R-:W-:-:S04]  /*419f0*/  LOP3.LUT R238, R238, 0xffff7fff, RZ, 0xc0, !PT ;  /* 0xffff7fffeeee7812 */ /* 0x000fc800078ec0ff */
[----:B------:R-:W-:Y:S02]  /*41a00*/  @P2 LOP3.LUT R238, R238, 0x8000, RZ, 0xfc, !PT ;  /* 0x00008000eeee2812 */ /* 0x000fe400078efcff */
[----:B------:R-:W-:Y:S02]  /*41a10*/  ISETP.LT.AND P2, PT, R2, UR14, !P1 ;  /* 0x0000000e02007c0c */ /* 0x000fe4000cf41270 */
[----:B------:R-:W-:Y:S02]  /*41a20*/  LOP3.LUT R238, R238, 0xffffefff, RZ, 0xc0, !PT ;  /* 0xffffefffeeee7812 */ /* 0x000fe400078ec0ff */
[----:B------:R-:W-:Y:S01]  /*41a30*/  ISETP.GE.AND P1, PT, R179, UR35, PT ;  /* 0x00000023b3007c0c */ /* 0x000fe2000bf26270 */
[----:B------:R-:W-:Y:S01]  /*41a40*/  VIADD R196, R199, UR52 ;  /* 0x00000034c7c47c36 */ /* 0x000fe20008000000 */
[----:B------:R-:W-:Y:S01]  /*41a50*/  @P3 LOP3.LUT R238, R238, 0x1000, RZ, 0xfc, !PT ;  /* 0x00001000eeee3812 */ /* 0x000fe200078efcff */
[----:B------:R-:W-:Y:S01]  /*41a60*/  ULDC UR52, c[0x0][0x228] ;  /* 0x00008a0000347ab9 */ /* 0x000fe20000000800 */
[----:B------:R-:W-:Y:S01]  /*41a70*/  ISETP.LT.AND P3, PT, R3, UR6, !P1 ;  /* 0x0000000603007c0c */ /* 0x000fe2000cf61270 */
[----:B------:R-:W-:Y:S01]  /*41a80*/  ULDC UR35, c[0x0][0x228] ;  /* 0x00008a0000237ab9 */ /* 0x000fe20000000800 */
[----:B------:R-:W-:-:S04]  /*41a90*/  LOP3.LUT R238, R238, 0xfffff7ff, RZ, 0xc0, !PT ;  /* 0xfffff7ffeeee7812 */ /* 0x000fc800078ec0ff */
[----:B------:R-:W-:Y:S02]  /*41aa0*/  @P2 LOP3.LUT R238, R238, 0x800, RZ, 0xfc, !PT ;  /* 0x00000800eeee2812 */ /* 0x000fe400078efcff */
[----:B------:R-:W-:Y:S01]  /*41ab0*/  ISETP.LT.AND P2, PT, R2, UR15, !P1 ;  /* 0x0000000f02007c0c */ /* 0x000fe2000cf41270 */
[----:B------:R-:W-:Y:S01]  /*41ac0*/  ULDC.64 UR14, c[0x0][0x228] ;  /* 0x00008a00000e7ab9 */ /* 0x000fe20000000a00 */
[----:B------:R-:W-:Y:S02]  /*41ad0*/  LOP3.LUT R238, R238, 0xfffffbff, RZ, 0xc0, !PT ;  /* 0xfffffbffeeee7812 */ /* 0x000fe400078ec0ff */
[----:B------:R-:W-:Y:S01]  /*41ae0*/  ISETP.GE.AND P1, PT, R178, UR37, PT ;  /* 0x00000025b2007c0c */ /* 0x000fe2000bf26270 */
[----:B------:R-:W-:Y:S01]  /*41af0*/  ULDC UR37, c[0x0][0x228] ;  /* 0x00008a0000257ab9 */ /* 0x000fe20000000800 */
[----:B------:R-:W-:Y:S02]  /*41b00*/  @P3 LOP3.LUT R238, R238, 0x400, RZ, 0xfc, !PT ;  /* 0x00000400eeee3812 */ /* 0x000fe400078efcff */
[----:B------:R-:W-:-:S02]  /*41b10*/  ISETP.LT.AND P3, PT, R3, UR8, !P1 ;  /* 0x0000000803007c0c */ /* 0x000fc4000cf61270 */
[----:B------:R-:W-:-:S04]  /*41b20*/  LOP3.LUT R238, R238, 0xfffffdff, RZ, 0xc0, !PT ;  /* 0xfffffdffeeee7812 */ /* 0x000fc800078ec0ff */
[----:B------:R-:W-:Y:S02]  /*41b30*/  @P2 LOP3.LUT R238, R238, 0x200, RZ, 0xfc, !PT ;  /* 0x00000200eeee2812 */ /* 0x000fe400078efcff */
[----:B------:R-:W-:Y:S01]  /*41b40*/  ISETP.LT.AND P2, PT, R2, UR16, !P1 ;  /* 0x0000001002007c0c */ /* 0x000fe2000cf41270 */
[----:B------:R-:W-:Y:S01]  /*41b50*/  VIADD R110, R0, 0x73 ;  /* 0x00000073006e7836 */ /* 0x000fe20000000000 */
[----:B------:R-:W-:Y:S01]  /*41b60*/  LOP3.LUT R238, R238, 0xfffffeff, RZ, 0xc0, !PT ;  /* 0xfffffeffeeee7812 */ /* 0x000fe200078ec0ff */
[----:B------:R-:W-:Y:S01]  /*41b70*/  VIADD R109, R0, 0x72 ;  /* 0x00000072006d7836 */ /* 0x000fe20000000000 */
[----:B------:R-:W-:Y:S01]  /*41b80*/  ISETP.GE.AND P1, PT, R177, UR39, PT ;  /* 0x00000027b1007c0c */ /* 0x000fe2000bf26270 */
[----:B------:R-:W-:Y:S01]  /*41b90*/  ULDC UR39, c[0x0][0x228] ;  /* 0x00008a0000277ab9 */ /* 0x000fe20000000800 */
[----:B------:R-:W-:Y:S01]  /*41ba0*/  @P3 LOP3.LUT R238, R238, 0x100, RZ, 0xfc, !PT ;  /* 0x00000100eeee3812 */ /* 0x000fe200078efcff */
[C---:B------:R-:W-:Y:S01]  /*41bb0*/  VIADD R108, R0.reuse, 0x71 ;  /* 0x00000071006c7836 */ /* 0x040fe20000000000 */
[----:B------:R-:W-:Y:S01]  /*41bc0*/  ISETP.LT.AND P3, PT, R3, UR10, !P1 ;  /* 0x0000000a03007c0c */ /* 0x000fe2000cf61270 */
[----:B------:R-:W-:Y:S01]  /*41bd0*/  VIADD R107, R0, 0x70 ;  /* 0x00000070006b7836 */ /* 0x000fe20000000000 */
[----:B------:R-:W-:Y:S01]  /*41be0*/  LOP3.LUT R238, R238, 0xffffff7f, RZ, 0xc0, !PT ;  /* 0xffffff7feeee7812 */ /* 0x000fe200078ec0ff */
[C---:B------:R-:W-:Y:S01]  /*41bf0*/  VIADD R106, R0.reuse, 0x6f ;  /* 0x0000006f006a7836 */ /* 0x040fe20000000000 */
[----:B------:R-:W-:Y:S01]  /*41c00*/  ISETP.LT.AND P0, PT, R0, UR43, !P0 ;  /* 0x0000002b00007c0c */ /* 0x000fe2000c701270 */
[----:B------:R-:W-:Y:S01]  /*41c10*/  ULDC UR43, c[0x0][0x228] ;  /* 0x00008a00002b7ab9 */ /* 0x000fe20000000800 */
[----:B------:R-:W-:Y:S01]  /*41c20*/  @P2 LOP3.LUT R238, R238, 0x80, RZ, 0xfc, !PT ;  /* 0x00000080eeee2812 */ /* 0x000fe200078efcff */
[----:B------:R-:W-:Y:S01]  /*41c30*/  VIADD R105, R0, 0x6e ;  /* 0x0000006e00697836 */ /* 0x000fe20000000000 */
[----:B------:R-:W-:Y:S01]  /*41c40*/  ISETP.LT.AND P2, PT, R2, UR18, !P1 ;  /* 0x0000001202007c0c */ /* 0x000fe2000cf41270 */
[----:B------:R-:W-:Y:S01]  /*41c50*/  ULDC.64 UR18, c[0x0][0x228] ;  /* 0x00008a0000127ab9 */ /* 0x000fe20000000a00 */
[----:B------:R-:W-:Y:S01]  /*41c60*/  LOP3.LUT R238, R238, 0xffffffbf, RZ, 0xc0, !PT ;  /* 0xffffffbfeeee7812 */ /* 0x000fe200078ec0ff */
[----:B------:R-:W-:-:S03]  /*41c70*/  ULDC UR16, c[0x0][0x228] ;  /* 0x00008a0000107ab9 */ /* 0x000fc60000000800 */
[----:B------:R-:W-:Y:S02]  /*41c80*/  @P3 LOP3.LUT R238, R238, 0x40, RZ, 0xfc, !PT ;  /* 0x00000040eeee3812 */ /* 0x000fe400078efcff */
[----:B------:R-:W-:Y:S01]  /*41c90*/  ISETP.GE.AND P1, PT, R176, UR41, PT ;  /* 0x00000029b0007c0c */ /* 0x000fe2000bf26270 */
[----:B------:R-:W-:Y:S01]  /*41ca0*/  ULDC UR41, c[0x0][0x228] ;  /* 0x00008a0000297ab9 */ /* 0x000fe20000000800 */
        /* <DEDUP_REMOVED lines=8> */
[----:B------:R-:W-:-:S04]  /*41d30*/  ISETP.GE.AND P1, PT, R175, UR27, PT ;  /* 0x0000001baf007c0c */ /* 0x000fc8000bf26270 */
[----:B------:R-:W-:Y:S02]  /*41d40*/  ISETP.LT.AND P2, PT, R3, UR14, !P1 ;  /* 0x0000000e03007c0c */ /* 0x000fe4000cf41270 */
[----:B------:R-:W-:Y:S01]  /*41d50*/  ISETP.LT.AND P1, PT, R2, UR30, !P1 ;  /* 0x0000001e02007c0c */ /* 0x000fe2000cf21270 */
[----:B------:R-:W-:Y:S01]  /*41d60*/  ULDC UR30, c[0x0][0x228] ;  /* 0x00008a00001e7ab9 */ /* 0x000fe20000000800 */
[----:B------:R-:W-:-:S09]  /*41d70*/  LOP3.LUT R238, R238, 0xfffffffb, RZ, 0xc0, !PT ;  /* 0xfffffffbeeee7812 */ /* 0x000fd200078ec0ff */
[----:B------:R-:W-:-:S04]  /*41d80*/  @P2 LOP3.LUT R238, R238, 0x4, RZ, 0xfc, !PT ;  /* 0x00000004eeee2812 */ /* 0x000fc800078efcff */
[----:B------:R-:W-:-:S04]  /*41d90*/  LOP3.LUT R238, R238, 0xfffffffd, RZ, 0xc0, !PT ;  /* 0xfffffffdeeee7812 */ /* 0x000fc800078ec0ff */
[----:B------:R-:W-:Y:S02]  /*41da0*/  @P1 LOP3.LUT R238, R238, 0x2, RZ, 0xfc, !PT ;  /* 0x00000002eeee1812 */ /* 0x000fe400078efcff */
[----:B------:R-:W-:-:S04]  /*41db0*/  ISETP.GE.AND P1, PT, R174, UR33, PT ;  /* 0x00000021ae007c0c */ /* 0x000fc8000bf26270 */
[----:B------:R-:W-:Y:S02]  /*41dc0*/  ISETP.LT.AND P2, PT, R3, UR18, !P1 ;  /* 0x0000001203007c0c */ /* 0x000fe4000cf41270 */
[----:B------:R-:W-:Y:S01]  /*41dd0*/  ISETP.LT.AND P1, PT, R2, UR30, !P1 ;  /* 0x0000001e02007c0c */ /* 0x000fe2000cf21270 */
[----:B------:R-:W-:Y:S01]  /*41de0*/  ULDC.64 UR30, c[0x0][0x228] ;  /* 0x00008a00001e7ab9 */ /* 0x000fe20000000a00 */
[----:B------:R-:W-:-:S11]  /*41df0*/  LOP3.LUT R238, R238, 0xfffffffe, RZ, 0xc0, !PT ;  /* 0xfffffffeeeee7812 */ /* 0x000fd600078ec0ff */
[----:B------:R-:W-:Y:S02]  /*41e00*/  @P1 LOP3.LUT R239, R239, 0x80000000, RZ, 0xfc, !PT ;  /* 0x80000000efef1812 */ /* 0x000fe400078efcff */
[----:B------:R-:W-:Y:S01]  /*41e10*/  ISETP.GE.AND P1, PT, R173, UR7, PT ;  /* 0x00000007ad007c0c */ /* 0x000fe2000bf26270 */
[----:B------:R-:W-:Y:S01]  /*41e20*/  ULDC.64 UR6, c[0x0][0x228] ;  /* 0x00008a0000067ab9 */ /* 0x000fe20000000a00 */
[----:B------:R-:W-:Y:S02]  /*41e30*/  @P2 LOP3.LUT R238, R238, 0x1, RZ, 0xfc, !PT ;  /* 0x00000001eeee2812 */ /* 0x000fe400078efcff */
[----:B------:R-:W-:Y:S02]  /*41e40*/  ISETP.LT.AND P2, PT, R3, UR30, !P1 ;  /* 0x0000001e03007c0c */ /* 0x000fe4000cf41270 */
[----:B------:R-:W-:Y:S01]  /*41e50*/  ISETP.LT.AND P1, PT, R2, UR32, !P1 ;  /* 0x0000002002007c0c */ /* 0x000fe2000cf21270 */
[----:B------:R-:W-:Y:S01]  /*41e60*/  ULDC UR32, c[0x0][0x228] ;  /* 0x00008a0000207ab9 */ /* 0x000fe20000000800 */
[----:B------:R-:W-:-:S09]  /*41e70*/  LOP3.LUT R239, R239, 0xbfffffff, RZ, 0xc0, !PT ;  /* 0xbfffffffefef7812 */ /* 0x000fd200078ec0ff */
[----:B------:R-:W-:-:S04]  /*41e80*/  @P2 LOP3.LUT R239, R239, 0x40000000, RZ, 0xfc, !PT ;  /* 0x40000000efef2812 */ /* 0x000fc800078efcff */
[----:B------:R-:W-:-:S04]  /*41e90*/  LOP3.LUT R239, R239, 0xdfffffff, RZ, 0xc0, !PT ;  /* 0xdfffffffefef7812 */ /* 0x000fc800078ec0ff */
[----:B------:R-:W-:Y:S02]  /*41ea0*/  @P1 LOP3.LUT R239, R239, 0x20000000, RZ, 0xfc, !PT ;  /* 0x20000000efef1812 */ /* 0x000fe400078efcff */
[----:B------:R-:W-:Y:S01]  /*41eb0*/  ISETP.GE.AND P1, PT, R172, UR9, PT ;  /* 0x00000009ac007c0c */ /* 0x000fe2000bf26270 */
[----:B------:R-:W-:-:S03]  /*41ec0*/  ULDC.64 UR8, c[0x0][0x228] ;  /* 0x00008a0000087ab9 */ /* 0x000fc60000000a00 */
        /* <DEDUP_REMOVED lines=39> */
[----:B------:R-:W-:Y:S02]  /*42140*/  LOP3.LUT R239, R239, 0xffefffff, RZ, 0xc0, !PT ;  /* 0xffefffffefef7812 */ /* 0x000fe400078ec0ff */
[----:B------:R-:W-:Y:S01]  /*42150*/  ISETP.GE.AND P1, PT, R167, UR31, PT ;  /* 0x0000001fa7007c0c */ /* 0x000fe2000bf26270 */
[----:B------:R-:W-:-:S06]  /*42160*/  ULDC.64 UR30, c[0x0][0x228] ;  /* 0x00008a00001e7ab9 */ /* 0x000fcc0000000a00 */
[----:B------:R-:W-:Y:S02]  /*42170*/  @P3 LOP3.LUT R239, R239, 0x100000, RZ, 0xfc, !PT ;  /* 0x00100000efef3812 */ /* 0x000fe400078efcff */
[----:B------:R-:W-:Y:S02]  /*42180*/  ISETP.LT.AND P3, PT, R3, UR18, !P1 ;  /* 0x0000001203007c0c */ /* 0x000fe4000cf61270 */
[----:B------:R-:W-:-:S04]  /*42190*/  LOP3.LUT R239, R239, 0xfff7ffff, RZ, 0xc0, !PT ;  /* 0xfff7ffffefef7812 */ /* 0x000fc800078ec0ff */
[----:B------:R-:W-:Y:S02]  /*421a0*/  @P2 LOP3.LUT R239, R239, 0x80000, RZ, 0xfc, !PT ;  /* 0x00080000efef2812 */ /* 0x000fe400078efcff */
[----:B------:R-:W-:Y:S01]  /*421b0*/  ISETP.LT.AND P2, PT, R2, UR21, !P1 ;  /* 0x0000001502007c0c */ /* 0x000fe2000cf41270 */
[----:B------:R-:W-:Y:S01]  /*421c0*/  ULDC.64 UR20, c[0x0][0x228] ;  /* 0x00008a0000147ab9 */ /* 0x000fe20000000a00 */
[----:B------:R-:W-:Y:S02]  /*421d0*/  LOP3.LUT R239, R239, 0xfffbffff, RZ, 0xc0, !PT ;  /* 0xfffbffffefef7812 */ /* 0x000fe400078ec0ff */
[----:B------:R-:W-:Y:S01]  /*421e0*/  ISETP.GE.AND P1, PT, R166, UR7, PT ;  /* 0x00000007a6007c0c */ /* 0x000fe2000bf26270 */
[----:B------:R-:W-:Y:S01]  /*421f0*/  ULDC.64 UR6, c[0x0][0x228] ;  /* 0x00008a0000067ab9 */ /* 0x000fe20000000a00 */
[----:B------:R-:W-:Y:S02]  /*42200*/  @P3 LOP3.LUT R239, R239, 0x40000, RZ, 0xfc, !PT ;  /* 0x00040000efef3812 */ /* 0x000fe400078efcff */
[----:B------:R-:W-:-:S02]  /*42210*/  ISETP.LT.AND P3, PT, R3, UR20, !P1 ;  /* 0x0000001403007c0c */ /* 0x000fc4000cf61270 */
        /* <DEDUP_REMOVED lines=12> */
[C---:B------:R-:W-:Y:S01]  /*422e0*/  VIADD R104, R0.reuse, 0x6d ;  /* 0x0000006d00687836 */ /* 0x040fe20000000000 */
[----:B------:R-:W-:Y:S01]  /*422f0*/  LOP3.LUT R239, R239, 0xffffbfff, RZ, 0xc0, !PT ;  /* 0xffffbfffefef7812 */ /* 0x000fe200078ec0ff */
[C---:B------:R-:W-:Y:S01]  /*42300*/  VIADD R103, R0.reuse, 0x6c ;  /* 0x0000006c00677836 */ /* 0x040fe20000000000 */
[----:B------:R-:W-:Y:S01]  /*42310*/  LOP3.LUT R243, R243, 0x7fffffff, RZ, 0xc0, !PT ;  /* 0x7ffffffff3f37812 */ /* 0x000fe200078ec0ff */
[C---:B------:R-:W-:Y:S01]  /*42320*/  VIADD R102, R0.reuse, 0x6b ;  /* 0x0000006b00667836 */ /* 0x040fe20000000000 */
[----:B------:R-:W-:Y:S01]  /*42330*/  @P3 LOP3.LUT R239, R239, 0x4000, RZ, 0xfc, !PT ;  /* 0x00004000efef3812 */ /* 0x000fe200078efcff */
[----:B------:R-:W-:Y:S01]  /*42340*/  VIADD R101, R0, 0x6a ;  /* 0x0000006a00657836 */ /* 0x000fe20000000000 */
[----:B------:R-:W-:Y:S01]  /*42350*/  ISETP.GE.AND P1, PT, R164, UR11, PT ;  /* 0x0000000ba4007c0c */ /* 0x000fe2000bf26270 */
[----:B------:R-:W-:Y:S01]  /*42360*/  ULDC.64 UR10, c[0x0][0x228] ;  /* 0x00008a00000a7ab9 */ /* 0x000fe20000000a00 */
[----:B------:R-:W-:Y:S01]  /*42370*/  LOP3.LUT R239, R239, 0xffffdfff, RZ, 0xc0, !PT ;  /* 0xffffdfffefef7812 */ /* 0x000fe200078ec0ff */
[----:B------:R-:W-:-:S02]  /*42380*/  VIADD R100, R0, 0x69 ;  /* 0x0000006900647836 */ /* 0x000fc40000000000 */
[C---:B------:R-:W-:Y:S01]  /*42390*/  VIADD R99, R0.reuse, 0x68 ;  /* 0x0000006800637836 */ /* 0x040fe20000000000 */
[----:B------:R-:W-:Y:S01]  /*423a0*/  @P2 LOP3.LUT R239, R239, 0x2000, RZ, 0xfc, !PT ;  /* 0x00002000efef2812 */ /* 0x000fe200078efcff */
[C---:B------:R-:W-:Y:S01]  /*423b0*/  VIADD R98, R0.reuse, 0x67 ;  /* 0x0000006700627836 */ /* 0x040fe20000000000 */
[----:B------:R-:W-:Y:S01]  /*423c0*/  ISETP.LT.AND P2, PT, R3, UR8, !P1 ;  /* 0x0000000803007c0c */ /* 0x000fe2000cf41270 */
[----:B------:R-:W-:Y:S01]  /*423d0*/  VIADD R97, R0, 0x66 ;  /* 0x0000006600617836 */ /* 0x000fe20000000000 */
[----:B------:R-:W-:Y:S01]  /*423e0*/  ISETP.LT.AND P1, PT, R2, UR45, !P1 ;  /* 0x0000002d02007c0c */ /* 0x000fe2000cf21270 */
[----:B------:R-:W-:Y:S01]  /*423f0*/  ULDC UR45, c[0x0][0x228] ;  /* 0x00008a00002d7ab9 */ /* 0x000fe20000000800 */
[----:B------:R-:W-:Y:S01]  /*42400*/  LOP3.LUT R239, R239, 0xffffefff, RZ, 0xc0, !PT ;  /* 0xffffefffefef7812 */ /* 0x000fe200078ec0ff */
[C---:B------:R-:W-:Y:S02]  /*42410*/  VIADD R96, R0.reuse, 0x65 ;  /* 0x0000006500607836 */ /* 0x040fe40000000000 */
[----:B------:R-:W-:-:S02]  /*42420*/  VIADD R95, R0, 0x64 ;  /* 0x00000064005f7836 */ /* 0x000fc40000000000 */
[----:B------:R-:W-:Y:S01]  /*42430*/  VIADD R94, R0, 0x63 ;  /* 0x00000063005e7836 */ /* 0x000fe20000000000 */
[----:B------:R-:W-:Y:S01]  /*42440*/  LOP3.LUT R244, R244, 0x7fffffff, RZ, 0xc0, !PT ;  /* 0x7ffffffff4f47812 */ /* 0x000fe200078ec0ff */
[----:B------:R-:W-:Y:S01]  /*42450*/  VIADD R93, R0, 0x62 ;  /* 0x00000062005d7836 */ /* 0x000fe20000000000 */
[----:B------:R-:W-:Y:S01]  /*42460*/  ULDC UR44, c[0x0][0x228] ;  /* 0x00008a00002c7ab9 */ /* 0x000fe20000000800 */
        /* <DEDUP_REMOVED lines=16> */
[C---:B------:R-:W-:Y:S01]  /*42570*/  VIADD R92, R0.reuse, 0x61 ;  /* 0x00000061005c7836 */ /* 0x040fe20000000000 */
[----:B------:R-:W-:Y:S01]  /*42580*/  LOP3.LUT R239, R239, 0xfffffeff, RZ, 0xc0, !PT ;  /* 0xfffffeffefef7812 */ /* 0x000fe200078ec0ff */
[----:B------:R-:W-:Y:S01]  /*42590*/  VIADD R91, R0, 0x60 ;  /* 0x00000060005b7836 */ /* 0x000fe20000000000 */
[----:B------:R-:W-:-:S07]  /*425a0*/  ULDC UR47, c[0x0][0x228] ;  /* 0x00008a00002f7ab9 */ /* 0x000fce0000000800 */
[----:B------:R-:W-:-:S04]  /*425b0*/  @P2 LOP3.LUT R239, R239, 0x100, RZ, 0xfc, !PT ;  /* 0x00000100efef2812 */ /* 0x000fc800078efcff */
[----:B------:R-:W-:-:S04]  /*425c0*/  LOP3.LUT R239, R239, 0xffffff7f, RZ, 0xc0, !PT ;  /* 0xffffff7fefef7812 */ /* 0x000fc800078ec0ff */
[----:B------:R-:W-:Y:S02]  /*425d0*/  @P1 LOP3.LUT R239, R239, 0x80, RZ, 0xfc, !PT ;  /* 0x00000080efef1812 */ /* 0x000fe400078efcff */
[----:B------:R-:W-:Y:S01]  /*425e0*/  ISETP.GE.AND P1, PT, R161, UR19, PT ;  /* 0x00000013a1007c0c */ /* 0x000fe2000bf26270 */
[----:B------:R-:W-:-:S03]  /*425f0*/  ULDC.64 UR18, c[0x0][0x228] ;  /* 0x00008a0000127ab9 */ /* 0x000fc60000000a00 */
[----:B------:R-:W-:Y:S02]  /*42600*/  ISETP.LT.AND P2, PT, R3, UR14, !P1 ;  /* 0x0000000e03007c0c */ /* 0x000fe4000cf41270 */
[----:B------:R-:W-:Y:S01]  /*42610*/  ISETP.LT.AND P1, PT, R2, UR48, !P1 ;  /* 0x0000003002007c0c */ /* 0x000fe2000cf21270 */
[----:B------:R-:W-:Y:S01]  /*42620*/  VIADD R90, R0, 0x5f ;  /* 0x0000005f005a7836 */ /* 0x000fe20000000000 */
[----:B------:R-:W-:Y:S01]  /*42630*/  LOP3.LUT R239, R239, 0xffffffbf, RZ, 0xc0, !PT ;  /* 0xffffffbfefef7812 */ /* 0x000fe200078ec0ff */
[----:B------:R-:W-:-:S08]  /*42640*/  ULDC UR48, c[0x0][0x228] ;  /* 0x00008a0000307ab9 */ /* 0x000fd00000000800 */
        /* <DEDUP_REMOVED lines=18> */
[C---:B------:R-:W-:Y:S02]  /*42770*/  VIADD R88, R0.reuse, 0x5d ;  /* 0x0000005d00587836 */ /* 0x040fe40000000000 */
[C---:B------:R-:W-:Y:S02]  /*42780*/  VIADD R87, R0.reuse, 0x5c ;  /* 0x0000005c00577836 */ /* 0x040fe40000000000 */
[C---:B------:R-:W-:Y:S02]  /*42790*/  VIADD R86, R0.reuse, 0x5b ;  /* 0x0000005b00567836 */ /* 0x040fe40000000000 */
[----:B------:R-:W-:-:S02]  /*427a0*/  VIADD R85, R0, 0x5a ;  /* 0x0000005a00557836 */ /* 0x000fc40000000000 */
[C---:B------:R-:W-:Y:S01]  /*427b0*/  VIADD R84, R0.reuse, 0x59 ;  /* 0x0000005900547836 */ /* 0x040fe20000000000 */
[----:B------:R-:W-:Y:S01]  /*427c0*/  @P2 LOP3.LUT R239, R239, 0x4, RZ, 0xfc, !PT ;  /* 0x00000004efef2812 */ /* 0x000fe200078efcff */
[C---:B------:R-:W-:Y:S02]  /*427d0*/  VIADD R83, R0.reuse, 0x58 ;  /* 0x0000005800537836 */ /* 0x040fe40000000000 */
[C---:B------:R-:W-:Y:S01]  /*427e0*/  VIADD R82, R0.reuse, 0x57 ;  /* 0x0000005700527836 */ /* 0x040fe20000000000 */
[----:B------:R-:W-:Y:S01]  /*427f0*/  LOP3.LUT R239, R239, 0xfffffffd, RZ, 0xc0, !PT ;  /* 0xfffffffdefef7812 */ /* 0x000fe200078ec0ff */
[C---:B------:R-:W-:Y:S02]  /*42800*/  VIADD R81, R0.reuse, 0x56 ;  /* 0x0000005600517836 */ /* 0x040fe40000000000 */
[C---:B------:R-:W-:Y:S01]  /*42810*/  VIADD R80, R0.reuse, 0x55 ;  /* 0x0000005500507836 */ /* 0x040fe20000000000 */
[----:B------:R-:W-:Y:S01]  /*42820*/  @P1 LOP3.LUT R239, R239, 0x2, RZ, 0xfc, !PT ;  /* 0x00000002efef1812 */ /* 0x000fe200078efcff */
[----:B------:R-:W-:Y:S01]  /*42830*/  VIADD R79, R0, 0x54 ;  /* 0x00000054004f7836 */ /* 0x000fe20000000000 */
[----:B------:R-:W-:Y:S01]  /*42840*/  ISETP.GE.AND P1, PT, R158, UR9, PT ;  /* 0x000000099e007c0c */ /* 0x000fe2000bf26270 */
[----:B------:R-:W-:Y:S01]  /*42850*/  ULDC.64 UR8, c[0x0][0x228] ;  /* 0x00008a0000087ab9 */ /* 0x000fe20000000a00 */
[C---:B------:R-:W-:Y:S01]  /*42860*/  VIADD R78, R0.reuse, 0x53 ;  /* 0x00000053004e7836 */ /* 0x040fe20000000000 */
[----:B------:R-:W-:Y:S01]  /*42870*/  LOP3.LUT R245, R245, 0x7fffffff, RZ, 0xc0, !PT ;  /* 0x7ffffffff5f57812 */ /* 0x000fe200078ec0ff */
[----:B------:R-:W-:Y:S01]  /*42880*/  VIADD R77, R0, 0x52 ;  /* 0x00000052004d7836 */ /* 0x000fe20000000000 */
[----:B------:R-:W-:Y:S01]  /*42890*/  ISETP.LT.AND P2, PT, R3, UR6, !P1 ;  /* 0x0000000603007c0c */ /* 0x000fe2000cf41270 */
[----:B------:R-:W-:Y:S01]  /*428a0*/  ULDC UR6, c[0x0][0x228] ;  /* 0x00008a0000067ab9 */ /* 0x000fe20000000800 */
[----:B------:R-:W-:Y:S01]  /*428b0*/  ISETP.LT.AND P1, PT, R2, UR51, !P1 ;  /* 0x0000003302007c0c */ /* 0x000fe2000cf21270 */
[C---:B------:R-:W-:Y:S01]  /*428c0*/  VIADD R76, R0.reuse, 0x51 ;  /* 0x00000051004c7836 */ /* 0x040fe20000000000 */
[----:B------:R-:W-:Y:S01]  /*428d0*/  LOP3.LUT R239, R239, 0xfffffffe, RZ, 0xc0, !PT ;  /* 0xfffffffeefef7812 */ /* 0x000fe200078ec0ff */
[----:B------:R-:W-:-:S02]  /*428e0*/  VIADD R75, R0, 0x50 ;  /* 0x00000050004b7836 */ /* 0x000fc40000000000 */
[C---:B------:R-:W-:Y:S02]  /*428f0*/  VIADD R74, R0.reuse, 0x4f ;  /* 0x0000004f004a7836 */ /* 0x040fe40000000000 */
[C---:B------:R-:W-:Y:S02]  /*42900*/  VIADD R73, R0.reuse, 0x4e ;  /* 0x0000004e00497836 */ /* 0x040fe40000000000 */
[C---:B------:R-:W-:Y:S02]  /*42910*/  VIADD R72, R0.reuse, 0x4d ;  /* 0x0000004d00487836 */ /* 0x040fe40000000000 */
[C---:B------:R-:W-:Y:S02]  /*42920*/  VIADD R71, R0.reuse, 0x4c ;  /* 0x0000004c00477836 */ /* 0x040fe40000000000 */
[----:B------:R-:W-:Y:S01]  /*42930*/  VIADD R70, R0, 0x4b ;  /* 0x0000004b00467836 */ /* 0x000fe20000000000 */
[----:B------:R-:W-:Y:S01]  /*42940*/  @P1 LOP3.LUT R240, R240, 0x80000000, RZ, 0xfc, !PT ;  /* 0x80000000f0f01812 */ /* 0x000fe200078efcff */
[C---:B------:R-:W-:Y:S01]  /*42950*/  VIADD R69, R0.reuse, 0x4a ;  /* 0x0000004a00457836 */ /* 0x040fe20000000000 */
[----:B------:R-:W-:Y:S01]  /*42960*/  ISETP.GE.AND P1, PT, R157, UR11, PT ;  /* 0x0000000b9d007c0c */ /* 0x000fe2000bf26270 */
[----:B------:R-:W-:Y:S01]  /*42970*/  ULDC.64 UR10, c[0x0][0x228] ;  /* 0x00008a00000a7ab9 */ /* 0x000fe20000000a00 */
[----:B------:R-:W-:Y:S01]  /*42980*/  @P2 LOP3.LUT R239, R239, 0x1, RZ, 0xfc, !PT ;  /* 0x00000001efef2812 */ /* 0x000fe200078efcff */
[----:B------:R-:W-:Y:S01]  /*42990*/  VIADD R68, R0, 0x49 ;  /* 0x0000004900447836 */ /* 0x000fe20000000000 */
[----:B------:R-:W-:Y:S01]  /*429a0*/  ISETP.LT.AND P2, PT, R3, UR8, !P1 ;  /* 0x0000000803007c0c */ /* 0x000fe2000cf41270 */
[----:B------:R-:W-:Y:S01]  /*429b0*/  ULDC UR8, c[0x0][0x228] ;  /* 0x00008a0000087ab9 */ /* 0x000fe20000000800 */
[----:B------:R-:W-:Y:S01]  /*429c0*/  ISETP.LT.AND P1, PT, R2, UR52, !P1 ;  /* 0x0000003402007c0c */ /* 0x000fe2000cf21270 */
[----:B------:R-:W-:Y:S01]  /*429d0*/  ULDC UR52, c[0x0][0x228] ;  /* 0x00008a0000347ab9 */ /* 0x000fe20000000800 */
[----:B------:R-:W-:Y:S01]  /*429e0*/  LOP3.LUT R240, R240, 0xbfffffff, RZ, 0xc0, !PT ;  /* 0xbffffffff0f07812 */ /* 0x000fe200078ec0ff */
[----:B------:R-:W-:-:S02]  /*429f0*/  VIADD R67, R0, 0x48 ;  /* 0x0000004800437836 */ /* 0x000fc40000000000 */
[C---:B------:R-:W-:Y:S02]  /*42a00*/  VIADD R66, R0.reuse, 0x47 ;  /* 0x0000004700427836 */ /* 0x040fe40000000000 */
[C---:B------:R-:W-:Y:S02]  /*42a10*/  VIADD R65, R0.reuse, 0x46 ;  /* 0x0000004600417836 */ /* 0x040fe40000000000 */
[C---:B------:R-:W-:Y:S02]  /*42a20*/  VIADD R64, R0.reuse, 0x45 ;  /* 0x0000004500407836 */ /* 0x040fe40000000000 */
[----:B------:R-:W-:Y:S01]  /*42a30*/  VIADD R63, R0, 0x44 ;  /* 0x00000044003f7836 */ /* 0x000fe20000000000 */
[----:B------:R-:W-:Y:S01]  /*42a40*/  @P2 LOP3.LUT R240, R240, 0x40000000, RZ, 0xfc, !PT ;  /* 0x40000000f0f02812 */ /* 0x000fe200078efcff */
[----:B------:R-:W-:Y:S01]  /*42a50*/  VIADD R62, R0, 0x43 ;  /* 0x00000043003e7836 */ /* 0x000fe20000000000 */
[----:B------:R-:W-:Y:S01]  /*42a60*/  LOP3.LUT R246, R246, 0x7fffffff, RZ, 0xc0, !PT ;  /* 0x7ffffffff6f67812 */ /* 0x000fe200078ec0ff */
[----:B------:R-:W-:Y:S01]  /*42a70*/  VIADD R61, R0, 0x42 ;  /* 0x00000042003d7836 */ /* 0x000fe20000000000 */
[----:B------:R-:W-:Y:S01]  /*42a80*/  LOP3.LUT R240, R240, 0xdfffffff, RZ, 0xc0, !PT ;  /* 0xdffffffff0f07812 */ /* 0x000fe200078ec0ff */
[----:B------:R-:W-:Y:S01]  /*42a90*/  ULDC UR51, c[0x0][0x228] ;  /* 0x00008a0000337ab9 */ /* 0x000fe20000000800 */
[----:B------:R-:W-:Y:S01]  /*42aa0*/  VIADD R60, R0, 0x41 ;  /* 0x00000041003c7836 */ /* 0x000fe20000000000 */
[----:B------:R-:W-:Y:S01]  /*42ab0*/  ULDC UR50, c[0x0][0x228] ;  /* 0x00008a0000327ab9 */ /* 0x000fe20000000800 */
[----:B------:R-:W-:-:S02]  /*42ac0*/  @P1 LOP3.LUT R240, R240, 0x20000000, RZ, 0xfc, !PT ;  /* 0x20000000f0f01812 */ /* 0x000fc400078efcff */
[----:B------:R-:W-:Y:S01]  /*42ad0*/  ISETP.GE.AND P1, PT, R156, UR13, PT ;  /* 0x0000000d9c007c0c */ /* 0x000fe2000bf26270 */
[----:B------:R-:W-:-:S03]  /*42ae0*/  ULDC.64 UR12, c[0x0][0x228] ;  /* 0x00008a00000c7ab9 */ /* 0x000fc60000000a00 */
[----:B------:R-:W-:Y:S01]  /*42af0*/  ISETP.LT.AND P2, PT, R3, UR10, !P1 ;  /* 0x0000000a03007c0c */ /* 0x000fe2000cf41270 */
[----:B------:R-:W-:Y:S01]  /*42b00*/  ULDC UR10, c[0x0][0x228] ;  /* 0x00008a00000a7ab9 */ /* 0x000fe20000000800 */
        /* <DEDUP_REMOVED lines=36> */
[----:B------:R-:W-:-:S03]  /*42d50*/  ULDC UR7, c[0x0][0x228] ;  /* 0x00008a0000077ab9 */ /* 0x000fc60000000800 */
        /* <DEDUP_REMOVED lines=11> */
[----:B------:R-:W-:Y:S01]  /*42e10*/  ULDC.64 UR32, c[0x0][0x228] ;  /* 0x00008a0000207ab9 */ /* 0x000fe20000000a00 */
        /* <DEDUP_REMOVED lines=24> */
[----:B------:R-:W-:Y:S01]  /*42fa0*/  ISETP.LT.AND P2, PT, R3, UR26, !P1 ;  /* 0x0000001a03007c0c */ /* 0x000fe2000cf41270 */
[----:B------:R-:W-:Y:S01]  /*42fb0*/  ULDC UR26, c[0x0][0x228] ;  /* 0x00008a00001a7ab9 */ /* 0x000fe20000000800 */
[----:B------:R-:W-:Y:S01]  /*42fc0*/  ISETP.LT.AND P1, PT, R2, UR24, !P1 ;  /* 0x0000001802007c0c */ /* 0x000fe2000cf21270 */
[----:B------:R-:W-:Y:S01]  /*42fd0*/  ULDC.64 UR24, c[0x0][0x228] ;  /* 0x00008a0000187ab9 */ /* 0x000fe20000000a00 */
        /* <DEDUP_REMOVED lines=18> */
[----:B------:R-:W-:Y:S02]  /*43100*/  ISETP.LT.AND P1, PT, R2, UR34, !P1 ;  /* 0x0000002202007c0c */ /* 0x000fe4000cf21270 */
        /* <DEDUP_REMOVED lines=37> */
[----:B------:R-:W-:Y:S01]  /*43360*/  ULDC UR25, c[0x0][0x228] ;  /* 0x00008a0000197ab9 */ /* 0x000fe20000000800 */
        /* <DEDUP_REMOVED lines=217> */
[----:B------:R-:W-:Y:S01]  /*44100*/  ULDC UR49, c[0x0][0x228] ;  /* 0x00008a0000317ab9 */ /* 0x000fe20000000800 */
[----:B------:R-:W-:Y:S01]  /*44110*/  ISETP.GE.AND P1, PT, R116, UR29, PT ;  /* 0x0000001d74007c0c */ /* 0x000fe2000bf26270 */
[----:B------:R-:W-:-:S06]  /*44120*/  ULDC.64 UR28, c[0x0][0x228] ;  /* 0x00008a00001c7ab9 */ /* 0x000fcc0000000a00 */
[----:B------:R-:W-:Y:S02]  /*44130*/  @P3 LOP3.LUT R242, R242, 0x4000, RZ, 0xfc, !PT ;  /* 0x00004000f2f23812 */ /* 0x000fe400078efcff */
[----:B------:R-:W-:Y:S02]  /*44140*/  ISETP.LT.AND P3, PT, R3, UR40, !P1 ;  /* 0x0000002803007c0c */ /* 0x000fe4000cf61270 */
[----:B------:R-:W-:-:S04]  /*44150*/  LOP3.LUT R242, R242, 0xffffdfff, RZ, 0xc0, !PT ;  /* 0xffffdffff2f27812 */ /* 0x000fc800078ec0ff */
[----:B------:R-:W-:Y:S02]  /*44160*/  @P2 LOP3.LUT R242, R242, 0x2000, RZ, 0xfc, !PT ;  /* 0x00002000f2f22812 */ /* 0x000fe400078efcff */
[----:B------:R-:W-:Y:S01]  /*44170*/  ISETP.LT.AND P2, PT, R2, UR60, !P1 ;  /* 0x0000003c02007c0c */ /* 0x000fe2000cf41270 */
[----:B------:R-:W-:Y:S01]  /*44180*/  ULDC UR60, c[0x0][0x228] ;  /* 0x00008a00003c7ab9 */ /* 0x000fe20000000800 */
        /* <DEDUP_REMOVED lines=8> */
[----:B------:R-:W-:Y:S01]  /*44210*/  ULDC UR57, c[0x0][0x228] ;  /* 0x00008a0000397ab9 */ /* 0x000fe20000000800 */
[----:B------:R-:W-:-:S04]  /*44220*/  LOP3.LUT R242, R242, 0xfffffbff, RZ, 0xc0, !PT ;  /* 0xfffffbfff2f27812 */ /* 0x000fc800078ec0ff */
[----:B------:R-:W-:Y:S02]  /*44230*/  @P3 LOP3.LUT R242, R242, 0x400, RZ, 0xfc, !PT ;  /* 0x00000400f2f23812 */ /* 0x000fe400078efcff */
[----:B------:R-:W-:Y:S01]  /*44240*/  ISETP.GE.AND P1, PT, R114, UR33, PT ;  /* 0x0000002172007c0c */ /* 0x000fe2000bf26270 */
[----:B------:R-:W-:Y:S01]  /*44250*/  ULDC.64 UR32, c[0x0][0x228] ;  /* 0x00008a0000207ab9 */ /* 0x000fe20000000a00 */
[----:B------:R-:W-:-:S04]  /*44260*/  LOP3.LUT R242, R242, 0xfffffdff, RZ, 0xc0, !PT ;  /* 0xfffffdfff2f27812 */ /* 0x000fc800078ec0ff */
[----:B------:R-:W-:Y:S02]  /*44270*/  @P2 LOP3.LUT R242, R242, 0x200, RZ, 0xfc, !PT ;  /* 0x00000200f2f22812 */ /* 0x000fe400078efcff */
        /* <DEDUP_REMOVED lines=44> */
[----:B------:R-:W-:-:S11]  /*44540*/  LOP3.LUT R242, R242, 0xfffffffe, RZ, 0xc0, !PT ;  /* 0xfffffffef2f27812 */ /* 0x000fd600078ec0ff */
[----:B------:R-:W-:Y:S02]  /*44550*/  @P1 LOP3.LUT R243, R243, 0x80000000, RZ, 0xfc, !PT ;  /* 0x80000000f3f31812 */ /* 0x000fe400078efcff */
[----:B------:R-:W-:Y:S01]  /*44560*/  ISETP.GE.AND P1, PT, R109, UR29, PT ;  /* 0x0000001d6d007c0c */ /* 0x000fe2000bf26270 */
[----:B------:R-:W-:Y:S01]  /*44570*/  ULDC.64 UR28, c[0x0][0x228] ;  /* 0x00008a00001c7ab9 */ /* 0x000fe20000000a00 */
[----:B------:R-:W-:Y:S02]  /*44580*/  @P2 LOP3.LUT R242, R242, 0x1, RZ, 0xfc, !PT ;  /* 0x00000001f2f22812 */ /* 0x000fe400078efcff */
        /* <DEDUP_REMOVED lines=50> */
[----:B------:R-:W-:Y:S01]  /*448b0*/  VIADD R53, R0, 0x3a ;  /* 0x0000003a00357836 */ /* 0x000fe20000000000 */
[----:B------:R-:W-:Y:S01]  /*448c0*/  ISETP.LT.AND P1, PT, R2, UR9, !P1 ;  /* 0x0000000902007c0c */ /* 0x000fe2000cf21270 */
[----:B------:R-:W-:Y:S01]  /*448d0*/  ULDC.64 UR8, c[0x0][0x228] ;  /* 0x00008a0000087ab9 */ /* 0x000fe20000000a00 */
[----:B------:R-:W-:Y:S01]  /*448e0*/  LOP3.LUT R243, R243, 0xfffbffff, RZ, 0xc0, !PT ;  /* 0xfffbfffff3f37812 */ /* 0x000fe200078ec0ff */
[----:B------:R-:W-:-:S08]  /*448f0*/  ULDC UR6, c[0x0][0x228] ;  /* 0x00008a0000067ab9 */ /* 0x000fd00000000800 */
[----:B------:R-:W-:-:S04]  /*44900*/  @P2 LOP3.LUT R243, R243, 0x40000, RZ, 0xfc, !PT ;  /* 0x00040000f3f32812 */ /* 0x000fc800078efcff */
[----:B------:R-:W-:-:S04]  /*44910*/  LOP3.LUT R243, R243, 0xfffdffff, RZ, 0xc0, !PT ;  /* 0xfffdfffff3f37812 */ /* 0x000fc800078ec0ff */
[----:B------:R-:W-:Y:S02]  /*44920*/  @P1 LOP3.LUT R243, R243, 0x20000, RZ, 0xfc, !PT ;  /* 0x00020000f3f31812 */ /* 0x000fe400078efcff */
[----:B------:R-:W-:Y:S01]  /*44930*/  ISETP.GE.AND P1, PT, R102, UR29, PT ;  /* 0x0000001d66007c0c */ /* 0x000fe2000bf26270 */
[----:B------:R-:W-:-:S03]  /*44940*/  ULDC.64 UR28, c[0x0][0x228] ;  /* 0x00008a00001c7ab9 */ /* 0x000fc60000000a00 */
        /* <DEDUP_REMOVED lines=38> */
[C---:B------:R-:W-:Y:S02]  /*44bb0*/  VIADD R48, R0.reuse, 0x35 ;  /* 0x0000003500307836 */ /* 0x040fe40000000000 */
[C---:B------:R-:W-:Y:S02]  /*44bc0*/  VIADD R47, R0.reuse, 0x34 ;  /* 0x00000034002f7836 */ /* 0x040fe40000000000 */
[C---:B------:R-:W-:Y:S01]  /*44bd0*/  VIADD R46, R0.reuse, 0x33 ;  /* 0x00000033002e7836 */ /* 0x040fe20000000000 */
        /* <DEDUP_REMOVED lines=36> */
[----:B------:R-:W-:Y:S02]  /*44e20*/  ISETP.LT.AND P1, PT, R2, UR24, !P1 ;  /* 0x0000001802007c0c */ /* 0x000fe4000cf21270 */
        /* <DEDUP_REMOVED lines=9> */
[----:B------:R-:W-:-:S11]  /*44ec0*/  LOP3.LUT R243, R243, 0xfffffffe, RZ, 0xc0, !PT ;  /* 0xfffffffef3f37812 */ /* 0x000fd600078ec0ff */
[----:B------:R-:W-:Y:S02]  /*44ed0*/  @P1 LOP3.LUT R244, R244, 0x80000000, RZ, 0xfc, !PT ;  /* 0x80000000f4f41812 */ /* 0x000fe400078efcff */
[----:B------:R-:W-:Y:S01]  /*44ee0*/  ISETP.GE.AND P1, PT, R93, UR15, PT ;  /* 0x0000000f5d007c0c */ /* 0x000fe2000bf26270 */
[----:B------:R-:W-:Y:S01]  /*44ef0*/  VIADD R44, R0, 0x31 ;  /* 0x00000031002c7836 */ /* 0x000fe20000000000 */
[----:B------:R-:W-:Y:S01]  /*44f00*/  @P2 LOP3.LUT R243, R243, 0x1, RZ, 0xfc, !PT ;  /* 0x00000001f3f32812 */ /* 0x000fe200078efcff */
[----:B------:R-:W-:Y:S01]  /*44f10*/  ULDC UR15, c[0x0][0x228] ;  /* 0x00008a00000f7ab9 */ /* 0x000fe20000000800 */
        /* <DEDUP_REMOVED lines=12> */
[----:B------:R-:W-:Y:S01]  /*44fe0*/  ULDC UR44, c[0x0][0x228] ;  /* 0x00008a00002c7ab9 */ /* 0x000fe20000000800 */
        /* <DEDUP_REMOVED lines=44> */
[C---:B------:R-:W-:Y:S02]  /*452b0*/  VIADD R39, R0.reuse, 0x2c ;  /* 0x0000002c00277836 */ /* 0x040fe40000000000 */
[C---:B------:R-:W-:Y:S02]  /*452c0*/  VIADD R38, R0.reuse, 0x2b ;  /* 0x0000002b00267836 */ /* 0x040fe40000000000 */
[C---:B------:R-:W-:Y:S02]  /*452d0*/  VIADD R37, R0.reuse, 0x2a ;  /* 0x0000002a00257836 */ /* 0x040fe40000000000 */
        /* <DEDUP_REMOVED lines=9> */
[C---:B------:R-:W-:Y:S01]  /*45370*/  VIADD R30, R0.reuse, 0x23 ;  /* 0x00000023001e7836 */ /* 0x040fe20000000000 */
[----:B------:R-:W-:Y:S01]  /*45380*/  ISETP.GE.AND P1, PT, R87, UR27, PT ;  /* 0x0000001b57007c0c */ /* 0x000fe2000bf26270 */
[----:B------:R-:W-:Y:S01]  /*45390*/  ULDC.64 UR26, c[0x0][0x228] ;  /* 0x00008a00001a7ab9 */ /* 0x000fe20000000a00 */
[----:B------:R-:W-:Y:S01]  /*453a0*/  VIADD R29, R0, 0x22 ;  /* 0x00000022001d7836 */ /* 0x000fe20000000000 */
[----:B------:R-:W-:Y:S01]  /*453b0*/  LOP3.LUT R248, R248, 0x7fffffff, RZ, 0xc0, !PT ;  /* 0x7ffffffff8f87812 */ /* 0x000fe200078ec0ff */
[C---:B------:R-:W-:Y:S01]  /*453c0*/  VIADD R28, R0.reuse, 0x21 ;  /* 0x00000021001c7836 */ /* 0x040fe20000000000 */
[----:B------:R-:W-:Y:S01]  /*453d0*/  ISETP.LT.AND P2, PT, R3, UR28, !P1 ;  /* 0x0000001c03007c0c */ /* 0x000fe2000cf41270 */
[----:B------:R-:W-:Y:S01]  /*453e0*/  VIADD R27, R0, 0x20 ;  /* 0x00000020001b7836 */ /* 0x000fe20000000000 */
[----:B------:R-:W-:Y:S01]  /*453f0*/  ISETP.LT.AND P1, PT, R2, UR55, !P1 ;  /* 0x0000003702007c0c */ /* 0x000fe2000cf21270 */
[----:B------:R-:W-:Y:S01]  /*45400*/  VIADD R26, R0, 0x1f ;  /* 0x0000001f001a7836 */ /* 0x000fe20000000000 */
[----:B------:R-:W-:Y:S01]  /*45410*/  LOP3.LUT R244, R244, 0xfffbffff, RZ, 0xc0, !PT ;  /* 0xfffbfffff4f47812 */ /* 0x000fe200078ec0ff */
[C---:B------:R-:W-:Y:S01]  /*45420*/  VIADD R25, R0.reuse, 0x1e ;  /* 0x0000001e00197836 */ /* 0x040fe20000000000 */
[----:B------:R-:W-:Y:S01]  /*45430*/  ULDC UR55, c[0x0][0x228] ;  /* 0x00008a0000377ab9 */ /* 0x000fe20000000800 */
[----:B------:R-:W-:Y:S01]  /*45440*/  VIADD R24, R0, 0x1d ;  /* 0x0000001d00187836 */ /* 0x000fe20000000000 */
[----:B------:R-:W-:-:S05]  /*45450*/  ULDC UR54, c[0x0][0x228] ;  /* 0x00008a0000367ab9 */ /* 0x000fca0000000800 */
        /* <DEDUP_REMOVED lines=180> */
[----:B------:R-:W-:Y:S01]  /*45fa0*/  ISETP.GE.AND P1, PT, R66, UR27, PT ;  /* 0x0000001b42007c0c */ /* 0x000fe2000bf26270 */
[----:B------:R-:W-:Y:S01]  /*45fb0*/  ULDC.64 UR26, c[0x0][0x228] ;  /* 0x00008a00001a7ab9 */ /* 0x000fe20000000a00 */
[----:B------:R-:W-:Y:S01]  /*45fc0*/  VIADD R19, R0, 0x18 ;  /* 0x0000001800137836 */ /* 0x000fe20000000000 */
[----:B------:R-:W-:-:S04]  /*45fd0*/  ULDC UR52, c[0x0][0x228] ;  /* 0x00008a0000347ab9 */ /* 0x000fc80000000800 */
[----:B------:R-:W-:-:S04]  /*45fe0*/  @P3 LOP3.LUT R245, R245, 0x400, RZ, 0xfc, !PT ;  /* 0x00000400f5f53812 */ /* 0x000fc800078efcff */
[----:B------:R-:W-:-:S04]  /*45ff0*/  LOP3.LUT R245, R245, 0xfffffdff, RZ, 0xc0, !PT ;  /* 0xfffffdfff5f57812 */ /* 0x000fc800078ec0ff */
[----:B------:R-:W-:Y:S02]  /*46000*/  @P2 LOP3.LUT R245, R245, 0x200, RZ, 0xfc, !PT ;  /* 0x00000200f5f52812 */ /* 0x000fe400078efcff */
[----:B------:R-:W-:Y:S02]  /*46010*/  ISETP.LT.AND P2, PT, R3, UR28, !P1 ;  /* 0x0000001c03007c0c */ /* 0x000fe4000cf41270 */
[----:B------:R-:W-:Y:S01]  /*46020*/  ISETP.LT.AND P1, PT, R2, UR61, !P1 ;  /* 0x0000003d02007c0c */ /* 0x000fe2000cf21270 */
[C---:B------:R-:W-:Y:S01]  /*46030*/  VIADD R18, R0.reuse, 0x17 ;  /* 0x0000001700127836 */ /* 0x040fe20000000000 */
[----:B------:R-:W-:Y:S01]  /*46040*/  LOP3.LUT R245, R245, 0xfffffeff, RZ, 0xc0, !PT ;  /* 0xfffffefff5f57812 */ /* 0x000fe200078ec0ff */
[C---:B------:R-:W-:Y:S02]  /*46050*/  VIADD R17, R0.reuse, 0x16 ;  /* 0x0000001600117836 */ /* 0x040fe40000000000 */
[C---:B------:R-:W-:Y:S02]  /*46060*/  VIADD R16, R0.reuse, 0x15 ;  /* 0x0000001500107836 */ /* 0x040fe40000000000 */
[----:B------:R-:W-:-:S02]  /*46070*/  VIADD R15, R0, 0x14 ;  /* 0x00000014000f7836 */ /* 0x000fc40000000000 */
[----:B------:R-:W-:Y:S01]  /*46080*/  VIADD R13, R0, 0x13 ;  /* 0x00000013000d7836 */ /* 0x000fe20000000000 */
[----:B------:R0:W-:Y:S01]  /*46090*/  STL [R1+0xa38], R199 ;  /* 0x000a38c701007387 */ /* 0x0001e20000100800 */
[----:B------:R-:W-:Y:S01]  /*460a0*/  @P2 LOP3.LUT R245, R245, 0x100, RZ, 0xfc, !PT ;  /* 0x00000100f5f52812 */ /* 0x000fe200078efcff */
[----:B------:R-:W-:-:S03]  /*460b0*/  ULDC UR61, c[0x0][0x228] ;  /* 0x00008a00003d7ab9 */ /* 0x000fc60000000800 */
[----:B------:R-:W-:-:S04]  /*460c0*/  LOP3.LUT R245, R245, 0xffffff7f, RZ, 0xc0, !PT ;  /* 0xffffff7ff5f57812 */ /* 0x000fc800078ec0ff */
[----:B------:R-:W-:Y:S02]  /*460d0*/  @P1 LOP3.LUT R245, R245, 0x80, RZ, 0xfc, !PT ;  /* 0x00000080f5f51812 */ /* 0x000fe400078efcff */
[----:B------:R-:W-:Y:S01]  /*460e0*/  ISETP.GE.AND P1, PT, R65, UR31, PT ;  /* 0x0000001f41007c0c */ /* 0x000fe2000bf26270 */
[----:B------:R-:W-:-:S03]  /*460f0*/  ULDC.64 UR30, c[0x0][0x228] ;  /* 0x00008a00001e7ab9 */ /* 0x000fc60000000a00 */
[----:B------:R-:W-:Y:S02]  /*46100*/  ISETP.LT.AND P3, PT, R3, UR26, !P1 ;  /* 0x0000001a03007c0c */ /* 0x000fe4000cf61270 */
[----:B------:R-:W-:Y:S01]  /*46110*/  ISETP.LT.AND P2, PT, R2, UR60, !P1 ;  /* 0x0000003c02007c0c */ /* 0x000fe2000cf41270 */
[----:B0-----:R-:W-:Y:S01]  /*46120*/  VIADD R199, R0, 0x12 ;  /* 0x0000001200c77836 */ /* 0x001fe20000000000 */
[----:B------:R-:W-:Y:S01]  /*46130*/  LOP3.LUT R245, R245, 0xffffffbf, RZ, 0xc0, !PT ;  /* 0xffffffbff5f57812 */ /* 0x000fe200078ec0ff */
[----:B------:R-:W-:Y:S01]  /*46140*/  ULDC UR60, c[0x0][0x228] ;  /* 0x00008a00003c7ab9 */ /* 0x000fe20000000800 */
[----:B------:R-:W-:Y:S01]  /*46150*/  ISETP.GE.AND P1, PT, R64, UR33, PT ;  /* 0x0000002140007c0c */ /* 0x000fe2000bf26270 */
[----:B------:R-:W-:-:S06]  /*46160*/  ULDC.64 UR32, c[0x0][0x228] ;  /* 0x00008a0000207ab9 */ /* 0x000fcc0000000a00 */
[----:B------:R-:W-:-:S04]  /*46170*/  @P3 LOP3.LUT R245, R245, 0x40, RZ, 0xfc, !PT ;  /* 0x00000040f5f53812 */ /* 0x000fc800078efcff */
[----:B------:R-:W-:-:S04]  /*46180*/  LOP3.LUT R245, R245, 0xffffffdf, RZ, 0xc0, !PT ;  /* 0xffffffdff5f57812 */ /* 0x000fc800078ec0ff */
        /* <DEDUP_REMOVED lines=37> */
[----:B------:R-:W-:Y:S01]  /*463e0*/  LOP3.LUT R249, R249, 0x7fffffff, RZ, 0xc0, !PT ;  /* 0x7ffffffff9f97812 */ /* 0x000fe200078ec0ff */
[----:B------:R0:W-:Y:S01]  /*463f0*/  STL [R1+0xac4], R196 ;  /* 0x000ac4c401007387 */ /* 0x0001e20000100800 */
[----:B------:R-:W-:Y:S01]  /*46400*/  LOP3.LUT R246, R246, 0xefffffff, RZ, 0xc0, !PT ;  /* 0xeffffffff6f67812 */ /* 0x000fe200078ec0ff */
[----:B------:R-:W-:Y:S02]  /*46410*/  ULDC.64 UR50, c[0x0][0x228] ;  /* 0x00008a0000327ab9 */ /* 0x000fe40000000a00 */
[----:B------:R-:W3:Y:S04]  /*46420*/  LDL.LU R209, [R1+0x40] ;  /* 0x0000400001d17983 */ /* 0x000ee80000300800 */
[----:B------:R-:W-:Y:S01]  /*46430*/  @P2 LOP3.LUT R246, R246, 0x10000000, RZ, 0xfc, !PT ;  /* 0x10000000f6f62812 */ /* 0x000fe200078efcff */
[----:B------:R-:W3:Y:S03]  /*46440*/  LDL.LU R208, [R1+0x52c] ;  /* 0x00052c0001d07983 */ /* 0x000ee60000300800 */
[----:B------:R-:W-:Y:S01]  /*46450*/  LOP3.LUT R246, R246, 0xf7ffffff, RZ, 0xc0, !PT ;  /* 0xf7fffffff6f67812 */ /* 0x000fe200078ec0ff */
[----:B------:R-:W4:Y:S03]  /*46460*/  LDL.LU R207, [R1+0x3c] ;  /* 0x00003c0001cf7983 */ /* 0x000f260000300800 */
[----:B------:R-:W-:Y:S01]  /*46470*/  @P1 LOP3.LUT R246, R246, 0x8000000, RZ, 0xfc, !PT ;  /* 0x08000000f6f61812 */ /* 0x000fe200078efcff */
[----:B------:R-:W4:Y:S01]  /*46480*/  LDL.LU R206, [R1+0x528] ;  /* 0x0005280001ce7983 */ /* 0x000f220000300800 */
[----:B------:R-:W-:Y:S01]  /*46490*/  ISETP.GE.AND P1, PT, R59, UR27, PT ;  /* 0x0000001b3b007c0c */ /* 0x000fe2000bf26270 */
[----:B------:R-:W-:Y:S01]  /*464a0*/  ULDC.64 UR26, c[0x0][0x228] ;  /* 0x00008a00001a7ab9 */ /* 0x000fe20000000a00 */
[----:B------:R-:W-:Y:S01]  /*464b0*/  LOP3.LUT R246, R246, 0xfbffffff, RZ, 0xc0, !PT ;  /* 0xfbfffffff6f67812 */ /* 0x000fe200078ec0ff */
[----:B------:R-:W4:Y:S01]  /*464c0*/  LDL.LU R205, [R1+0x38] ;  /* 0x0000380001cd7983 */ /* 0x000f220000300800 */
[----:B------:R-:W-:-:S02]  /*464d0*/  ISETP.LT.AND P3, PT, R3, UR28, !P1 ;  /* 0x0000001c03007c0c */ /* 0x000fc4000cf61270 */
[----:B------:R-:W-:Y:S01]  /*464e0*/  ISETP.LT.AND P2, PT, R2, UR49, !P1 ;  /* 0x0000003102007c0c */ /* 0x000fe2000cf41270 */
[----:B------:R-:W4:Y:S01]  /*464f0*/  LDL.LU R204, [R1+0x40c] ;  /* 0x00040c0001cc7983 */ /* 0x000f220000300800 */
[----:B------:R-:W-:Y:S01]  /*46500*/  ISETP.GE.AND P1, PT, R58, UR31, PT ;  /* 0x0000001f3a007c0c */ /* 0x000fe2000bf26270 */
[----:B------:R-:W-:Y:S02]  /*46510*/  ULDC.64 UR30, c[0x0][0x228] ;  /* 0x00008a00001e7ab9 */ /* 0x000fe40000000a00 */
[----:B------:R-:W4:Y:S04]  /*46520*/  LDL.LU R203, [R1+0xdc0] ;  /* 0x000dc00001cb7983 */ /* 0x000f280000300800 */
[----:B------:R-:W4:Y:S02]  /*46530*/  LDL.LU R202, [R1+0xdbc] ;  /* 0x000dbc0001ca7983 */ /* 0x000f240000300800 */
[----:B------:R-:W-:-:S02]  /*46540*/  @P3 LOP3.LUT R246, R246, 0x4000000, RZ, 0xfc, !PT ;  /* 0x04000000f6f63812 */ /* 0x000fc400078efcff */
[----:B------:R-:W-:Y:S01]  /*46550*/  ISETP.LT.AND P3, PT, R3, UR26, !P1 ;  /* 0x0000001a03007c0c */ /* 0x000fe2000cf61270 */
[----:B------:R-:W3:Y:S01]  /*46560*/  LDL.LU R201, [R1+0xdb8] ;  /* 0x000db80001c97983 */ /* 0x000ee20000300800 */
[----:B------:R-:W-:-:S03]  /*46570*/  LOP3.LUT R246, R246, 0xfdffffff, RZ, 0xc0, !PT ;  /* 0xfdfffffff6f67812 */ /* 0x000fc600078ec0ff */
[----:B------:R-:W4:Y:S01]  /*46580*/  LDL.LU R200, [R1+0xcf8] ;  /* 0x000cf80001c87983 */ /* 0x000f220000300800 */
[----:B------:R-:W-:Y:S02]  /*46590*/  @P2 LOP3.LUT R246, R246, 0x2000000, RZ, 0xfc, !PT ;  /* 0x02000000f6f62812 */ /* 0x000fe400078efcff */
[----:B------:R-:W-:Y:S02]  /*465a0*/  ISETP.LT.AND P2, PT, R2, UR46, !P1 ;  /* 0x0000002e02007c0c */ /* 0x000fe4000cf41270 */
[----:B------:R-:W-:Y:S02]  /*465b0*/  LOP3.LUT R246, R246, 0xfeffffff, RZ, 0xc0, !PT ;  /* 0xfefffffff6f67812 */ /* 0x000fe400078ec0ff */
[----:B------:R-:W-:Y:S01]  /*465c0*/  ISETP.GE.AND P1, PT, R57, UR33, PT ;  /* 0x0000002139007c0c */ /* 0x000fe2000bf26270 */
[----:B------:R-:W-:Y:S01]  /*465d0*/  ULDC.64 UR32, c[0x0][0x228] ;  /* 0x00008a0000207ab9 */ /* 0x000fe20000000a00 */
[----:B------:R-:W-:Y:S02]  /*465e0*/  @P3 LOP3.LUT R246, R246, 0x1000000, RZ, 0xfc, !PT ;  /* 0x01000000f6f63812 */ /* 0x000fe400078efcff */
[----:B------:R-:W-:-:S02]  /*465f0*/  ISETP.LT.AND P3, PT, R3, UR30, !P1 ;  /* 0x0000001e03007c0c */ /* 0x000fc4000cf61270 */
[----:B------:R-:W-:-:S04]  /*46600*/  LOP3.LUT R246, R246, 0xff7fffff, RZ, 0xc0, !PT ;  /* 0xff7ffffff6f67812 */ /* 0x000fc800078ec0ff */
        /* <DEDUP_REMOVED lines=44> */
[----:B------:R-:W-:-:S04]  /*468d0*/  LOP3.LUT R246, R246, 0xffffefff, RZ, 0xc0, !PT ;  /* 0xffffeffff6f67812 */ /* 0x000fc800078ec0ff */
[----:B------:R-:W-:Y:S02]  /*468e0*/  @P3 LOP3.LUT R246, R246, 0x1000, RZ, 0xfc, !PT ;  /* 0x00001000f6f63812 */ /* 0x000fe400078efcff */
[----:B------:R-:W-:Y:S01]  /*468f0*/  ISETP.GE.AND P1, PT, R51, UR31, PT ;  /* 0x0000001f33007c0c */ /* 0x000fe2000bf26270 */
[----:B------:R-:W-:Y:S01]  /*46900*/  ULDC.64 UR30, c[0x0][0x228] ;  /* 0x00008a00001e7ab9 */ /* 0x000fe20000000a00 */
        /* <DEDUP_REMOVED lines=21> */
[----:B------:R-:W-:Y:S02]  /*46a60*/  LOP3.LUT R246, R246, 0xffffffbf, RZ, 0xc0, !PT ;  /* 0xffffffbff6f67812 */ /* 0x000fe400078ec0ff */
[----:B------:R-:W-:Y:S01]  /*46a70*/  ISETP.GE.AND P1, PT, R48, UR37, PT ;  /* 0x0000002530007c0c */ /* 0x000fe2000bf26270 */
[----:B------:R-:W-:-:S06]  /*46a80*/  ULDC.64 UR36, c[0x0][0x228] ;  /* 0x00008a0000247ab9 */ /* 0x000fcc0000000a00 */
[----:B------:R-:W-:-:S04]  /*46a90*/  @P3 LOP3.LUT R246, R246, 0x40, RZ, 0xfc, !PT ;  /* 0x00000040f6f63812 */ /* 0x000fc800078efcff */
[----:B------:R-:W-:-:S04]  /*46aa0*/  LOP3.LUT R246, R246, 0xffffffdf, RZ, 0xc0, !PT ;  /* 0xffffffdff6f67812 */ /* 0x000fc800078ec0ff */
[----:B------:R-:W-:Y:S02]  /*46ab0*/  @P2 LOP3.LUT R246, R246, 0x20, RZ, 0xfc, !PT ;  /* 0x00000020f6f62812 */ /* 0x000fe400078efcff */
        /* <DEDUP_REMOVED lines=21> */
[----:B------:R-:W-:-:S11]  /*46c10*/  LOP3.LUT R246, R246, 0xfffffffe, RZ, 0xc0, !PT ;  /* 0xfffffffef6f67812 */ /* 0x000fd600078ec0ff */
[----:B------:R-:W-:Y:S02]  /*46c20*/  @P1 LOP3.LUT R247, R247, 0x80000000, RZ, 0xfc, !PT ;  /* 0x80000000f7f71812 */ /* 0x000fe400078efcff */
[----:B------:R-:W-:Y:S01]  /*46c30*/  ISETP.GE.AND P1, PT, R45, UR27, PT ;  /* 0x0000001b2d007c0c */ /* 0x000fe2000bf26270 */
[----:B------:R-:W-:-:S03]  /*46c40*/  ULDC.64 UR26, c[0x0][0x228] ;  /* 0x00008a00001a7ab9 */ /* 0x000fc60000000a00 */
[----:B------:R-:W-:Y:S02]  /*46c50*/  ISETP.LT.AND P3, PT, R3, UR10, !P1 ;  /* 0x0000000a03007c0c */ /* 0x000fe4000cf61270 */
[----:B------:R-:W-:Y:S02]  /*46c60*/  @P2 LOP3.LUT R246, R246, 0x1, RZ, 0xfc, !PT ;  /* 0x00000001f6f62812 */ /* 0x000fe400078efcff */
[----:B------:R-:W-:Y:S02]  /*46c70*/  ISETP.LT.AND P2, PT, R2, UR14, !P1 ;  /* 0x0000000e02007c0c */ /* 0x000fe4000cf41270 */
[----:B------:R-:W-:Y:S02]  /*46c80*/  LOP3.LUT R247, R247, 0xbfffffff, RZ, 0xc0, !PT ;  /* 0xbffffffff7f77812 */ /* 0x000fe400078ec0ff */
[----:B------:R-:W-:Y:S01]  /*46c90*/  ISETP.GE.AND P1, PT, R44, UR31, PT ;  /* 0x0000001f2c007c0c */ /* 0x000fe2000bf26270 */
[----:B------:R-:W-:-:S04]  /*46ca0*/  ULDC.64 UR30, c[0x0][0x228] ;  /* 0x00008a00001e7ab9 */ /* 0x000fc80000000a00 */
        /* <DEDUP_REMOVED lines=14> */
[----:B------:R-:W-:Y:S02]  /*46d90*/  LOP3.LUT R247, R247, 0xfbffffff, RZ, 0xc0, !PT ;  /* 0xfbfffffff7f77812 */ /* 0x000fe400078ec0ff */
[----:B------:R-:W-:Y:S01]  /*46da0*/  ISETP.GE.AND P1, PT, R42, UR7, PT ;  /* 0x000000072a007c0c */ /* 0x000fe2000bf26270 */
[----:B------:R-:W-:-:S06]  /*46db0*/  ULDC.64 UR6, c[0x0][0x228] ;  /* 0x00008a0000067ab9 */ /* 0x000fcc0000000a00 */
        /* <DEDUP_REMOVED lines=118> */
[----:B------:R-:W-:Y:S01]  /*47520*/  ISETP.LT.AND P2, PT, R2, UR53, !P1 ;  /* 0x0000003502007c0c */ /* 0x000fe2000cf41270 */
[----:B------:R-:W-:Y:S01]  /*47530*/  ULDC UR53, c[0x0][0x228] ;  /* 0x00008a0000357ab9 */ /* 0x000fe20000000800 */
        /* <DEDUP_REMOVED lines=81> */
[----:B------:R-:W-:-:S04]  /*47a50*/  LOP3.LUT R248, R248, 0xfffff7ff, RZ, 0xc0, !PT ;  /* 0xfffff7fff8f87812 */ /* 0x000fc800078ec0ff */
[----:B------:R-:W-:-:S05]  /*47a60*/  LOP3.LUT R248, R248, 0xffffefff, RZ, 0xc0, !PT ;  /* 0xffffeffff8f87812 */ /* 0x000fca00078ec0ff */
[----:B------:R-:W-:-:S04]  /*47a70*/  @P2 LOP3.LUT R248, R248, 0x1000, RZ, 0xfc, !PT ;  /* 0x00001000f8f82812 */ /* 0x000fc800078efcff */
        /* <DEDUP_REMOVED lines=19> */
[----:B------:R-:W-:Y:S01]  /*47bb0*/  ISETP.LT.AND P3, PT, R3, UR40, !P1 ;  /* 0x0000002803007c0c */ /* 0x000fe2000cf61270 */
[----:B------:R-:W-:Y:S01]  /*47bc0*/  ULDC UR40, c[0x0][0x228] ;  /* 0x00008a0000287ab9 */ /* 0x000fe20000000800 */
[----:B------:R-:W-:Y:S01]  /*47bd0*/  ISETP.LT.AND P2, PT, R2, UR36, !P1 ;  /* 0x0000002402007c0c */ /* 0x000fe2000cf41270 */
[----:B------:R-:W-:Y:S01]  /*47be0*/  VIADD R12, R0, 0x5 ;  /* 0x00000005000c7836 */ /* 0x000fe20000000000 */
[----:B------:R-:W-:Y:S01]  /*47bf0*/  LOP3.LUT R248, R248, 0xffffffbf, RZ, 0xc0, !PT ;  /* 0xffffffbff8f87812 */ /* 0x000fe200078ec0ff */
[----:B------:R-:W1:Y:S01]  /*47c00*/  S2R R210, SR_TID.X ;  /* 0x0000000000d27919 */ /* 0x000e620000002100 */
[----:B------:R-:W-:Y:S01]  /*47c10*/  ISETP.GE.AND P1, PT, R16, UR35, PT ;  /* 0x0000002310007c0c */ /* 0x000fe2000bf26270 */
[----:B------:R-:W-:Y:S01]  /*47c20*/  ULDC.64 UR36, c[0x0][0x228] ;  /* 0x00008a0000247ab9 */ /* 0x000fe20000000a00 */
[----:B------:R-:W-:Y:S01]  /*47c30*/  VIADD R11, R0, 0x4 ;  /* 0x00000004000b7836 */ /* 0x000fe20000000000 */
[----:B------:R-:W0:Y:S01]  /*47c40*/  S2R R211, SR_TID.X ;  /* 0x0000000000d37919 */ /* 0x000e220000002100 */
[----:B------:R-:W-:-:S03]  /*47c50*/  ULDC.64 UR34, c[0x0][0x228] ;  /* 0x00008a0000227ab9 */ /* 0x000fc60000000a00 */
[----:B------:R-:W-:-:S04]  /*47c60*/  @P3 LOP3.LUT R248, R248, 0x40, RZ, 0xfc, !PT ;  /* 0x00000040f8f83812 */ /* 0x000fc800078efcff */
[----:B------:R-:W-:-:S04]  /*47c70*/  LOP3.LUT R248, R248, 0xffffffdf, RZ, 0xc0, !PT ;  /* 0xffffffdff8f87812 */ /* 0x000fc800078ec0ff */
[----:B------:R-:W-:Y:S02]  /*47c80*/  @P2 LOP3.LUT R248, R248, 0x20, RZ, 0xfc, !PT ;  /* 0x00000020f8f82812 */ /* 0x000fe400078efcff */
        /* <DEDUP_REMOVED lines=13> */
[----:B------:R-:W-:Y:S02]  /*47d60*/  LOP3.LUT R248, R248, 0xfffffffb, RZ, 0xc0, !PT ;  /* 0xfffffffbf8f87812 */ /* 0x000fe400078ec0ff */
[----:B------:R-:W-:Y:S02]  /*47d70*/  ISETP.GE.AND P1, PT, R13, UR39, PT ;  /* 0x000000270d007c0c */ /* 0x000fe4000bf26270 */
[----:B--2---:R-:W-:-:S05]  /*47d80*/  R2UR UR4, R14 ;  /* 0x000000000e0472ca */ /* 0x004fca00000e0000 */
[----:B------:R-:W-:Y:S01]  /*47d90*/  @P3 LOP3.LUT R248, R248, 0x4, RZ, 0xfc, !PT ;  /* 0x00000004f8f83812 */ /* 0x000fe200078efcff */
[----:B------:R-:W2:Y:S01]  /*47da0*/  S2R R13, SR_TID.X ;  /* 0x00000000000d7919 */ /* 0x000ea20000002100 */
[----:B------:R-:W-:Y:S02]  /*47db0*/  VIADD R9, R0, 0x11 ;  /* 0x0000001100097836 */ /* 0x000fe40000000000 */
[----:B-1----:R-:W-:Y:S01]  /*47dc0*/  IMAD.SHL.U32 R210, R210, 0x40, RZ ;  /* 0x00000040d2d27824 */ /* 0x002fe200078e00ff */
[----:B------:R-:W-:Y:S01]  /*47dd0*/  LOP3.LUT R248, R248, 0xfffffffd, RZ, 0xc0, !PT ;  /* 0xfffffffdf8f87812 */ /* 0x000fe200078ec0ff */
[----:B0-----:R-:W-:Y:S02]  /*47de0*/  IMAD.SHL.U32 R211, R211, 0x10, RZ ;  /* 0x00000010d3d37824 */ /* 0x001fe400078e00ff */
[----:B------:R-:W-:Y:S01]  /*47df0*/  VIADD R10, R0, 0x12 ;  /* 0x00000012000a7836 */ /* 0x000fe20000000000 */
[----:B------:R-:W-:Y:S01]  /*47e00*/  @P2 LOP3.LUT R248, R248, 0x2, RZ, 0xfc, !PT ;  /* 0x00000002f8f82812 */ /* 0x000fe200078efcff */
[----:B------:R-:W-:Y:S01]  /*47e10*/  VIADD R8, R0, 0x1 ;  /* 0x0000000100087836 */ /* 0x000fe20000000000 */
[----:B------:R-:W-:Y:S01]  /*47e20*/  ISETP.LT.AND P2, PT, R3, UR24, !P1 ;  /* 0x0000001803007c0c */ /* 0x000fe2000cf41270 */
[----:B------:R-:W-:Y:S01]  /*47e30*/  ULDC UR24, c[0x0][0x228] ;  /* 0x00008a0000187ab9 */ /* 0x000fe20000000800 */
[----:B------:R-:W-:Y:S01]  /*47e40*/  ISETP.LT.AND P1, PT, R2, UR56, !P1 ;  /* 0x0000003802007c0c */ /* 0x000fe2000cf21270 */
[----:B------:R-:W-:Y:S01]  /*47e50*/  VIADD R9, R0, 0xf ;  /* 0x0000000f00097836 */ /* 0x000fe20000000000 */
[----:B------:R-:W-:Y:S01]  /*47e60*/  LOP3.LUT R248, R248, 0xfffffffe, RZ, 0xc0, !PT ;  /* 0xfffffffef8f87812 */ /* 0x000fe200078ec0ff */
[----:B------:R-:W-:Y:S01]  /*47e70*/  VIADD R10, R0, 0x10 ;  /* 0x00000010000a7836 */ /* 0x000fe20000000000 */
[----:B------:R-:W-:Y:S01]  /*47e80*/  LOP3.LUT R210, R210, 0x400, RZ, 0xc0, !PT ;  /* 0x00000400d2d27812 */ /* 0x000fe200078ec0ff */
[----:B------:R-:W-:Y:S01]  /*47e90*/  ULDC.64 UR56, c[0x0][0x228] ;  /* 0x00008a0000387ab9 */ /* 0x000fe20000000a00 */
[----:B---3--:R-:W-:Y:S01]  /*47ea0*/  LOP3.LUT R17, R201, 0xffff, RZ, 0xc0, !PT ;  /* 0x0000ffffc9117812 */ /* 0x008fe200078ec0ff */
[----:B------:R-:W-:-:S06]  /*47eb0*/  ULDC.64 UR38, c[0x0][0x228] ;  /* 0x00008a0000267ab9 */ /* 0x000fcc0000000a00 */
[----:B------:R-:W-:Y:S02]  /*47ec0*/  @P1 LOP3.LUT R249, R249, 0x80000000, RZ, 0xfc, !PT ;  /* 0x80000000f9f91812 */ /* 0x000fe400078efcff */
[----:B------:R-:W-:Y:S02]  /*47ed0*/  ISETP.GE.AND P1, PT, R199, UR9, PT ;  /* 0x00000009c7007c0c */ /* 0x000fe4000bf26270 */
[----:B------:R-:W-:Y:S02]  /*47ee0*/  @P2 LOP3.LUT R248, R248, 0x1, RZ, 0xfc, !PT ;  /* 0x00000001f8f82812 */ /* 0x000fe400078efcff */
[----:B------:R-:W-:Y:S01]  /*47ef0*/  LOP3.LUT R249, R249, 0xbfffffff, RZ, 0xc0, !PT ;  /* 0xbffffffff9f97812 */ /* 0x000fe200078ec0ff */
[C---:B------:R-:W-:Y:S01]  /*47f00*/  VIADD R199, R0.reuse, 0x11 ;  /* 0x0000001100c77836 */ /* 0x040fe20000000000 */
[----:B------:R-:W-:Y:S01]  /*47f10*/  ISETP.LT.AND P3, PT, R3, UR44, !P1 ;  /* 0x0000002c03007c0c */ /* 0x000fe2000cf61270 */
[----:B------:R-:W-:Y:S01]  /*47f20*/  VIADD R9, R0, 0xd ;  /* 0x0000000d00097836 */ /* 0x000fe20000000000 */
[----:B------:R-:W-:Y:S01]  /*47f30*/  ISETP.LT.AND P2, PT, R2, UR61, !P1 ;  /* 0x0000003d02007c0c */ /* 0x000fe2000cf41270 */
[----:B------:R-:W-:Y:S01]  /*47f40*/  VIADD R10, R0, 0xe ;  /* 0x0000000e000a7836 */ /* 0x000fe20000000000 */
[----:B------:R-:W-:Y:S01]  /*47f50*/  ISETP.GE.AND P1, PT, R199, UR23, PT ;  /* 0x00000017c7007c0c */ /* 0x000fe2000bf26270 */
[----:B------:R-:W-:-:S08]  /*47f60*/  ULDC.64 UR8, c[0x0][0x228] ;  /* 0x00008a0000087ab9 */ /* 0x000fd00000000a00 */
[----:B------:R-:W-:Y:S01]  /*47f70*/  @P3 LOP3.LUT R249, R249, 0x40000000, RZ, 0xfc, !PT ;  /* 0x40000000f9f93812 */ /* 0x000fe200078efcff */
[C---:B------:R-:W-:Y:S01]  /*47f80*/  VIADD R199, R0.reuse, 0x10 ;  /* 0x0000001000c77836 */ /* 0x040fe20000000000 */
[----:B------:R-:W-:Y:S01]  /*47f90*/  LOP3.LUT R211, R211, 0xf0, RZ, 0xc0, !PT ;  /* 0x000000f0d3d37812 */ /* 0x000fe200078ec0ff */
[C---:B------:R-:W-:Y:S01]  /*47fa0*/  VIADD R9, R0.reuse, 0xb ;  /* 0x0000000b00097836 */ /* 0x040fe20000000000 */
[----:B------:R-:W-:Y:S01]  /*47fb0*/  LOP3.LUT R249, R249, 0xdfffffff, RZ, 0xc0, !PT ;  /* 0xdffffffff9f97812 */ /* 0x000fe200078ec0ff */
[----:B------:R-:W-:Y:S01]  /*47fc0*/  VIADD R10, R0, 0xc ;  /* 0x0000000c000a7836 */ /* 0x000fe20000000000 */
[----:B------:R-:W-:Y:S01]  /*47fd0*/  ISETP.GE.AND P5, PT, R8, UR53, PT ;  /* 0x0000003508007c0c */ /* 0x000fe2000bfa6270 */
[----:B------:R-:W-:Y:S01]  /*47fe0*/  ULDC.64 UR22, c[0x0][0x228] ;  /* 0x00008a0000167ab9 */ /* 0x000fe20000000a00 */
[----:B------:R-:W-:Y:S02]  /*47ff0*/  @P2 LOP3.LUT R249, R249, 0x20000000, RZ, 0xfc, !PT ;  /* 0x20000000f9f92812 */ /* 0x000fe400078efcff */
[----:B------:R-:W-:-:S02]  /*48000*/  ISETP.LT.AND P2, PT, R3, UR28, !P1 ;  /* 0x0000001c03007c0c */ /* 0x000fc4000cf41270 */
[----:B------:R-:W-:Y:S01]  /*48010*/  ISETP.LT.AND P1, PT, R2, UR60, !P1 ;  /* 0x0000003c02007c0c */ /* 0x000fe2000cf21270 */
[C---:B------:R-:W-:Y:S01]  /*48020*/  VIADD R9, R0.reuse, 0x9 ;  /* 0x0000000900097836 */ /* 0x040fe20000000000 */
[----:B------:R-:W-:Y:S01]  /*48030*/  LOP3.LUT R249, R249, 0xefffffff, RZ, 0xc0, !PT ;  /* 0xeffffffff9f97812 */ /* 0x000fe200078ec0ff */
[----:B------:R-:W-:Y:S01]  /*48040*/  VIADD R10, R0, 0xa ;  /* 0x0000000a000a7836 */ /* 0x000fe20000000000 */
[----:B------:R-:W-:Y:S01]  /*48050*/  IADD3 R237, R210, UR4, R211 ;  /* 0x00000004d2ed7c10 */ /* 0x000fe2000fffe0d3 */
[----:B------:R-:W-:-:S06]  /*48060*/  ULDC.64 UR60, c[0x0][0x228] ;  /* 0x00008a00003c7ab9 */ /* 0x000fcc0000000a00 */
[----:B------:R-:W-:-:S04]  /*48070*/  @P2 LOP3.LUT R249, R249, 0x10000000, RZ, 0xfc, !PT ;  /* 0x10000000f9f92812 */ /* 0x000fc800078efcff */
[----:B------:R-:W-:-:S04]  /*48080*/  LOP3.LUT R249, R249, 0xf7ffffff, RZ, 0xc0, !PT ;  /* 0xf7fffffff9f97812 */ /* 0x000fc800078ec0ff */
[----:B------:R-:W-:Y:S02]  /*48090*/  @P1 LOP3.LUT R249, R249, 0x8000000, RZ, 0xfc, !PT ;  /* 0x08000000f9f91812 */ /* 0x000fe400078efcff */
[----:B------:R-:W-:-:S04]  /*480a0*/  ISETP.GE.AND P1, PT, R199, UR41, PT ;  /* 0x00000029c7007c0c */ /* 0x000fc8000bf26270 */
[----:B------:R-:W-:Y:S02]  /*480b0*/  ISETP.LT.AND P2, PT, R3, UR12, !P1 ;  /* 0x0000000c03007c0c */ /* 0x000fe4000cf41270 */
[----:B------:R-:W-:Y:S02]  /*480c0*/  ISETP.LT.AND P1, PT, R2, UR40, !P1 ;  /* 0x0000002802007c0c */ /* 0x000fe4000cf21270 */
[----:B------:R-:W-:Y:S01]  /*480d0*/  LOP3.LUT R249, R249, 0xfbffffff, RZ, 0xc0, !PT ;  /* 0xfbfffffff9f97812 */ /* 0x000fe200078ec0ff */
[C---:B------:R-:W-:Y:S01]  /*480e0*/  VIADD R199, R0.reuse, 0xf ;  /* 0x0000000f00c77836 */ /* 0x040fe20000000000 */
[----:B--2---:R-:W-:Y:S01]  /*480f0*/  LOP3.LUT R13, R13, 0x60, RZ, 0xc0, !PT ;  /* 0x000000600d0d7812 */ /* 0x004fe200078ec0ff */
[----:B------:R-:W-:Y:S01]  /*48100*/  VIADD R9, R0, 0x7 ;  /* 0x0000000700097836 */ /* 0x000fe20000000000 */
[----:B------:R-:W-:Y:S01]  /*48110*/  PRMT R8, R208, 0x5410, R209 ;  /* 0x00005410d0087816 */ /* 0x000fe200000000d1 */
[----:B------:R-:W-:Y:S01]  /*48120*/  VIADD R10, R0, 0x8 ;  /* 0x00000008000a7836 */ /* 0x000fe20000000000 */
[----:B----4-:R-:W-:Y:S01]  /*48130*/  LOP3.LUT R15, R200, 0xffff, RZ, 0xc0, !PT ;  /* 0x0000ffffc80f7812 */ /* 0x010fe200078ec0ff */
[----:B------:R-:W-:-:S02]  /*48140*/  ULDC.64 UR40, c[0x0][0x228] ;  /* 0x00008a0000287ab9 */ /* 0x000fc40000000a00 */
        /* <DEDUP_REMOVED lines=8> */
[----:B------:R-:W-:Y:S01]  /*481d0*/  SHF.R.U32.HI R198, RZ, 0x8, R194 ;  /* 0x00000008ffc67819 */ /* 0x000fe200000116c2 */
[C---:B------:R-:W-:Y:S01]  /*481e0*/  VIADD R9, R0.reuse, 0x6 ;  /* 0x0000000600097836 */ /* 0x040fe20000000000 */
[----:B------:R-:W-:Y:S01]  /*481f0*/  LOP3.LUT R191, R197, 0xffff, RZ, 0xc0, !PT ;  /* 0x0000ffffc5bf7812 */ /* 0x000fe200078ec0ff */
[C---:B------:R-:W-:Y:S01]  /*48200*/  VIADD R10, R0.reuse, 0x3 ;  /* 0x00000003000a7836 */ /* 0x040fe20000000000 */
[----:B------:R-:W-:Y:S01]  /*48210*/  ISETP.GE.AND P6, PT, R0, UR33, PT ;  /* 0x0000002100007c0c */ /* 0x000fe2000bfc6270 */
[----:B------:R-:W-:Y:S01]  /*48220*/  IMAD R237, R13, 0x8, R237 ;  /* 0x000000080ded7824 */ /* 0x000fe200078e02ed */
[----:B------:R-:W-:Y:S01]  /*48230*/  ULDC.64 UR20, c[0x0][0x228] ;  /* 0x00008a0000147ab9 */ /* 0x000fe20000000a00 */
[----:B------:R-:W-:-:S04]  /*48240*/  @P2 LOP3.LUT R249, R249, 0x1000000, RZ, 0xfc, !PT ;  /* 0x01000000f9f92812 */ /* 0x000fc800078efcff */
[----:B------:R-:W-:-:S04]  /*48250*/  LOP3.LUT R249, R249, 0xff7fffff, RZ, 0xc0, !PT ;  /* 0xff7ffffff9f97812 */ /* 0x000fc800078ec0ff */
[----:B------:R-:W-:Y:S02]  /*48260*/  @P1 LOP3.LUT R249, R249, 0x800000, RZ, 0xfc, !PT ;  /* 0x00800000f9f91812 */ /* 0x000fe400078efcff */
[----:B------:R-:W-:-:S04]  /*48270*/  ISETP.GE.AND P1, PT, R199, UR11, PT ;  /* 0x0000000bc7007c0c */ /* 0x000fc8000bf26270 */
[----:B------:R-:W-:Y:S01]  /*48280*/  ISETP.LT.AND P3, PT, R3, UR16, !P1 ;  /* 0x0000001003007c0c */ /* 0x000fe2000cf61270 */
[----:B------:R-:W-:Y:S01]  /*48290*/  VIADD R199, R0, 0xd ;  /* 0x0000000d00c77836 */ /* 0x000fe20000000000 */
[----:B------:R-:W-:Y:S01]  /*482a0*/  ISETP.LT.AND P2, PT, R2, UR24, !P1 ;  /* 0x0000001802007c0c */ /* 0x000fe2000cf41270 */
[----:B------:R-:W-:Y:S01]  /*482b0*/  ULDC UR24, c[0x0][0x228] ;  /* 0x00008a0000187ab9 */ /* 0x000fe20000000800 */
[----:B------:R-:W-:Y:S02]  /*482c0*/  LOP3.LUT R249, R249, 0xffbfffff, RZ, 0xc0, !PT ;  /* 0xffbffffff9f97812 */ /* 0x000fe400078ec0ff */
[----:B------:R-:W-:-:S07]  /*482d0*/  ISETP.GE.AND P1, PT, R199, UR25, PT ;  /* 0x00000019c7007c0c */ /* 0x000fce000bf26270 */
[----:B------:R-:W-:Y:S02]  /*482e0*/  @P3 LOP3.LUT R249, R249, 0x400000, RZ, 0xfc, !PT ;  /* 0x00400000f9f93812 */ /* 0x000fe400078efcff */
[----:B------:R-:W-:Y:S02]  /*482f0*/  ISETP.LT.AND P3, PT, R3, UR48, !P1 ;  /* 0x0000003003007c0c */ /* 0x000fe4000cf61270 */
[----:B------:R-:W-:Y:S01]  /*48300*/  LOP3.LUT R249, R249, 0xffdfffff, RZ, 0xc0, !PT ;  /* 0xffdffffff9f97812 */ /* 0x000fe200078ec0ff */
[----:B------:R-:W-:-:S03]  /*48310*/  VIADD R199, R0, 0xc ;  /* 0x0000000c00c77836 */ /* 0x000fc60000000000 */
[----:B------:R-:W-:Y:S02]  /*48320*/  @P2 LOP3.LUT R249, R249, 0x200000, RZ, 0xfc, !PT ;  /* 0x00200000f9f92812 */ /* 0x000fe400078efcff */
[----:B------:R-:W-:Y:S01]  /*48330*/  ISETP.LT.AND P2, PT, R2, UR10, !P1 ;  /* 0x0000000a02007c0c */ /* 0x000fe2000cf41270 */
[----:B------:R-:W-:Y:S01]  /*48340*/  ULDC UR10, c[0x0][0x228] ;  /* 0x00008a00000a7ab9 */ /* 0x000fe20000000800 */
[----:B------:R-:W-:Y:S02]  /*48350*/  LOP3.LUT R249, R249, 0xffefffff, RZ, 0xc0, !PT ;  /* 0xffeffffff9f97812 */ /* 0x000fe400078ec0ff */
[----:B------:R-:W-:Y:S02]  /*48360*/  ISETP.GE.AND P1, PT, R199, UR45, PT ;  /* 0x0000002dc7007c0c */ /* 0x000fe4000bf26270 */
[----:B------:R-:W-:Y:S02]  /*48370*/  @P3 LOP3.LUT R249, R249, 0x100000, RZ, 0xfc, !PT ;  /* 0x00100000f9f93812 */ /* 0x000fe400078efcff */
[----:B------:R-:W-:-:S02]  /*48380*/  ISETP.LT.AND P3, PT, R3, UR26, !P1 ;  /* 0x0000001a03007c0c */ /* 0x000fc4000cf61270 */
[----:B------:R-:W-:Y:S01]  /*48390*/  LOP3.LUT R249, R249, 0xfff7ffff, RZ, 0xc0, !PT ;  /* 0xfff7fffff9f97812 */ /* 0x000fe200078ec0ff */
[----:B------:R-:W-:-:S03]  /*483a0*/  VIADD R199, R0, 0xb ;  /* 0x0000000b00c77836 */ /* 0x000fc60000000000 */
[----:B------:R-:W-:Y:S02]  /*483b0*/  @P2 LOP3.LUT R249, R249, 0x80000, RZ, 0xfc, !PT ;  /* 0x00080000f9f92812 */ /* 0x000fe400078efcff */
[----:B------:R-:W-:Y:S01]  /*483c0*/  ISETP.LT.AND P2, PT, R2, UR24, !P1 ;  /* 0x0000001802007c0c */ /* 0x000fe2000cf41270 */
[----:B------:R-:W-:Y:S01]  /*483d0*/  ULDC UR24, c[0x0][0x228] ;  /* 0x00008a0000187ab9 */ /* 0x000fe20000000800 */
[----:B------:R-:W-:Y:S02]  /*483e0*/  LOP3.LUT R249, R249, 0xfffbffff, RZ, 0xc0, !PT ;  /* 0xfffbfffff9f97812 */ /* 0x000fe400078ec0ff */
[----:B------:R-:W-:Y:S02]  /*483f0*/  ISETP.GE.AND P1, PT, R199, UR29, PT ;  /* 0x0000001dc7007c0c */ /* 0x000fe4000bf26270 */
[----:B------:R-:W-:Y:S01]  /*48400*/  @P3 LOP3.LUT R249, R249, 0x40000, RZ, 0xfc, !PT ;  /* 0x00040000f9f93812 */ /* 0x000fe200078efcff */
[C---:B------:R-:W-:Y:S01]  /*48410*/  VIADD R199, R0.reuse, 0xa ;  /* 0x0000000a00c77836 */ /* 0x040fe20000000000 */
[----:B------:R-:W-:Y:S01]  /*48420*/  ISETP.LT.AND P3, PT, R3, UR30, !P1 ;  /* 0x0000001e03007c0c */ /* 0x000fe2000cf61270 */
[----:B------:R-:W-:Y:S01]  /*48430*/  VIADD R9, R0, 0x2 ;  /* 0x0000000200097836 */ /* 0x000fe20000000000 */
[----:B------:R-:W-:Y:S01]  /*48440*/  LOP3.LUT R249, R249, 0xfffdffff, RZ, 0xc0, !PT ;  /* 0xfffdfffff9f97812 */ /* 0x000fe200078ec0ff */
[----:B------:R-:W0:Y:S01]  /*48450*/  S2R R14, SR_TID.X ;  /* 0x00000000000e7919 */ /* 0x000e220000002100 */
[----:B------:R-:W-:Y:S01]  /*48460*/  LOP3.LUT R13, R203, 0xffff, RZ, 0xc0, !PT ;  /* 0x0000ffffcb0d7812 */ /* 0x000fe200078ec0ff */
[----:B------:R-:W-:Y:S01]  /*48470*/  ULDC.64 UR28, c[0x0][0x228] ;  /* 0x00008a00001c7ab9 */ /* 0x000fe20000000a00 */
[----:B------:R-:W-:-:S02]  /*48480*/  @P2 LOP3.LUT R249, R249, 0x20000, RZ, 0xfc, !PT ;  /* 0x00020000f9f92812 */ /* 0x000fc400078efcff */
[----:B------:R-:W-:Y:S01]  /*48490*/  ISETP.LT.AND P2, PT, R2, UR10, !P1 ;  /* 0x0000000a02007c0c */ /* 0x000fe2000cf41270 */
[----:B------:R-:W-:Y:S01]  /*484a0*/  ULDC UR10, c[0x0][0x228] ;  /* 0x00008a00000a7ab9 */ /* 0x000fe20000000800 */
[----:B------:R-:W-:-:S04]  /*484b0*/  LOP3.LUT R249, R249, 0xfffeffff, RZ, 0xc0, !PT ;  /* 0xfffefffff9f97812 */ /* 0x000fc800078ec0ff */
[----:B------:R-:W-:Y:S02]  /*484c0*/  @P3 LOP3.LUT R249, R249, 0x10000, RZ, 0xfc, !PT ;  /* 0x00010000f9f93812 */ /* 0x000fe400078efcff */
[----:B------:R-:W-:Y:S02]  /*484d0*/  ISETP.GE.AND P1, PT, R199, UR13, PT ;  /* 0x0000000dc7007c0c */ /* 0x000fe4000bf26270 */
[----:B------:R-:W-:Y:S01]  /*484e0*/  LOP3.LUT R249, R249, 0xffff7fff, RZ, 0xc0, !PT ;  /* 0xffff7ffff9f97812 */ /* 0x000fe200078ec0ff */
[----:B------:R-:W-:Y:S01]  /*484f0*/  VIADD R199, R0, 0x9 ;  /* 0x0000000900c77836 */ /* 0x000fe20000000000 */
[----:B------:R-:W-:Y:S01]  /*48500*/  SHF.R.U32.HI R194, RZ, 0x8, R192 ;  /* 0x00000008ffc27819 */ /* 0x000fe200000116c0 */
[----:B------:R-:W-:Y:S01]  /*48510*/  ULDC.64 UR12, c[0x0][0x228] ;  /* 0x00008a00000c7ab9 */ /* 0x000fe20000000a00 */
[----:B------:R-:W-:Y:S02]  /*48520*/  @P2 LOP3.LUT R249, R249, 0x8000, RZ, 0xfc, !PT ;  /* 0x00008000f9f92812 */ /* 0x000fe400078efcff */
[----:B------:R-:W-:-:S02]  /*48530*/  ISETP.LT.AND P2, PT, R3, UR50, !P1 ;  /* 0x0000003203007c0c */ /* 0x000fc4000cf41270 */
[----:B------:R-:W-:Y:S01]  /*48540*/  ISETP.LT.AND P3, PT, R2, UR24, !P1 ;  /* 0x0000001802007c0c */ /* 0x000fe2000cf61270 */
[----:B------:R-:W-:Y:S01]  /*48550*/  ULDC.64 UR24, c[0x0][0x228] ;  /* 0x00008a0000187ab9 */ /* 0x000fe20000000a00 */
        /* <DEDUP_REMOVED lines=8> */
[----:B------:R-:W-:Y:S01]  /*485e0*/  ULDC.64 UR10, c[0x0][0x228] ;  /* 0x00008a00000a7ab9 */ /* 0x000fe20000000a00 */
[----:B------:R-:W-:Y:S02]  /*485f0*/  LOP3.LUT R249, R249, 0xffffefff, RZ, 0xc0, !PT ;  /* 0xffffeffff9f97812 */ /* 0x000fe400078ec0ff */
[----:B------:R-:W-:Y:S02]  /*48600*/  ISETP.GE.AND P1, PT, R199, UR17, PT ;  /* 0x00000011c7007c0c */ /* 0x000fe4000bf26270 */
[----:B------:R-:W-:Y:S01]  /*48610*/  @P2 LOP3.LUT R249, R249, 0x1000, RZ, 0xfc, !PT ;  /* 0x00001000f9f92812 */ /* 0x000fe200078efcff */
[----:B------:R-:W-:Y:S01]  /*48620*/  VIADD R199, R0, 0x7 ;  /* 0x0000000700c77836 */ /* 0x000fe20000000000 */
[----:B------:R-:W-:Y:S01]  /*48630*/  ISETP.LT.AND P2, PT, R3, UR18, !P1 ;  /* 0x0000001203007c0c */ /* 0x000fe2000cf41270 */
[----:B------:R-:W-:Y:S01]  /*48640*/  ULDC.64 UR16, c[0x0][0x228] ;  /* 0x00008a0000107ab9 */ /* 0x000fe20000000a00 */
[----:B------:R-:W-:-:S04]  /*48650*/  LOP3.LUT R249, R249, 0xfffff7ff, RZ, 0xc0, !PT ;  /* 0xfffff7fff9f97812 */ /* 0x000fc800078ec0ff */
[----:B------:R-:W-:Y:S02]  /*48660*/  @P3 LOP3.LUT R249, R249, 0x800, RZ, 0xfc, !PT ;  /* 0x00000800f9f93812 */ /* 0x000fe400078efcff */
[----:B------:R-:W-:Y:S02]  /*48670*/  ISETP.LT.AND P3, PT, R2, UR43, !P1 ;  /* 0x0000002b02007c0c */ /* 0x000fe4000cf61270 */
[----:B------:R-:W-:-:S04]  /*48680*/  LOP3.LUT R249, R249, 0xfffffbff, RZ, 0xc0, !PT ;  /* 0xfffffbfff9f97812 */ /* 0x000fc800078ec0ff */
[----:B------:R-:W-:Y:S02]  /*48690*/  @P2 LOP3.LUT R249, R249, 0x400, RZ, 0xfc, !PT ;  /* 0x00000400f9f92812 */ /* 0x000fe400078efcff */
[----:B------:R-:W-:Y:S01]  /*486a0*/  ISETP.GE.AND P1, PT, R199, UR49, PT ;  /* 0x00000031c7007c0c */ /* 0x000fe2000bf26270 */
[----:B------:R-:W-:Y:S01]  /*486b0*/  VIADD R199, R0, 0x6 ;  /* 0x0000000600c77836 */ /* 0x000fe20000000000 */
[----:B------:R-:W-:Y:S02]  /*486c0*/  LOP3.LUT R249, R249, 0xfffffdff, RZ, 0xc0, !PT ;  /* 0xfffffdfff9f97812 */ /* 0x000fe400078ec0ff */
[----:B------:R-:W-:Y:S02]  /*486d0*/  ISETP.LT.AND P2, PT, R3, UR52, !P1 ;  /* 0x0000003403007c0c */ /* 0x000fe4000cf41270 */
[----:B------:R-:W-:Y:S02]  /*486e0*/  @P3 LOP3.LUT R249, R249, 0x200, RZ, 0xfc, !PT ;  /* 0x00000200f9f93812 */ /* 0x000fe400078efcff */
[----:B------:R-:W-:-:S02]  /*486f0*/  ISETP.LT.AND P3, PT, R2, UR5, !P1 ;  /* 0x0000000502007c0c */ /* 0x000fc4000cf61270 */
[----:B------:R-:W-:Y:S01]  /*48700*/  ISETP.GE.AND P1, PT, R199, UR27, PT ;  /* 0x0000001bc7007c0c */ /* 0x000fe2000bf26270 */
[----:B------:R-:W-:Y:S01]  /*48710*/  ULDC.64 UR26, c[0x0][0x228] ;  /* 0x00008a00001a7ab9 */ /* 0x000fe20000000a00 */
[----:B------:R-:W2:Y:S04]  /*48720*/  LDL.LU R199, [R1+0xcf4] ;  /* 0x000cf40001c77983 */ /* 0x000ea80000300800 */
[----:B------:R-:W-:Y:S04]  /*48730*/  STL.64 [R1+0x14d0], R234 ;  /* 0x0014d0ea01007387 */ /* 0x000fe80000100a00 */
[----:B------:R-:W-:Y:S04]  /*48740*/  STL.64 [R1+0x14c8], R232 ;  /* 0x0014c8e801007387 */ /* 0x000fe80000100a00 */
[----:B------:R-:W-:Y:S04]  /*48750*/  STL [R1+0x14c0], R236 ;  /* 0x0014c0ec01007387 */ /* 0x000fe80000100800 */
[----:B------:R1:W-:Y:S04]  /*48760*/  STL [R1+0x14bc], R250 ;  /* 0x0014bcfa01007387 */ /* 0x0003e80000100800 */
[----:B------:R-:W-:Y:S04]  /*48770*/  STL [R1+0x14b8], R0 ;  /* 0x0014b80001007387 */ /* 0x000fe80000100800 */
[----:B------:R3:W-:Y:S04]  /*48780*/  STL.64 [R1+0x14b0], R2 ;  /* 0x0014b00201007387 */ /* 0x0007e80000100a00 */
[----:B------:R-:W4:Y:S01]  /*48790*/  LDL.LU R220, [R1+0xcf0] ;  /* 0x000cf00001dc7983 */ /* 0x000f220000300800 */
[----:B------:R-:W-:-:S03]  /*487a0*/  LOP3.LUT R249, R249, 0xfffffeff, RZ, 0xc0, !PT ;  /* 0xfffffefff9f97812 */ /* 0x000fc600078ec0ff */
[----:B------:R-:W3:Y:S01]  /*487b0*/  LDL.LU R218, [R1+0x34] ;  /* 0x0000340001da7983 */ /* 0x000ee20000300800 */
[----:B------:R-:W-:Y:S02]  /*487c0*/  @P2 LOP3.LUT R249, R249, 0x100, RZ, 0xfc, !PT ;  /* 0x00000100f9f92812 */ /* 0x000fe400078efcff */
[----:B------:R-:W-:Y:S01]  /*487d0*/  ISETP.LT.AND P2, PT, R2, UR42, !P1 ;  /* 0x0000002a02007c0c */ /* 0x000fe2000cf41270 */
[----:B------:R-:W3:Y:S01]  /*487e0*/  LDL.LU R217, [R1+0x54c] ;  /* 0x00054c0001d97983 */ /* 0x000ee20000300800 */
[----:B------:R-:W-:-:S03]  /*487f0*/  LOP3.LUT R249, R249, 0xffffff7f, RZ, 0xc0, !PT ;  /* 0xffffff7ff9f97812 */ /* 0x000fc600078ec0ff */
[----:B------:R-:W3:Y:S01]  /*48800*/  LDL.LU R216, [R1+0x60] ;  /* 0x0000600001d87983 */ /* 0x000ee20000300800 */
[----:B------:R-:W-:Y:S02]  /*48810*/  @P3 LOP3.LUT R249, R249, 0x80, RZ, 0xfc, !PT ;  /* 0x00000080f9f93812 */ /* 0x000fe400078efcff */
[----:B------:R-:W-:Y:S01]  /*48820*/  ISETP.LT.AND P3, PT, R3, UR32, !P1 ;  /* 0x0000002003007c0c */ /* 0x000fe2000cf61270 */
[----:B------:R-:W3:Y:S01]  /*48830*/  LDL.LU R214, [R1+0x71c] ;  /* 0x00071c0001d67983 */ /* 0x000ee20000300800 */
[----:B------:R-:W-:Y:S02]  /*48840*/  LOP3.LUT R249, R249, 0xffffffdf, RZ, 0xc0, !PT ;  /* 0xffffffdff9f97812 */ /* 0x000fe400078ec0ff */
[----:B------:R-:W-:Y:S01]  /*48850*/  ISETP.GE.AND P1, PT, R12, UR31, PT ;  /* 0x0000001f0c007c0c */ /* 0x000fe2000bf26270 */
[----:B------:R-:W3:Y:S01]  /*48860*/  LDL.LU R213, [R1+0x5c] ;  /* 0x00005c0001d57983 */ /* 0x000ee20000300800 */
[----:B------:R-:W-:Y:S01]  /*48870*/  @P2 LOP3.LUT R249, R249, 0x20, RZ, 0xfc, !PT ;  /* 0x00000020f9f92812 */ /* 0x000fe200078efcff */
[----:B------:R-:W-:Y:S01]  /*48880*/  ULDC.64 UR30, c[0x0][0x228] ;  /* 0x00008a00001e7ab9 */ /* 0x000fe20000000a00 */
        /* <DEDUP_REMOVED lines=10> */
[----:B------:R-:W-:Y:S02]  /*48930*/  @P2 LOP3.LUT R249, R249, 0x10, RZ, 0xfc, !PT ;  /* 0x00000010f9f92812 */ /* 0x000fe400078efcff */
[----:B------:R-:W-:-:S02]  /*48940*/  ISETP.LT.AND P2, PT, R3, UR34, !P1 ;  /* 0x0000002203007c0c */ /* 0x000fc4000cf41270 */
[----:B------:R-:W-:-:S04]  /*48950*/  LOP3.LUT R249, R249, 0xfffffff7, RZ, 0xc0, !PT ;  /* 0xfffffff7f9f97812 */ /* 0x000fc800078ec0ff */
[----:B------:R-:W-:Y:S02]  /*48960*/  @P3 LOP3.LUT R249, R249, 0x8, RZ, 0xfc, !PT ;  /* 0x00000008f9f93812 */ /* 0x000fe400078efcff */
[----:B------:R-:W-:Y:S02]  /*48970*/  ISETP.LT.AND P3, PT, R2, UR6, !P1 ;  /* 0x0000000602007c0c */ /* 0x000fe4000cf61270 */
[----:B------:R-:W-:-:S04]  /*48980*/  LOP3.LUT R249, R249, 0xfffffffb, RZ, 0xc0, !PT ;  /* 0xfffffffbf9f97812 */ /* 0x000fc800078ec0ff */
[----:B------:R-:W-:-:S04]  /*48990*/  @P2 LOP3.LUT R249, R249, 0x4, RZ, 0xfc, !PT ;  /* 0x00000004f9f92812 */ /* 0x000fc800078efcff */
[----:B------:R-:W-:-:S04]  /*489a0*/  LOP3.LUT R249, R249, 0xfffffffd, RZ, 0xc0, !PT ;  /* 0xfffffffdf9f97812 */ /* 0x000fc800078ec0ff */
[----:B------:R-:W-:Y:S02]  /*489b0*/  @P3 LOP3.LUT R249, R249, 0x2, RZ, 0xfc, !PT ;  /* 0x00000002f9f93812 */ /* 0x000fe400078efcff */
[----:B------:R-:W-:Y:S01]  /*489c0*/  ISETP.GE.AND P3, PT, R9, UR19, PT ;  /* 0x0000001309007c0c */ /* 0x000fe2000bf66270 */
[----:B------:R-:W-:Y:S01]  /*489d0*/  ULDC.64 UR18, c[0x0][0x228] ;  /* 0x00008a0000127ab9 */ /* 0x000fe20000000a00 */
[----:B------:R-:W-:Y:S02]  /*489e0*/  PRMT R9, R206, 0x5410, R207 ;  /* 0x00005410ce097816 */ /* 0x000fe400000000cf */
[----:B------:R-:W-:Y:S01]  /*489f0*/  ISETP.GE.AND P1, PT, R10, UR15, PT ;  /* 0x0000000f0a007c0c */ /* 0x000fe2000bf26270 */
[----:B------:R-:W3:Y:S01]  /*48a00*/  LDL.LU R207, [R1+0x6ec] ;  /* 0x0006ec0001cf7983 */ /* 0x000ee20000300800 */
[----:B------:R-:W-:Y:S01]  /*48a10*/  PRMT R10, R204, 0x5410, R205 ;  /* 0x00005410cc0a7816 */ /* 0x000fe200000000cd */
[----:B------:R-:W-:Y:S02]  /*48a20*/  ULDC.64 UR14, c[0x0][0x228] ;  /* 0x00008a00000e7ab9 */ /* 0x000fe40000000a00 */
[----:B------:R-:W3:Y:S01]  /*48a30*/  LDL.LU R206, [R1+0x4c] ;  /* 0x00004c0001ce7983 */ /* 0x000ee20000300800 */
[----:B------:R-:W-:-:S03]  /*48a40*/  LOP3.LUT R12, R202, 0xffff, RZ, 0xc0, !PT ;  /* 0x0000ffffca0c7812 */ /* 0x000fc600078ec0ff */
[----:B------:R-:W3:Y:S04]  /*48a50*/  LDL.LU R205, [R1+0x6e8] ;  /* 0x0006e80001cd7983 */ /* 0x000ee80000300800 */
[----:B------:R-:W3:Y:S04]  /*48a60*/  LDL.LU R204, [R1+0x48] ;  /* 0x0000480001cc7983 */ /* 0x000ee80000300800 */
[----:B------:R-:W3:Y:S04]  /*48a70*/  LDL.LU R203, [R1+0x6d8] ;  /* 0x0006d80001cb7983 */ /* 0x000ee80000300800 */
[----:B------:R-:W3:Y:S04]  /*48a80*/  LDL.LU R202, [R1+0x44] ;  /* 0x0000440001ca7983 */ /* 0x000ee80000300800 */
[----:B------:R-:W3:Y:S04]  /*48a90*/  LDL.LU R201, [R1+0x6d4] ;  /* 0x0006d40001c97983 */ /* 0x000ee80000300800 */
[----:B------:R-:W3:Y:S01]  /*48aa0*/  LDL.LU R200, [R1+0x54] ;  /* 0x0000540001c87983 */ /* 0x000ee20000300800 */
[----:B------:R-:W-:-:S02]  /*48ab0*/  LOP3.LUT R192, R193, 0xffff, RZ, 0xc0, !PT ;  /* 0x0000ffffc1c07812 */ /* 0x000fc400078ec0ff */
[----:B------:R-:W-:Y:S02]  /*48ac0*/  LOP3.LUT R193, R198, 0xffff, RZ, 0xc0, !PT ;  /* 0x0000ffffc6c17812 */ /* 0x000fe400078ec0ff */
[----:B--2---:R-:W-:Y:S02]  /*48ad0*/  LOP3.LUT R16, R199, 0xffff, RZ, 0xc0, !PT ;  /* 0x0000ffffc7107812 */ /* 0x004fe400078ec0ff */
        /* <DEDUP_REMOVED lines=10> */
[----:B----4-:R-:W-:-:S03]  /*48b80*/  LOP3.LUT R18, R220, 0xffff, RZ, 0xc0, !PT ;  /* 0x0000ffffdc127812 */ /* 0x010fc600078ec0ff */
[----:B------:R-:W4:Y:S04]  /*48b90*/  LDL.LU R225, [R1+0x74c] ;  /* 0x00074c0001e17983 */ /* 0x000f280000300800 */
[----:B------:R-:W4:Y:S04]  /*48ba0*/  LDL.LU R224, [R1+0x68] ;  /* 0x0000680001e07983 */ /* 0x000f280000300800 */
[----:B------:R-:W4:Y:S04]  /*48bb0*/  LDL.LU R222, [R1+0x748] ;  /* 0x0007480001de7983 */ /* 0x000f280000300800 */
[----:B------:R-:W4:Y:S04]  /*48bc0*/  LDL.LU R221, [R1+0x64] ;  /* 0x0000640001dd7983 */ /* 0x000f280000300800 */
[----:B------:R-:W4:Y:S01]  /*48bd0*/  LDL.LU R220, [R1+0x580] ;  /* 0x0005800001dc7983 */ /* 0x000f220000300800 */
[----:B------:R-:W-:-:S02]  /*48be0*/  ISETP.LT.AND P2, PT, R3, UR56, !P1 ;  /* 0x0000003803007c0c */ /* 0x000fc4000cf41270 */
[----:B------:R-:W-:Y:S02]  /*48bf0*/  LOP3.LUT R249, R249, 0xfffffffe, RZ, 0xc0, !PT ;  /* 0xfffffffef9f97812 */ /* 0x000fe400078ec0ff */
[----:B------:R-:W-:Y:S02]  /*48c00*/  ISETP.LT.AND P4, PT, R3, UR22, !P5 ;  /* 0x0000001603007c0c */ /* 0x000fe4000ef81270 */
[C---:B------:R-:W-:Y:S02]  /*48c10*/  ISETP.LT.AND P1, PT, R2.reuse, UR38, !P1 ;  /* 0x0000002602007c0c */ /* 0x040fe4000cf21270 */
[----:B------:R-:W-:Y:S02]  /*48c20*/  ISETP.LT.AND P5, PT, R2, UR40, !P5 ;  /* 0x0000002802007c0c */ /* 0x000fe4000efa1270 */
[----:B------:R-:W-:-:S03]  /*48c30*/  SHF.R.U32.HI R11, RZ, 0x8, R13 ;  /* 0x00000008ff0b7819 */ /* 0x000fc6000001160d */
[----:B------:R-:W-:Y:S02]  /*48c40*/  @P2 LOP3.LUT R249, R249, 0x1, RZ, 0xfc, !PT ;  /* 0x00000001f9f92812 */ /* 0x000fe400078efcff */
[----:B------:R-:W-:Y:S02]  /*48c50*/  ISETP.LT.AND P2, PT, R3, UR8, !P3 ;  /* 0x0000000803007c0c */ /* 0x000fe4000df41270 */
[----:B------:R-:W-:Y:S02]  /*48c60*/  ISETP.LT.AND P3, PT, R2, UR60, !P3 ;  /* 0x0000003c02007c0c */ /* 0x000fe4000df61270 */
[----:B-1----:R-:W-:Y:S02]  /*48c70*/  PRMT R250, R13, 0x3340, R15 ;  /* 0x000033400dfa7816 */ /* 0x002fe4000000000f */
[----:B------:R-:W-:Y:S02]  /*48c80*/  ISETP.LT.AND P6, PT, R3, UR20, !P6 ;  /* 0x0000001403007c0c */ /* 0x000fe4000f7c1270 */
[----:B------:R-:W-:-:S02]  /*48c90*/  SHF.R.U32.HI R13, RZ, 0x8, R12 ;  /* 0x00000008ff0d7819 */ /* 0x000fc4000001160c */
[----:B---3--:R-:W-:Y:S02]  /*48ca0*/  PRMT R2, R12, 0x3340, R16 ;  /* 0x000033400c027816 */ /* 0x008fe40000000010 */
[----:B------:R-:W-:Y:S02]  /*48cb0*/  SHF.R.U32.HI R12, RZ, 0x8, R17 ;  /* 0x00000008ff0c7819 */ /* 0x000fe40000011611 */
[--C-:B------:R-:W-:Y:S02]  /*48cc0*/  PRMT R3, R17, 0x3340, R18.reuse ;  /* 0x0000334011037816 */ /* 0x100fe40000000012 */
[----:B------:R-:W-:Y:S02]  /*48cd0*/  SHF.R.U32.HI R17, RZ, 0x8, R18 ;  /* 0x00000008ff117819 */ /* 0x000fe40000011612 */
[----:B------:R-:W-:Y:S02]  /*48ce0*/  LOP3.LUT R18, R11, 0xffff, RZ, 0xc0, !PT ;  /* 0x0000ffff0b127812 */ /* 0x000fe400078ec0ff */
[----:B------:R-:W-:-:S02]  /*48cf0*/  PRMT R11, R217, 0x5410, R218 ;  /* 0x00005410d90b7816 */ /* 0x000fc400000000da */
[----:B------:R-:W3:Y:S04]  /*48d00*/  LDL.LU R218, [R1+0x74] ;  /* 0x0000740001da7983 */ /* 0x000ee80000300800 */
[----:B------:R-:W3:Y:S01]  /*48d10*/  LDL.LU R217, [R1+0x768] ;  /* 0x0007680001d97983 */ /* 0x000ee20000300800 */
[----:B------:R-:W-:Y:S02]  /*48d20*/  SHF.R.U32.HI R16, RZ, 0x8, R16 ;  /* 0x00000008ff107819 */ /* 0x000fe40000011610 */
[----:B------:R-:W-:Y:S02]  /*48d30*/  SHF.R.U32.HI R15, RZ, 0x8, R15 ;  /* 0x00000008ff0f7819 */ /* 0x000fe4000001160f */
[----:B------:R-:W-:Y:S02]  /*48d40*/  LOP3.LUT R13, R13, 0xffff, RZ, 0xc0, !PT ;  /* 0x0000ffff0d0d7812 */ /* 0x000fe400078ec0ff */
[----:B------:R-:W-:-:S02]  /*48d50*/  LOP3.LUT R16, R16, 0xffff, RZ, 0xc0, !PT ;  /* 0x0000ffff10107812 */ /* 0x000fc400078ec0ff */
[----:B------:R-:W-:Y:S02]  /*48d60*/  LOP3.LUT R12, R12, 0xffff, RZ, 0xc0, !PT ;  /* 0x0000ffff0c0c7812 */ /* 0x000fe400078ec0ff */
[----:B------:R-:W-:Y:S02]  /*48d70*/  LOP3.LUT R17, R17, 0xffff, RZ, 0xc0, !PT ;  /* 0x0000ffff11117812 */ /* 0x000fe400078ec0ff */
[----:B------:R-:W-:Y:S02]  /*48d80*/  LOP3.LUT R15, R15, 0xffff, RZ, 0xc0, !PT ;  /* 0x0000ffff0f0f7812 */ /* 0x000fe400078ec0ff */
[----:B------:R-:W-:Y:S02]  /*48d90*/  PRMT R251, R13, 0x3340, R16 ;  /* 0x000033400dfb7816 */ /* 0x000fe40000000010 */
[----:B------:R-:W-:Y:S02]  /*48da0*/  PRMT R16, R214, 0x5410, R216 ;  /* 0x00005410d6107816 */ /* 0x000fe400000000d8 */
[----:B------:R-:W-:Y:S01]  /*48db0*/  PRMT R0, R12, 0x3340, R17 ;  /* 0x000033400c007816 */ /* 0x000fe20000000011 */
[----:B------:R-:W3:Y:S01]  /*48dc0*/  LDL.LU R216, [R1+0x9c] ;  /* 0x00009c0001d87983 */ /* 0x000ee20000300800 */
[----:B------:R-:W-:-:S02]  /*48dd0*/  PRMT R17, R212, 0x5410, R213 ;  /* 0x00005410d4117816 */ /* 0x000fc400000000d5 */
[----:B------:R-:W-:Y:S01]  /*48de0*/  PRMT R252, R18, 0x3340, R15 ;  /* 0x0000334012fc7816 */ /* 0x000fe2000000000f */
[----:B------:R-:W3:Y:S01]  /*48df0*/  LDL.LU R214, [R1+0x7cc] ;  /* 0x0007cc0001d67983 */ /* 0x000ee20000300800 */
[----:B------:R-:W-:-:S03]  /*48e00*/  PRMT R18, R209, 0x5410, R210 ;  /* 0x00005410d1127816 */ /* 0x000fc600000000d2 */
[----:B------:R-:W3:Y:S01]  /*48e10*/  LDL.LU R213, [R1+0x98] ;  /* 0x0000980001d57983 */ /* 0x000ee20000300800 */
[----:B0-----:R-:W-:-:S03]  /*48e20*/  LOP3.LUT R14, R14, 0x7f, RZ, 0xc0, !PT ;  /* 0x0000007f0e0e7812 */ /* 0x001fc600078ec0ff */
[----:B------:R-:W3:Y:S01]  /*48e30*/  LDL.LU R212, [R1+0x7c8] ;  /* 0x0007c80001d47983 */ /* 0x000ee20000300800 */
[----:B------:R-:W-:-:S03]  /*48e40*/  PRMT R12, R207, 0x5410, R208 ;  /* 0x00005410cf0c7816 */ /* 0x000fc600000000d0 */
[----:B------:R-:W3:Y:S01]  /*48e50*/  LDL.LU R210, [R1+0x94] ;  /* 0x0000940001d27983 */ /* 0x000ee20000300800 */
[----:B------:R-:W-:-:S03]  /*48e60*/  PRMT R13, R205, 0x5410, R206 ;  /* 0x00005410cd0d7816 */ /* 0x000fc600000000ce */
[----:B------:R-:W3:Y:S01]  /*48e70*/  LDL.LU R209, [R1+0x7bc] ;  /* 0x0007bc0001d17983 */ /* 0x000ee20000300800 */
[----:B------:R-:W-:Y:S01]  /*48e80*/  LEA R236, R14, UR4, 0x4 ;  /* 0x000000040eec7c11 */ /* 0x000fe2000f8e20ff */
[----:B------:R-:W-:Y:S02]  /*48e90*/  ULDC.64 UR4, c[0x0][0x228] ;  /* 0x00008a0000047ab9 */ /* 0x000fe40000000a00 */
[----:B------:R-:W3:Y:S01]  /*48ea0*/  LDL.LU R208, [R1+0x90] ;  /* 0x0000900001d07983 */ /* 0x000ee20000300800 */
[----:B------:R-:W-:-:S03]  /*48eb0*/  PRMT R14, R203, 0x5410, R204 ;  /* 0x00005410cb0e7816 */ /* 0x000fc600000000cc */
[----:B------:R-:W3:Y:S01]  /*48ec0*/  LDL.LU R207, [R1+0x7b4] ;  /* 0x0007b40001cf7983 */ /* 0x000ee20000300800 */
[----:B------:R-:W-:-:S03]  /*48ed0*/  PRMT R15, R201, 0x5410, R202 ;  /* 0x00005410c90f7816 */ /* 0x000fc600000000ca */
[----:B------:R-:W3:Y:S04]  /*48ee0*/  LDL.LU R206, [R1+0x8c] ;  /* 0x00008c0001ce7983 */ /* 0x000ee80000300800 */
[----:B------:R-:W3:Y:S04]  /*48ef0*/  LDL.LU R205, [R1+0x7b0] ;  /* 0x0007b00001cd7983 */ /* 0x000ee80000300800 */
[----:B------:R-:W3:Y:S04]  /*48f00*/  LDL.LU R204, [R1+0x88] ;  /* 0x0000880001cc7983 */ /* 0x000ee80000300800 */
[----:B------:R-:W3:Y:S04]  /*48f10*/  LDL.LU R203, [R1+0x7a0] ;  /* 0x0007a00001cb7983 */ /* 0x000ee80000300800 */
[----:B------:R-:W3:Y:S04]  /*48f20*/  LDL.LU R202, [R1+0x84] ;  /* 0x0000840001ca7983 */ /* 0x000ee80000300800 */
[----:B------:R-:W3:Y:S01]  /*48f30*/  LDL.LU R201, [R1+0x6c0] ;  /* 0x0006c00001c97983 */ /* 0x000ee20000300800 */
[----:B--2---:R-:W-:-:S03]  /*48f40*/  PRMT R19, R199, 0x5410, R200 ;  /* 0x00005410c7137816 */ /* 0x004fc600000000c8 */
[----:B------:R-:W2:Y:S04]  /*48f50*/  LDL.LU R200, [R1+0x554] ;  /* 0x0005540001c87983 */ /* 0x000ea80000300800 */
[----:B------:R-:W2:Y:S01]  /*48f60*/  LDL.LU R199, [R1+0x7c0] ;  /* 0x0007c00001c77983 */ /* 0x000ea20000300800 */
[----:B------:R-:W-:-:S03]  /*48f70*/  PRMT R24, R183, 0x5410, R181 ;  /* 0x00005410b7187816 */ /* 0x000fc600000000b5 */
[----:B------:R-:W-:Y:S04]  /*48f80*/  STL [R1+0xb28], R236 ;  /* 0x000b28ec01007387 */ /* 0x000fe80000100800 */
[----:B------:R-:W2:Y:S01]  /*48f90*/  LDL.LU R181, [R1+0x6e0] ;  /* 0x0006e00001b57983 */ /* 0x000ea20000300800 */
[----:B------:R-:W-:-:S03]  /*48fa0*/  PRMT R25, R188, 0x5410, R185 ;  /* 0x00005410bc197816 */ /* 0x000fc600000000b9 */
[----:B------:R-:W2:Y:S04]  /*48fb0*/  LDL.LU R183, [R1+0xa40] ;  /* 0x000a400001b77983 */ /* 0x000ea80000300800 */
[----:B------:R-:W2:Y:S01]  /*48fc0*/  LDL.LU R185, [R1+0x6cc] ;  /* 0x0006cc0001b97983 */ /* 0x000ea20000300800 */
[----:B------:R-:W-:-:S03]  /*48fd0*/  PRMT R26, R198, 0x5410, R189 ;  /* 0x00005410c61a7816 */ /* 0x000fc600000000bd */
[----:B------:R-:W2:Y:S04]  /*48fe0*/  LDL.LU R188, [R1+0x818] ;  /* 0x0008180001bc7983 */ /* 0x000ea80000300800 */
[----:B------:R-:W2:Y:S01]  /*48ff0*/  LDL.LU R189, [R1+0x6c8] ;  /* 0x0006c80001bd7983 */ /* 0x000ea20000300800 */
[----:B------:R-:W-:-:S03]  /*49000*/  PRMT R20, R196, 0x5410, R197 ;  /* 0x00005410c4147816 */ /* 0x000fc600000000c5 */
[----:B------:R-:W2:Y:S04]  /*49010*/  LDL.LU R198, [R1+0x810] ;  /* 0x0008100001c67983 */ /* 0x000ea80000300800 */
[----:B------:R-:W2:Y:S01]  /*49020*/  LDL.LU R197, [R1+0x6b8] ;  /* 0x0006b80001c57983 */ /* 0x000ea20000300800 */
[----:B----4-:R-:W-:-:S03]  /*49030*/  PRMT R21, R225, 0x5410, R226 ;  /* 0x00005410e1157816 */ /* 0x010fc600000000e2 */
[----:B------:R-:W4:Y:S04]  /*49040*/  LDL.LU R196, [R1+0x804] ;  /* 0x0008040001c47983 */ /* 0x000f280000300800 */
[----:B------:R-:W4:Y:S01]  /*49050*/  LDL.LU R226, [R1+0x6b0] ;  /* 0x0006b00001e27983 */ /* 0x000f220000300800 */
[----:B------:R-:W-:-:S03]  /*49060*/  PRMT R22, R222, 0x5410, R224 ;  /* 0x00005410de167816 */ /* 0x000fc600000000e0 */
[----:B------:R-:W4:Y:S04]  /*49070*/  LDL.LU R225, [R1+0x7f4] ;  /* 0x0007f40001e17983 */ /* 0x000f280000300800 */
[----:B------:R-:W4:Y:S01]  /*49080*/  LDL.LU R224, [R1+0x6ac] ;  /* 0x0006ac0001e07983 */ /* 0x000f220000300800 */
[----:B------:R-:W-:-:S03]  /*49090*/  PRMT R23, R220, 0x5410, R221 ;  /* 0x00005410dc177816 */ /* 0x000fc600000000dd */
[----:B------:R-:W4:Y:S04]  /*490a0*/  LDL.LU R222, [R1+0x7f0] ;  /* 0x0007f00001de7983 */ /* 0x000f280000300800 */
[----:B------:R-:W4:Y:S04]  /*490b0*/  LDL.LU R221, [R1+0xa0] ;  /* 0x0000a00001dd7983 */ /* 0x000f280000300800 */
[----:B------:R-:W4:Y:S01]  /*490c0*/  LDL.LU R220, [R1+0x6dc] ;  /* 0x0006dc0001dc7983 */ /* 0x000f220000300800 */
[----:B---3--:R-:W-:-:S03]  /*490d0*/  PRMT R27, R217, 0x5410, R218 ;  /* 0x00005410d91b7816 */ /* 0x008fc600000000da */
[----:B------:R-:W3:Y:S04]  /*490e0*/  LDL.LU R218, [R1+0x6bc] ;  /* 0x0006bc0001da7983 */ /* 0x000ee80000300800 */
[----:B------:R-:W3:Y:S01]  /*490f0*/  LDL.LU R217, [R1+0x808] ;  /* 0x0008080001d97983 */ /* 0x000ee20000300800 */
[----:B------:R-:W-:-:S03]  /*49100*/  PRMT R32, R214, 0x5410, R216 ;  /* 0x00005410d6207816 */ /* 0x000fc600000000d8 */
        /* <DEDUP_REMOVED lines=20> */
[----:B--2---:R-:W-:-:S03]  /*49250*/  PRMT R35, R199, 0x5410, R200 ;  /* 0x00005410c7237816 */ /* 0x004fc600000000c8 */
        /* <DEDUP_REMOVED lines=94> */
[----:B------:R-:W3:Y:S04]  /*49840*/  LDL.LU R201, [R1+0x738] ;  /* 0x0007380001c97983 */ /* 0x000ee80000300800 */
[----:B------:R-:W-:Y:S01]  /*49850*/  STSM.16.M88.4 [R237], R8 ;  /* 0x00000008ed007844 */ /* 0x000fe20000000200 */
[----:B------:R-:W-:Y:S06]  /*49860*/  BAR.SYNC.DEFER_BLOCKING 0x0 ;  /* 0x0000000000007b1d */ /* 0x000fec0000010000 */
[----:B------:R-:W-:Y:S02]  /*49870*/  LDS.128 R8, [R236] ;  /* 0x00000000ec087984 */ /* 0x000fe40000000c00 */
[----:B------:R-:W-:Y:S06]  /*49880*/  BAR.SYNC.DEFER_BLOCKING 0x0 ;  /* 0x0000000000007b1d */ /* 0x000fec0000010000 */
[----:B------:R-:W-:Y:S02]  /*49890*/  STSM.16.M88.4 [R237], R12 ;  /* 0x0000000ced007844 */ /* 0x000fe40000000200 */
[----:B------:R-:W-:Y:S06]  /*498a0*/  BAR.SYNC.DEFER_BLOCKING 0x0 ;  /* 0x0000000000007b1d */ /* 0x000fec0000010000 */
[----:B------:R-:W-:Y:S02]  /*498b0*/  LDS.128 R12, [R236] ;  /* 0x00000000ec0c7984 */ /* 0x000fe40000000c00 */
[----:B------:R-:W-:Y:S01]  /*498c0*/  BAR.SYNC.DEFER_BLOCKING 0x0 ;  /* 0x0000000000007b1d */ /* 0x000fe20000010000 */
[----:B--2---:R-:W-:-:S05]  /*498d0*/  PRMT R67, R199, 0x5410, R200 ;  /* 0x00005410c7437816 */ /* 0x004fca00000000c8 */
        /* <DEDUP_REMOVED lines=23> */
[----:B------:R-:W-:Y:S01]  /*49a50*/  STSM.16.M88.4 [R237], R16 ;  /* 0x00000010ed007844 */ /* 0x000fe20000000200 */
[----:B------:R-:W-:Y:S06]  /*49a60*/  BAR.SYNC.DEFER_BLOCKING 0x0 ;  /* 0x0000000000007b1d */ /* 0x000fec0000010000 */
[----:B------:R-:W-:Y:S02]  /*49a70*/  LDS.128 R16, [R236] ;  /* 0x00000000ec107984 */ /* 0x000fe40000000c00 */
[----:B------:R-:W-:Y:S06]  /*49a80*/  BAR.SYNC.DEFER_BLOCKING 0x0 ;  /* 0x0000000000007b1d */ /* 0x000fec0000010000 */
[----:B------:R-:W-:Y:S02]  /*49a90*/  STSM.16.M88.4 [R237], R20 ;  /* 0x00000014ed007844 */ /* 0x000fe40000000200 */
[----:B------:R-:W-:Y:S01]  /*49aa0*/  BAR.SYNC.DEFER_BLOCKING 0x0 ;  /* 0x0000000000007b1d */ /* 0x000fe20000010000 */
[----:B---3--:R-:W-:-:S05]  /*49ab0*/  PRMT R75, R217, 0x5410, R218 ;  /* 0x00005410d94b7816 */ /* 0x008fca00000000da */
[----:B------:R-:W3:Y:S04]  /*49ac0*/  LDL.LU R218, [R1+0xa98] ;  /* 0x000a980001da7983 */ /* 0x000ee80000300800 */
[----:B------:R-:W3:Y:S04]  /*49ad0*/  LDL.LU R217, [R1+0xbe8] ;  /* 0x000be80001d97983 */ /* 0x000ee80000300800 */
[----:B------:R-:W-:Y:S01]  /*49ae0*/  LDS.128 R20, [R236] ;  /* 0x00000000ec147984 */ /* 0x000fe20000000c00 */
[----:B------:R-:W-:Y:S01]  /*49af0*/  BAR.SYNC.DEFER_BLOCKING 0x0 ;  /* 0x0000000000007b1d */ /* 0x000fe20000010000 */
[----:B------:R-:W-:-:S02]  /*49b00*/  PRMT R80, R214, 0x5410, R216 ;  /* 0x00005410d6507816 */ /* 0x000fc400000000d8 */
[----:B------:R-:W-:Y:S02]  /*49b10*/  PRMT R81, R212, 0x5410, R213 ;  /* 0x00005410d4517816 */ /* 0x000fe400000000d5 */
[----:B------:R-:W-:Y:S01]  /*49b20*/  PRMT R82, R209, 0x5410, R210 ;  /* 0x00005410d1527816 */ /* 0x000fe200000000d2 */
[----:B------:R-:W3:Y:S04]  /*49b30*/  LDL.LU R216, [R1+0xadc] ;  /* 0x000adc0001d87983 */ /* 0x000ee80000300800 */
[----:B------:R-:W3:Y:S01]  /*49b40*/  LDL.LU R214, [R1+0xc4c] ;  /* 0x000c4c0001d67983 */ /* 0x000ee20000300800 */
[----:B------:R-:W-:-:S03]  /*49b50*/  PRMT R76, R207, 0x5410, R208 ;  /* 0x00005410cf4c7816 */ /* 0x000fc600000000d0 */
[----:B------:R-:W3:Y:S04]  /*49b60*/  LDL.LU R213, [R1+0xad8] ;  /* 0x000ad80001d57983 */ /* 0x000ee80000300800 */
[----:B------:R-:W3:Y:S04]  /*49b70*/  LDL.LU R212, [R1+0xc48] ;  /* 0x000c480001d47983 */ /* 0x000ee80000300800 */
[----:B------:R-:W-:Y:S01]  /*49b80*/  STSM.16.M88.4 [R237], R24 ;  /* 0x00000018ed007844 */ /* 0x000fe20000000200 */
[----:B------:R-:W-:Y:S01]  /*49b90*/  BAR.SYNC.DEFER_BLOCKING 0x0 ;  /* 0x0000000000007b1d */ /* 0x000fe20000010000 */
[----:B------:R-:W-:-:S02]  /*49ba0*/  PRMT R77, R205, 0x5410, R206 ;  /* 0x00005410cd4d7816 */ /* 0x000fc400000000ce */
[----:B------:R-:W-:-:S03]  /*49bb0*/  PRMT R78, R203, 0x5410, R204 ;  /* 0x00005410cb4e7816 */ /* 0x000fc600000000cc */
[----:B------:R-:W3:Y:S04]  /*49bc0*/  LDL.LU R210, [R1+0xad4] ;  /* 0x000ad40001d27983 */ /* 0x000ee80000300800 */
[----:B------:R-:W3:Y:S04]  /*49bd0*/  LDL.LU R209, [R1+0xc44] ;  /* 0x000c440001d17983 */ /* 0x000ee80000300800 */
[----:B------:R-:W3:Y:S04]  /*49be0*/  LDL.LU R208, [R1+0xac8] ;  /* 0x000ac80001d07983 */ /* 0x000ee80000300800 */
[----:B------:R-:W3:Y:S04]  /*49bf0*/  LDL.LU R207, [R1+0xc2c] ;  /* 0x000c2c0001cf7983 */ /* 0x000ee80000300800 */
[----:B------:R-:W-:Y:S01]  /*49c00*/  LDS.128 R24, [R236] ;  /* 0x00000000ec187984 */ /* 0x000fe20000000c00 */
[----:B------:R-:W-:Y:S01]  /*49c10*/  BAR.SYNC.DEFER_BLOCKING 0x0 ;  /* 0x0000000000007b1d */ /* 0x000fe20000010000 */
[----:B------:R-:W-:-:S05]  /*49c20*/  PRMT R79, R201, 0x5410, R202 ;  /* 0x00005410c94f7816 */ /* 0x000fca00000000ca */
[----:B------:R-:W3:Y:S04]  /*49c30*/  LDL.LU R206, [R1+0xab8] ;  /* 0x000ab80001ce7983 */ /* 0x000ee80000300800 */
[----:B------:R-:W3:Y:S04]  /*49c40*/  LDL.LU R205, [R1+0xc20] ;  /* 0x000c200001cd7983 */ /* 0x000ee80000300800 */
[----:B------:R-:W3:Y:S04]  /*49c50*/  LDL.LU R204, [R1+0xab4] ;  /* 0x000ab40001cc7983 */ /* 0x000ee80000300800 */
[----:B------:R-:W3:Y:S04]  /*49c60*/  LDL.LU R203, [R1+0xc1c] ;  /* 0x000c1c0001cb7983 */ /* 0x000ee80000300800 */
[----:B------:R-:W3:Y:S04]  /*49c70*/  LDL.LU R202, [R1+0x498] ;  /* 0x0004980001ca7983 */ /* 0x000ee80000300800 */
[----:B------:R-:W3:Y:S04]  /*49c80*/  LDL.LU R201, [R1+0x764] ;  /* 0x0007640001c97983 */ /* 0x000ee80000300800 */
[----:B------:R-:W-:Y:S01]  /*49c90*/  STSM.16.M88.4 [R237], R28 ;  /* 0x0000001ced007844 */ /* 0x000fe20000000200 */
[----:B------:R-:W-:Y:S06]  /*49ca0*/  BAR.SYNC.DEFER_BLOCKING 0x0 ;  /* 0x0000000000007b1d */ /* 0x000fec0000010000 */
[----:B------:R-:W-:Y:S02]  /*49cb0*/  LDS.128 R28, [R236] ;  /* 0x00000000ec1c7984 */ /* 0x000fe40000000c00 */
[----:B------:R-:W-:Y:S01]  /*49cc0*/  BAR.SYNC.DEFER_BLOCKING 0x0 ;  /* 0x0000000000007b1d */ /* 0x000fe20000010000 */
[----:B--2---:R-:W-:-:S05]  /*49cd0*/  PRMT R83, R199, 0x5410, R200 ;  /* 0x00005410c7537816 */ /* 0x004fca00000000c8 */
[----:B------:R-:W2:Y:S04]  /*49ce0*/  LDL.LU R200, [R1+0xacc] ;  /* 0x000acc0001c87983 */ /* 0x000ea80000300800 */
[----:B------:R-:W2:Y:S04]  /*49cf0*/  LDL.LU R199, [R1+0xc34] ;  /* 0x000c340001c77983 */ /* 0x000ea80000300800 */
[----:B------:R-:W-:Y:S01]  /*49d00*/  STSM.16.M88.4 [R237], R32 ;  /* 0x00000020ed007844 */ /* 0x000fe20000000200 */
[----:B------:R-:W-:Y:S01]  /*49d10*/  BAR.SYNC.DEFER_BLOCKING 0x0 ;  /* 0x0000000000007b1d */ /* 0x000fe20000010000 */
[----:B------:R-:W-:-:S02]  /*49d20*/  PRMT R88, R183, 0x5410, R181 ;  /* 0x00005410b7587816 */ /* 0x000fc400000000b5 */
[----:B------:R-:W-:-:S03]  /*49d30*/  PRMT R89, R188, 0x5410, R185 ;  /* 0x00005410bc597816 */ /* 0x000fc600000000b9 */
[----:B------:R-:W2:Y:S04]  /*49d40*/  LDL.LU R181, [R1+0xb14] ;  /* 0x000b140001b57983 */ /* 0x000ea80000300800 */
[----:B------:R-:W2:Y:S01]  /*49d50*/  LDL.LU R183, [R1+0xc68] ;  /* 0x000c680001b77983 */ /* 0x000ea20000300800 */
[----:B------:R-:W-:-:S03]  /*49d60*/  PRMT R90, R198, 0x5410, R189 ;  /* 0x00005410c65a7816 */ /* 0x000fc600000000bd */
[----:B------:R-:W2:Y:S04]  /*49d70*/  LDL.LU R185, [R1+0xb10] ;  /* 0x000b100001b97983 */ /* 0x000ea80000300800 */
[----:B------:R-:W2:Y:S01]  /*49d80*/  LDL.LU R188, [R1+0xc64] ;  /* 0x000c640001bc7983 */ /* 0x000ea20000300800 */
[----:B----4-:R-:W-:-:S03]  /*49d90*/  PRMT R84, R196, 0x5410, R197 ;  /* 0x00005410c4547816 */ /* 0x010fc600000000c5 */
[----:B------:R-:W-:Y:S01]  /*49da0*/  LDS.128 R32, [R236] ;  /* 0x00000000ec207984 */ /* 0x000fe20000000c00 */
[----:B------:R-:W-:Y:S01]  /*49db0*/  BAR.SYNC.DEFER_BLOCKING 0x0 ;  /* 0x0000000000007b1d */ /* 0x000fe20000010000 */
[----:B------:R-:W-:-:S05]  /*49dc0*/  PRMT R85, R225, 0x5410, R226 ;  /* 0x00005410e1557816 */ /* 0x000fca00000000e2 */
        /* <DEDUP_REMOVED lines=8> */
[----:B------:R-:W4:Y:S04]  /*49e50*/  LDL.LU R224, [R1+0xae8] ;  /* 0x000ae80001e07983 */ /* 0x000f280000300800 */
[----:B------:R-:W4:Y:S04]  /*49e60*/  LDL.LU R222, [R1+0xc50] ;  /* 0x000c500001de7983 */ /* 0x000f280000300800 */
[----:B------:R-:W4:Y:S04]  /*49e70*/  LDL.LU R221, [R1+0x4b0] ;  /* 0x0004b00001dd7983 */ /* 0x000f280000300800 */
[----:B------:R-:W4:Y:S04]  /*49e80*/  LDL.LU R220, [R1+0x770] ;  /* 0x0007700001dc7983 */ /* 0x000f280000300800 */
[----:B------:R-:W-:Y:S01]  /*49e90*/  STSM.16.M88.4 [R237], R36 ;  /* 0x00000024ed007844 */ /* 0x000fe20000000200 */
[----:B------:R-:W-:Y:S06]  /*49ea0*/  BAR.SYNC.DEFER_BLOCKING 0x0 ;  /* 0x0000000000007b1d */ /* 0x000fec0000010000 */
[----:B------:R-:W-:Y:S02]  /*49eb0*/  LDS.128 R36, [R236] ;  /* 0x00000000ec247984 */ /* 0x000fe40000000c00 */
[----:B------:R-:W-:Y:S06]  /*49ec0*/  BAR.SYNC.DEFER_BLOCKING 0x0 ;  /* 0x0000000000007b1d */ /* 0x000fec0000010000 */
[----:B------:R-:W-:Y:S02]  /*49ed0*/  STSM.16.M88.4 [R237], R40 ;  /* 0x00000028ed007844 */ /* 0x000fe40000000200 */
        /* <DEDUP_REMOVED lines=36> */
[----:B------:R-:W-:Y:S01]  /*4a120*/  BAR.SYNC.DEFER_BLOCKING 0x0 ;  /* 0x0000000000007b1d */ /* 0x000fe20000010000 */
[----:B--2---:R-:W-:-:S05]  /*4a130*/  PRMT R99, R199, 0x5410, R200 ;  /* 0x00005410c7637816 */ /* 0x004fca00000000c8 */
[----:B------:R-:W2:Y:S04]  /*4a140*/  LDL.LU R200, [R1+0xb38] ;  /* 0x000b380001c87983 */ /* 0x000ea80000300800 */
[----:B------:R-:W2:Y:S04]  /*4a150*/  LDL.LU R199, [R1+0xc78] ;  /* 0x000c780001c77983 */ /* 0x000ea80000300800 */
[----:B------:R-:W-:Y:S01]  /*4a160*/  LDS.128 R52, [R236] ;  /* 0x00000000ec347984 */ /* 0x000fe20000000c00 */
[----:B------:R-:W-:Y:S01]  /*4a170*/  BAR.SYNC.DEFER_BLOCKING 0x0 ;  /* 0x0000000000007b1d */ /* 0x000fe20000010000 */
[----:B------:R-:W-:-:S02]  /*4a180*/  PRMT R104, R183, 0x5410, R181 ;  /* 0x00005410b7687816 */ /* 0x000fc400000000b5 */
[----:B------:R-:W-:Y:S02]  /*4a190*/  PRMT R105, R188, 0x5410, R185 ;  /* 0x00005410bc697816 */ /* 0x000fe400000000b9 */
[----:B----4-:R-:W-:Y:S01]  /*4a1a0*/  PRMT R106, R198, 0x5410, R189 ;  /* 0x00005410c66a7816 */ /* 0x010fe200000000bd */
[----:B------:R-:W4:Y:S04]  /*4a1b0*/  LDL.LU R181, [R1+0xb80] ;  /* 0x000b800001b57983 */ /* 0x000f280000300800 */
[----:B------:R-:W4:Y:S01]  /*4a1c0*/  LDL.LU R183, [R1+0xd9c] ;  /* 0x000d9c0001b77983 */ /* 0x000f220000300800 */
[----:B------:R-:W-:-:S03]  /*4a1d0*/  PRMT R100, R196, 0x5410, R197 ;  /* 0x00005410c4647816 */ /* 0x000fc600000000c5 */
[----:B------:R-:W4:Y:S04]  /*4a1e0*/  LDL.LU R185, [R1+0xb7c] ;  /* 0x000b7c0001b97983 */ /* 0x000f280000300800 */
[----:B------:R-:W4:Y:S04]  /*4a1f0*/  LDL.LU R188, [R1+0xd90] ;  /* 0x000d900001bc7983 */ /* 0x000f280000300800 */
[----:B------:R-:W-:Y:S01]  /*4a200*/  STSM.16.M88.4 [R237], R56 ;  /* 0x00000038ed007844 */ /* 0x000fe20000000200 */
[----:B------:R-:W-:Y:S01]  /*4a210*/  BAR.SYNC.DEFER_BLOCKING 0x0 ;  /* 0x0000000000007b1d */ /* 0x000fe20000010000 */
[----:B------:R-:W-:-:S02]  /*4a220*/  PRMT R101, R225, 0x5410, R226 ;  /* 0x00005410e1657816 */ /* 0x000fc400000000e2 */
[----:B------:R-:W-:-:S03]  /*4a230*/  PRMT R102, R222, 0x5410, R224 ;  /* 0x00005410de667816 */ /* 0x000fc600000000e0 */
[----:B------:R-:W4:Y:S04]  /*4a240*/  LDL.LU R189, [R1+0xb78] ;  /* 0x000b780001bd7983 */ /* 0x000f280000300800 */
[----:B------:R-:W4:Y:S04]  /*4a250*/  LDL.LU R198, [R1+0xd8c] ;  /* 0x000d8c0001c67983 */ /* 0x000f280000300800 */
[----:B------:R-:W4:Y:S04]  /*4a260*/  LDL.LU R197, [R1+0xb64] ;  /* 0x000b640001c57983 */ /* 0x000f280000300800 */
[----:B------:R-:W4:Y:S04]  /*4a270*/  LDL.LU R196, [R1+0xd78] ;  /* 0x000d780001c47983 */ /* 0x000f280000300800 */
[----:B------:R-:W-:Y:S01]  /*4a280*/  LDS.128 R56, [R236] ;  /* 0x00000000ec387984 */ /* 0x000fe20000000c00 */
[----:B------:R-:W-:Y:S01]  /*4a290*/  BAR.SYNC.DEFER_BLOCKING 0x0 ;  /* 0x0000000000007b1d */ /* 0x000fe20000010000 */
[----:B------:R-:W-:-:S05]  /*4a2a0*/  PRMT R103, R220, 0x5410, R221 ;  /* 0x00005410dc677816 */ /* 0x000fca00000000dd */
        /* <DEDUP_REMOVED lines=20> */
[----:B------:R-:W-:Y:S06]  /*4a3f0*/  BAR.SYNC.DEFER_BLOCKING 0x0 ;  /* 0x0000000000007b1d */ /* 0x000fec0000010000 */
[----:B------:R-:W-:Y:S02]  /*4a400*/  STSM.16.M88.4 [R237], R72 ;  /* 0x00000048ed007844 */ /* 0x000fe40000000200 */
        /* <DEDUP_REMOVED lines=9> */
[----:B------:R-:W-:Y:S01]  /*4a4a0*/  LDS.128 R72, [R236] ;  /* 0x00000000ec487984 */ /* 0x000fe20000000c00 */
[----:B------:R-:W-:Y:S01]  /*4a4b0*/  BAR.SYNC.DEFER_BLOCKING 0x0 ;  /* 0x0000000000007b1d */ /* 0x000fe20000010000 */
[----:B------:R-:W-:-:S02]  /*4a4c0*/  PRMT R109, R205, 0x5410, R206 ;  /* 0x00005410cd6d7816 */ /* 0x000fc400000000ce */
[----:B------:R-:W-:-:S03]  /*4a4d0*/  PRMT R110, R203, 0x5410, R204 ;  /* 0x00005410cb6e7816 */ /* 0x000fc600000000cc */
[----:B------:R-:W3:Y:S04]  /*4a4e0*/  LDL.LU R210, [R1+0xbb8] ;  /* 0x000bb80001d27983 */ /* 0x000ee80000300800 */
[----:B------:R-:W3:Y:S04]  /*4a4f0*/  LDL.LU R209, [R1+0xddc] ;  /* 0x000ddc0001d17983 */ /* 0x000ee80000300800 */
[----:B------:R-:W3:Y:S04]  /*4a500*/  LDL.LU R208, [R1+0xba8] ;  /* 0x000ba80001d07983 */ /* 0x000ee80000300800 */
[----:B------:R-:W3:Y:S01]  /*4a510*/  LDL.LU R207, [R1+0xdd0] ;  /* 0x000dd00001cf7983 */ /* 0x000ee20000300800 */
[----:B------:R-:W-:-:S03]  /*4a520*/  PRMT R111, R201, 0x5410, R202 ;  /* 0x00005410c96f7816 */ /* 0x000fc600000000ca */
        /* <DEDUP_REMOVED lines=12> */
[----:B------:R-:W-:Y:S06]  /*4a5f0*/  BAR.SYNC.DEFER_BLOCKING 0x0 ;  /* 0x0000000000007b1d */ /* 0x000fec0000010000 */
[----:B------:R-:W-:Y:S02]  /*4a600*/  STSM.16.M88.4 [R237], R80 ;  /* 0x00000050ed007844 */ /* 0x000fe40000000200 */
[----:B------:R-:W-:Y:S01]  /*4a610*/  BAR.SYNC.DEFER_BLOCKING 0x0 ;  /* 0x0000000000007b1d */ /* 0x000fe20000010000 */
[----:B----4-:R-:W-:-:S02]  /*4a620*/  PRMT R120, R183, 0x5410, R181 ;  /* 0x00005410b7787816 */ /* 0x010fc400000000b5 */
[----:B------:R-:W-:Y:S02]  /*4a630*/  PRMT R121, R188, 0x5410, R185 ;  /* 0x00005410bc797816 */ /* 0x000fe400000000b9 */
[----:B------:R-:W-:Y:S01]  /*4a640*/  PRMT R122, R198, 0x5410, R189 ;  /* 0x00005410c67a7816 */ /* 0x000fe200000000bd */
[----:B------:R-:W4:Y:S04]  /*4a650*/  LDL.LU R181, [R1+0xc14] ;  /* 0x000c140001b57983 */ /* 0x000f280000300800 */
[----:B------:R-:W4:Y:S01]  /*4a660*/  LDL.LU R183, [R1+0xeec] ;  /* 0x000eec0001b77983 */ /* 0x000f220000300800 */
[----:B------:R-:W-:-:S03]  /*4a670*/  PRMT R117, R196, 0x5410, R197 ;  /* 0x00005410c4757816 */ /* 0x000fc600000000c5 */
[----:B------:R-:W4:Y:S04]  /*4a680*/  LDL.LU R185, [R1+0xc10] ;  /* 0x000c100001b97983 */ /* 0x000f280000300800 */
[----:B------:R-:W4:Y:S04]  /*4a690*/  LDL.LU R188, [R1+0xee8] ;  /* 0x000ee80001bc7983 */ /* 0x000f280000300800 */
[----:B------:R-:W-:Y:S01]  /*4a6a0*/  LDS.128 R80, [R236] ;  /* 0x00000000ec507984 */ /* 0x000fe20000000c00 */
[----:B------:R-:W-:Y:S01]  /*4a6b0*/  BAR.SYNC.DEFER_BLOCKING 0x0 ;  /* 0x0000000000007b1d */ /* 0x000fe20000010000 */
[----:B------:R-:W-:-:S02]  /*4a6c0*/  PRMT R118, R225, 0x5410, R226 ;  /* 0x00005410e1767816 */ /* 0x000fc400000000e2 */
[----:B------:R-:W-:-:S03]  /*4a6d0*/  PRMT R116, R222, 0x5410, R224 ;  /* 0x00005410de747816 */ /* 0x000fc600000000e0 */
[----:B------:R-:W4:Y:S04]  /*4a6e0*/  LDL.LU R189, [R1+0xc0c] ;  /* 0x000c0c0001bd7983 */ /* 0x000f280000300800 */
[----:B------:R-:W4:Y:S04]  /*4a6f0*/  LDL.LU R198, [R1+0xee4] ;  /* 0x000ee40001c67983 */ /* 0x000f280000300800 */
        /* <DEDUP_REMOVED lines=243> */
[----:B------:R-:W-:-:S03]  /*4b630*/  PRMT R173, R205, 0x5410, R206 ;  /* 0x00005410cdad7816 */ /* 0x000fc600000000ce */
[----:B------:R-:W-:Y:S01]  /*4b640*/  LDS.128 R168, [R236] ;  /* 0x00000000eca87984 */ /* 0x000fe20000000c00 */
[----:B------:R-:W-:Y:S02]  /*4b650*/  PRMT R174, R203, 0x5410, R204 ;  /* 0x00005410cbae7816 */ /* 0x000fe400000000cc */
[----:B------:R-:W-:Y:S01]  /*4b660*/  PRMT R175, R201, 0x5410, R202 ;  /* 0x00005410c9af7816 */ /* 0x000fe200000000ca */
[----:B------:R-:W-:Y:S06]  /*4b670*/  BAR.SYNC.DEFER_BLOCKING 0x0 ;  /* 0x0000000000007b1d */ /* 0x000fec0000010000 */
[----:B------:R-:W-:Y:S02]  /*4b680*/  STSM.16.M88.4 [R237], R172 ;  /* 0x000000aced007844 */ /* 0x000fe40000000200 */
[----:B------:R-:W-:Y:S01]  /*4b690*/  BAR.SYNC.DEFER_BLOCKING 0x0 ;  /* 0x0000000000007b1d */ /* 0x000fe20000010000 */
[----:B------:R-:W-:-:S02]  /*4b6a0*/  PRMT R176, R214, 0x5410, R216 ;  /* 0x00005410d6b07816 */ /* 0x000fc400000000d8 */
[----:B------:R-:W-:Y:S02]  /*4b6b0*/  PRMT R177, R212, 0x5410, R213 ;  /* 0x00005410d4b17816 */ /* 0x000fe400000000d5 */
[----:B------:R-:W-:Y:S02]  /*4b6c0*/  PRMT R178, R209, 0x5410, R210 ;  /* 0x00005410d1b27816 */ /* 0x000fe400000000d2 */
[----:B--2---:R-:W-:Y:S01]  /*4b6d0*/  PRMT R179, R199, 0x5410, R200 ;  /* 0x00005410c7b37816 */ /* 0x004fe200000000c8 */
[----:B------:R-:W2:Y:S04]  /*4b6e0*/  LDL.LU R216, [R1+0xee0] ;  /* 0x000ee00001d87983 */ /* 0x000ea80000300800 */
[----:B------:R-:W2:Y:S04]  /*4b6f0*/  LDL.LU R214, [R1+0x10d8] ;  /* 0x0010d80001d67983 */ /* 0x000ea80000300800 */
[----:B------:R-:W2:Y:S04]  /*4b700*/  LDL.LU R213, [R1+0xed8] ;  /* 0x000ed80001d57983 */ /* 0x000ea80000300800 */
[----:B------:R-:W2:Y:S04]  /*4b710*/  LDL.LU R212, [R1+0x10d4] ;  /* 0x0010d40001d47983 */ /* 0x000ea80000300800 */
[----:B------:R-:W-:Y:S01]  /*4b720*/  LDS.128 R172, [R236] ;  /* 0x00000000ecac7984 */ /* 0x000fe20000000c00 */
[----:B------:R-:W-:Y:S06]  /*4b730*/  BAR.SYNC.DEFER_BLOCKING 0x0 ;  /* 0x0000000000007b1d */ /* 0x000fec0000010000 */
[----:B------:R-:W2:Y:S04]  /*4b740*/  LDL.LU R210, [R1+0xecc] ;  /* 0x000ecc0001d27983 */ /* 0x000ea80000300800 */
[----:B------:R-:W2:Y:S04]  /*4b750*/  LDL.LU R209, [R1+0x10c8] ;  /* 0x0010c80001d17983 */ /* 0x000ea80000300800 */
[----:B------:R-:W2:Y:S04]  /*4b760*/  LDL.LU R208, [R1+0xec0] ;  /* 0x000ec00001d07983 */ /* 0x000ea80000300800 */
[----:B------:R-:W2:Y:S04]  /*4b770*/  LDL.LU R207, [R1+0x10c4] ;  /* 0x0010c40001cf7983 */ /* 0x000ea80000300800 */
[----:B------:R-:W-:Y:S01]  /*4b780*/  STSM.16.M88.4 [R237], R176 ;  /* 0x000000b0ed007844 */ /* 0x000fe20000000200 */
[----:B------:R-:W-:Y:S06]  /*4b790*/  BAR.SYNC.DEFER_BLOCKING 0x0 ;  /* 0x0000000000007b1d */ /* 0x000fec0000010000 */
        /* <DEDUP_REMOVED lines=8> */
[----:B------:R-:W-:Y:S01]  /*4b820*/  LDS.128 R176, [R236] ;  /* 0x00000000ecb07984 */ /* 0x000fe20000000c00 */
[----:B----4-:R-:W-:-:S02]  /*4b830*/  PRMT R184, R183, 0x5410, R181 ;  /* 0x00005410b7b87816 */ /* 0x010fc400000000b5 */
[----:B------:R-:W-:Y:S02]  /*4b840*/  PRMT R180, R196, 0x5410, R197 ;  /* 0x00005410c4b47816 */ /* 0x000fe400000000c5 */
[----:B------:R-:W-:Y:S02]  /*4b850*/  PRMT R181, R225, 0x5410, R226 ;  /* 0x00005410e1b57816 */ /* 0x000fe400000000e2 */
[----:B------:R-:W-:Y:S02]  /*4b860*/  PRMT R182, R222, 0x5410, R224 ;  /* 0x00005410deb67816 */ /* 0x000fe400000000e0 */
[----:B------:R-:W-:Y:S01]  /*4b870*/  PRMT R183, R220, 0x5410, R221 ;  /* 0x00005410dcb77816 */ /* 0x000fe200000000dd */
[----:B------:R-:W-:Y:S06]  /*4b880*/  BAR.SYNC.DEFER_BLOCKING 0x0 ;  /* 0x0000000000007b1d */ /* 0x000fec0000010000 */
[----:B------:R-:W-:Y:S02]  /*4b890*/  STSM.16.M88.4 [R237], R180 ;  /* 0x000000b4ed007844 */ /* 0x000fe40000000200 */
[----:B------:R-:W-:Y:S06]  /*4b8a0*/  BAR.SYNC.DEFER_BLOCKING 0x0 ;  /* 0x0000000000007b1d */ /* 0x000fec0000010000 */
[----:B------:R-:W0:Y:S01]  /*4b8b0*/  LDS.128 R180, [R236] ;  /* 0x00000000ecb47984 */ /* 0x000e220000000c00 */
[----:B------:R-:W-:-:S02]  /*4b8c0*/  PRMT R219, R192, 0x3340, R193 ;  /* 0x00003340c0db7816 */ /* 0x000fc400000000c1 */
[----:B------:R-:W-:Y:S02]  /*4b8d0*/  PRMT R211, R190, 0x3340, R191 ;  /* 0x00003340bed37816 */ /* 0x000fe400000000bf */
[----:B------:R-:W-:Y:S02]  /*4b8e0*/  PRMT R185, R188, 0x5410, R185 ;  /* 0x00005410bcb97816 */ /* 0x000fe400000000b9 */
[----:B------:R-:W-:Y:S01]  /*4b8f0*/  PRMT R186, R198, 0x5410, R189 ;  /* 0x00005410c6ba7816 */ /* 0x000fe200000000bd */
[----:B0-----:R-:W-:Y:S04]  /*4b900*/  STL.64 [R1+0x50], R180 ;  /* 0x000050b401007387 */ /* 0x001fe80000100a00 */
[----:B------:R-:W-:Y:S04]  /*4b910*/  STL.64 [R1+0x58], R182 ;  /* 0x000058b601007387 */ /* 0x000fe80000100a00 */
        /* <DEDUP_REMOVED lines=14> */
[----:B---3--:R-:W-:-:S03]  /*4ba00*/  PRMT R187, R217, 0x5410, R218 ;  /* 0x00005410d9bb7816 */ /* 0x008fc600000000da */
[----:B------:R-:W3:Y:S04]  /*4ba10*/  LDL.LU R218, [R1+0xefc] ;  /* 0x000efc0001da7983 */ /* 0x000ee80000300800 */
[----:B------:R-:W3:Y:S01]  /*4ba20*/  LDL.LU R217, [R1+0x10e8] ;  /* 0x0010e80001d97983 */ /* 0x000ee20000300800 */
[----:B------:R-:W-:Y:S06]  /*4ba30*/  BAR.SYNC.DEFER_BLOCKING 0x0 ;  /* 0x0000000000007b1d */ /* 0x000fec0000010000 */
[----:B------:R2:W-:Y:S02]  /*4ba40*/  STSM.16.M88.4 [R237], R184 ;  /* 0x000000b8ed007844 */ /* 0x0005e40000000200 */
[----:B------:R-:W-:Y:S01]  /*4ba50*/  BAR.SYNC.DEFER_BLOCKING 0x0 ;  /* 0x0000000000007b1d */ /* 0x000fe20000010000 */
[----:B--2---:R-:W-:-:S05]  /*4ba60*/  PRMT R184, R214, 0x5410, R216 ;  /* 0x00005410d6b87816 */ /* 0x004fca00000000d8 */
[----:B------:R-:W2:Y:S04]  /*4ba70*/  LDL.LU R216, [R1+0xf40] ;  /* 0x000f400001d87983 */ /* 0x000ea80000300800 */
[----:B------:R-:W2:Y:S01]  /*4ba80*/  LDL.LU R214, [R1+0x1110] ;  /* 0x0011100001d67983 */ /* 0x000ea20000300800 */
[----:B------:R-:W-:-:S03]  /*4ba90*/  PRMT R185, R212, 0x5410, R213 ;  /* 0x00005410d4b97816 */ /* 0x000fc600000000d5 */
[----:B------:R-:W2:Y:S04]  /*4baa0*/  LDL.LU R213, [R1+0xf3c] ;  /* 0x000f3c0001d57983 */ /* 0x000ea80000300800 */
[----:B------:R-:W2:Y:S04]  /*4bab0*/  LDL.LU R212, [R1+0x110c] ;  /* 0x00110c0001d47983 */ /* 0x000ea80000300800 */
[----:B------:R-:W0:Y:S01]  /*4bac0*/  LDS.128 R232, [R236] ;  /* 0x00000000ece87984 */ /* 0x000e220000000c00 */
        /* <DEDUP_REMOVED lines=16> */
[----:B------:R-:W2:Y:S01]  /*4bbd0*/  LDL.LU R200, [R1+0xf38] ;  /* 0x000f380001c87983 */ /* 0x000ea20000300800 */
[----:B------:R-:W-:Y:S06]  /*4bbe0*/  BAR.SYNC.DEFER_BLOCKING 0x0 ;  /* 0x0000000000007b1d */ /* 0x000fec0000010000 */
[----:B------:R-:W2:Y:S04]  /*4bbf0*/  LDL.LU R199, [R1+0x1108] ;  /* 0x0011080001c77983 */ /* 0x000ea80000300800 */
[----:B------:R-:W-:Y:S01]  /*4bc00*/  STSM.16.M88.4 [R237], R180 ;  /* 0x000000b4ed007844 */ /* 0x000fe20000000200 */
[----:B------:R-:W-:Y:S06]  /*4bc10*/  BAR.SYNC.DEFER_BLOCKING 0x0 ;  /* 0x0000000000007b1d */ /* 0x000fec0000010000 */
[----:B------:R-:W1:Y:S02]  /*4bc20*/  LDS.128 R180, [R236] ;  /* 0x00000000ecb47984 */ /* 0x000e640000000c00 */
[----:B------:R-:W-:Y:S06]  /*4bc30*/  BAR.SYNC.DEFER_BLOCKING 0x0 ;  /* 0x0000000000007b1d */ /* 0x000fec0000010000 */
[----:B------:R-:W-:Y:S04]  /*4bc40*/  STSM.16.M88.4 [R237], R184 ;  /* 0x000000b8ed007844 */ /* 0x000fe80000000200 */
[----:B0-----:R-:W-:Y:S04]  /*4bc50*/  STL.64 [R1+0x40], R232 ;  /* 0x000040e801007387 */ /* 0x001fe80000100a00 */
[----:B------:R0:W-:Y:S04]  /*4bc60*/  STL.64 [R1+0x48], R234 ;  /* 0x000048ea01007387 */ /* 0x0001e80000100a00 */
[----:B0-----:R-:W2:Y:S04]  /*4bc70*/  LDL.LU.64 R234, [R1+0x14d0] ;  /* 0x0014d00001ea7983 */ /* 0x001ea80000300a00 */
[----:B------:R-:W2:Y:S01]  /*4bc80*/  LDL.LU.64 R232, [R1+0x14c8] ;  /* 0x0014c80001e87983 */ /* 0x000ea20000300a00 */
[----:B----4-:R-:W-:-:S02]  /*4bc90*/  PRMT R184, R190, 0x5410, R193 ;  /* 0x00005410beb87816 */ /* 0x010fc400000000c1 */
[----:B------:R-:W-:Y:S02]  /*4bca0*/  PRMT R185, R188, 0x5410, R191 ;  /* 0x00005410bcb97816 */ /* 0x000fe400000000bf */
[----:B------:R-:W-:Y:S01]  /*4bcb0*/  PRMT R186, R198, 0x5410, R189 ;  /* 0x00005410c6ba7816 */ /* 0x000fe200000000bd */
[----:B------:R-:W-:Y:S06]  /*4bcc0*/  BAR.SYNC.DEFER_BLOCKING 0x0 ;  /* 0x0000000000007b1d */ /* 0x000fec0000010000 */
[----:B------:R-:W0:Y:S04]  /*4bcd0*/  LDS.128 R188, [R236] ;  /* 0x00000000ecbc7984 */ /* 0x000e280000000c00 */
[----:B-1----:R1:W-:Y:S04]  /*4bce0*/  STL.64 [R1+0x30], R180 ;  /* 0x000030b401007387 */ /* 0x0023e80000100a00 */
[----:B------:R4:W-:Y:S01]  /*4bcf0*/  STL.64 [R1+0x38], R182 ;  /* 0x000038b601007387 */ /* 0x0009e20000100a00 */
[----:B-1----:R-:W-:-:S02]  /*4bd00*/  PRMT R180, R196, 0x5410, R197 ;  /* 0x00005410c4b47816 */ /* 0x002fc400000000c5 */
[----:B------:R-:W-:Y:S02]  /*4bd10*/  PRMT R181, R225, 0x5410, R226 ;  /* 0x00005410e1b57816 */ /* 0x000fe400000000e2 */
[----:B----4-:R-:W-:Y:S02]  /*4bd20*/  PRMT R182, R222, 0x5410, R224 ;  /* 0x00005410deb67816 */ /* 0x010fe400000000e0 */
[----:B------:R-:W-:Y:S01]  /*4bd30*/  PRMT R183, R220, 0x5410, R221 ;  /* 0x00005410dcb77816 */ /* 0x000fe200000000dd */
[----:B------:R-:W-:Y:S06]  /*4bd40*/  BAR.SYNC.DEFER_BLOCKING 0x0 ;  /* 0x0000000000007b1d */ /* 0x000fec0000010000 */
[----:B------:R-:W-:Y:S02]  /*4bd50*/  STSM.16.M88.4 [R237], R180 ;  /* 0x000000b4ed007844 */ /* 0x000fe40000000200 */
[----:B------:R-:W-:Y:S01]  /*4bd60*/  BAR.SYNC.DEFER_BLOCKING 0x0 ;  /* 0x0000000000007b1d */ /* 0x000fe20000010000 */
[----:B---3--:R-:W-:-:S05]  /*4bd70*/  PRMT R187, R217, 0x5410, R218 ;  /* 0x00005410d9bb7816 */ /* 0x008fca00000000da */
[----:B------:R-:W1:Y:S02]  /*4bd80*/  LDS.128 R180, [R236] ;  /* 0x00000000ecb47984 */ /* 0x000e640000000c00 */
[----:B------:R-:W-:Y:S06]  /*4bd90*/  BAR.SYNC.DEFER_BLOCKING 0x0 ;  /* 0x0000000000007b1d */ /* 0x000fec0000010000 */
[----:B------:R-:W-:Y:S04]  /*4bda0*/  STSM.16.M88.4 [R237], R184 ;  /* 0x000000b8ed007844 */ /* 0x000fe80000000200 */
[----:B0-----:R-:W-:Y:S04]  /*4bdb0*/  STL.64 [R1+0x20], R188 ;  /* 0x000020bc01007387 */ /* 0x001fe80000100a00 */
[----:B------:R-:W-:Y:S04]  /*4bdc0*/  STL.64 [R1+0x28], R190 ;  /* 0x000028be01007387 */ /* 0x000fe80000100a00 */
[----:B-1----:R-:W-:Y:S04]  /*4bdd0*/  STL.64 [R1+0x10], R180 ;  /* 0x000010b401007387 */ /* 0x002fe80000100a00 */
[----:B------:R-:W-:Y:S01]  /*4bde0*/  STL.64 [R1+0x18], R182 ;  /* 0x000018b601007387 */ /* 0x000fe20000100a00 */
[----:B------:R-:W-:Y:S01]  /*4bdf0*/  BAR.SYNC.DEFER_BLOCKING 0x0 ;  /* 0x0000000000007b1d */ /* 0x000fe20000010000 */
[----:B------:R-:W-:-:S02]  /*4be00*/  SHF.R.U32.HI R195, RZ, 0x8, R195 ;  /* 0x00000008ffc37819 */ /* 0x000fc400000116c3 */
[----:B------:R-:W-:-:S03]  /*4be10*/  LOP3.LUT R194, R194, 0xffff, RZ, 0xc0, !PT ;  /* 0x0000ffffc2c27812 */ /* 0x000fc600078ec0ff */
[----:B------:R-:W3:Y:S04]  /*4be20*/  LDL.LU R196, [R1+0x112c] ;  /* 0x00112c0001c47983 */ /* 0x000ee80000300800 */
[----:B------:R-:W0:Y:S01]  /*4be30*/  LDS.128 R180, [R236] ;  /* 0x00000000ecb47984 */ /* 0x000e220000000c00 */
[----:B------:R-:W-:-:S04]  /*4be40*/  LOP3.LUT R195, R195, 0xffff, RZ, 0xc0, !PT ;  /* 0x0000ffffc3c37812 */ /* 0x000fc800078ec0ff */
[----:B------:R-:W-:Y:S02]  /*4be50*/  PRMT R227, R194, 0x3340, R195 ;  /* 0x00003340c2e37816 */ /* 0x000fe400000000c3 */
[----:B------:R-:W4:Y:S04]  /*4be60*/  LDL.LU R194, [R1+0xf74] ;  /* 0x000f740001c27983 */ /* 0x000f280000300800 */
[----:B0-----:R-:W-:Y:S04]  /*4be70*/  STL.64 [R1+0x70], R180 ;  /* 0x000070b401007387 */ /* 0x001fe80000100a00 */
[----:B------:R-:W-:Y:S04]  /*4be80*/  STL.64 [R1+0x78], R182 ;  /* 0x000078b601007387 */ /* 0x000fe80000100a00 */
[----:B------:R-:W4:Y:S04]  /*4be90*/  LDL.LU R197, [R1+0x1128] ;  /* 0x0011280001c57983 */ /* 0x000f280000300800 */
[----:B------:R-:W3:Y:S04]  /*4bea0*/  LDL.LU R195, [R1+0xf70] ;  /* 0x000f700001c37983 */ /* 0x000ee80000300800 */
        /* <DEDUP_REMOVED lines=8> */
[----:B------:R-:W3:Y:S01]  /*4bf30*/  LDL.LU R220, [R1+0xa4c] ;  /* 0x000a4c0001dc7983 */ /* 0x000ee20000300800 */
[----:B------:R-:W-:Y:S01]  /*4bf40*/  BAR.SYNC.DEFER_BLOCKING 0x0 ;  /* 0x0000000000007b1d */ /* 0x000fe20000010000 */
[----:B--2---:R-:W-:-:S02]  /*4bf50*/  PRMT R187, R199, 0x5410, R200 ;  /* 0x00005410c7bb7816 */ /* 0x004fc400000000c8 */
[----:B------:R-:W-:Y:S02]  /*4bf60*/  PRMT R190, R203, 0x5410, R204 ;  /* 0x00005410cbbe7816 */ /* 0x000fe400000000cc */
[----:B------:R-:W-:Y:S01]  /*4bf70*/  PRMT R184, R214, 0x5410, R216 ;  /* 0x00005410d6b87816 */ /* 0x000fe200000000d8 */
[----:B------:R-:W2:Y:S01]  /*4bf80*/  LDL.LU R218, [R1+0xf68] ;  /* 0x000f680001da7983 */ /* 0x000ea20000300800 */
[----:B------:R-:W-:-:S03]  /*4bf90*/  PRMT R189, R205, 0x5410, R206 ;  /* 0x00005410cdbd7816 */ /* 0x000fc600000000ce */
[----:B------:R-:W2:Y:S04]  /*4bfa0*/  LDL.LU R199, [R1+0x1120] ;  /* 0x0011200001c77983 */ /* 0x000ea80000300800 */
[----:B------:R-:W2:Y:S04]  /*4bfb0*/  LDL.LU R217, [R1+0xfd8] ;  /* 0x000fd80001d97983 */ /* 0x000ea80000300800 */
[----:B------:R-:W2:Y:S01]  /*4bfc0*/  LDL.LU R204, [R1+0x1148] ;  /* 0x0011480001cc7983 */ /* 0x000ea20000300800 */
[----:B------:R-:W-:-:S03]  /*4bfd0*/  PRMT R185, R212, 0x5410, R213 ;  /* 0x00005410d4b97816 */ /* 0x000fc600000000d5 */
[----:B------:R-:W2:Y:S04]  /*4bfe0*/  LDL.LU R216, [R1+0xfd4] ;  /* 0x000fd40001d87983 */ /* 0x000ea80000300800 */
[----:B------:R-:W2:Y:S04]  /*4bff0*/  LDL.LU R205, [R1+0x1144] ;  /* 0x0011440001cd7983 */ /* 0x000ea80000300800 */
[----:B------:R-:W2:Y:S01]  /*4c000*/  LDL.LU R214, [R1+0xfc4] ;  /* 0x000fc40001d67983 */ /* 0x000ea20000300800 */
[----:B------:R-:W-:-:S03]  /*4c010*/  PRMT R191, R201, 0x5410, R202 ;  /* 0x00005410c9bf7816 */ /* 0x000fc600000000ca */
[----:B------:R-:W2:Y:S01]  /*4c020*/  LDL.LU R206, [R1+0x113c] ;  /* 0x00113c0001ce7983 */ /* 0x000ea20000300800 */
[----:B------:R-:W-:-:S03]  /*4c030*/  PRMT R186, R209, 0x5410, R210 ;  /* 0x00005410d1ba7816 */ /* 0x000fc600000000d2 */
[----:B------:R-:W2:Y:S01]  /*4c040*/  LDL.LU R213, [R1+0xf94] ;  /* 0x000f940001d57983 */ /* 0x000ea20000300800 */
[----:B------:R-:W-:-:S03]  /*4c050*/  PRMT R188, R207, 0x5410, R208 ;  /* 0x00005410cfbc7816 */ /* 0x000fc600000000d0 */
        /* <DEDUP_REMOVED lines=9> */
[----:B------:R0:W-:Y:S01]  /*4c0f0*/  STSM.16.M88.4 [R237], R188 ;  /* 0x000000bced007844 */ /* 0x0001e20000000200 */
[----:B------:R-:W-:Y:S06]  /*4c100*/  BAR.SYNC.DEFER_BLOCKING 0x0 ;  /* 0x0000000000007b1d */ /* 0x000fec0000010000 */
[----:B0-----:R-:W2:Y:S04]  /*4c110*/  LDL.LU R191, [R1+0xf78] ;  /* 0x000f780001bf7983 */ /* 0x001ea80000300800 */
[----:B------:R-:W0:Y:S01]  /*4c120*/  LDS.128 R180, [R236] ;  /* 0x00000000ecb47984 */ /* 0x000e220000000c00 */
[----:B------:R-:W-:Y:S06]  /*4c130*/  BAR.SYNC.DEFER_BLOCKING 0x0 ;  /* 0x0000000000007b1d */ /* 0x000fec0000010000 */
[----:B------:R-:W-:Y:S02]  /*4c140*/  STSM.16.M88.4 [R237], R184 ;  /* 0x000000b8ed007844 */ /* 0x000fe40000000200 */
[----:B------:R-:W-:Y:S06]  /*4c150*/  BAR.SYNC.DEFER_BLOCKING 0x0 ;  /* 0x0000000000007b1d */ /* 0x000fec0000010000 */
[----:B0-----:R-:W-:Y:S04]  /*4c160*/  STL.64 [R1+0x1490], R180 ;  /* 0x001490b401007387 */ /* 0x001fe80000100a00 */
[----:B------:R-:W-:Y:S04]  /*4c170*/  STL.64 [R1+0x1480], R182 ;  /* 0x001480b601007387 */ /* 0x000fe80000100a00 */
[----:B------:R-:W0:Y:S01]  /*4c180*/  LDS.128 R180, [R236] ;  /* 0x00000000ecb47984 */ /* 0x000e220000000c00 */
[----:B----4-:R-:W-:-:S02]  /*4c190*/  PRMT R197, R197, 0x5410, R194 ;  /* 0x00005410c5c57816 */ /* 0x010fc400000000c2 */
[----:B---3--:R-:W-:Y:S02]  /*4c1a0*/  PRMT R198, R198, 0x5410, R195 ;  /* 0x00005410c6c67816 */ /* 0x008fe400000000c3 */
[----:B------:R-:W-:Y:S02]  /*4c1b0*/  PRMT R192, R193, 0x5410, R192 ;  /* 0x00005410c1c07816 */ /* 0x000fe400000000c0 */
[----:B------:R-:W-:Y:S02]  /*4c1c0*/  PRMT R193, R225, 0x5410, R226 ;  /* 0x00005410e1c17816 */ /* 0x000fe400000000e2 */
[----:B------:R-:W-:Y:S02]  /*4c1d0*/  PRMT R194, R222, 0x5410, R224 ;  /* 0x00005410dec27816 */ /* 0x000fe400000000e0 */
[----:B------:R-:W-:Y:S01]  /*4c1e0*/  PRMT R195, R220, 0x5410, R221 ;  /* 0x00005410dcc37816 */ /* 0x000fe200000000dd */
[----:B------:R-:W-:Y:S06]  /*4c1f0*/  BAR.SYNC.DEFER_BLOCKING 0x0 ;  /* 0x0000000000007b1d */ /* 0x000fec0000010000 */
[----:B------:R-:W-:Y:S02]  /*4c200*/  STSM.16.M88.4 [R237], R192 ;  /* 0x000000c0ed007844 */ /* 0x000fe40000000200 */
[----:B------:R-:W-:Y:S06]  /*4c210*/  BAR.SYNC.DEFER_BLOCKING 0x0 ;  /* 0x0000000000007b1d */ /* 0x000fec0000010000 */
[----:B------:R-:W1:Y:S01]  /*4c220*/  LDS.128 R184, [R236] ;  /* 0x00000000ecb87984 */ /* 0x000e620000000c00 */
[----:B--2---:R-:W-:-:S03]  /*4c230*/  PRMT R199, R199, 0x5410, R218 ;  /* 0x00005410c7c77816 */ /* 0x004fc600000000da */
[----:B0-----:R-:W-:Y:S01]  /*4c240*/  STL [R1], R180 ;  /* 0x000000b401007387 */ /* 0x001fe20000100800 */
[----:B------:R-:W-:-:S03]  /*4c250*/  PRMT R201, R201, 0x5410, R212 ;  /* 0x00005410c9c97816 */ /* 0x000fc600000000d4 */
[----:B------:R0:W-:Y:S01]  /*4c260*/  STL.64 [R1+0x8], R182 ;  /* 0x000008b601007387 */ /* 0x0001e20000100a00 */
[----:B------:R-:W-:Y:S02]  /*4c270*/  PRMT R200, R200, 0x5410, R213 ;  /* 0x00005410c8c87816 */ /* 0x000fe400000000d5 */
[----:B------:R-:W-:Y:S02]  /*4c280*/  PRMT R206, R206, 0x5410, R214 ;  /* 0x00005410cece7816 */ /* 0x000fe400000000d6 */
[----:B------:R-:W-:Y:S02]  /*4c290*/  PRMT R202, R202, 0x5410, R210 ;  /* 0x00005410caca7816 */ /* 0x000fe400000000d2 */
[----:B------:R-:W-:Y:S01]  /*4c2a0*/  PRMT R203, R203, 0x5410, R209 ;  /* 0x00005410cbcb7816 */ /* 0x000fe200000000d1 */
[----:B------:R-:W-:Y:S01]  /*4c2b0*/  BAR.SYNC.DEFER_BLOCKING 0x0 ;  /* 0x0000000000007b1d */ /* 0x000fe20000010000 */
[----:B------:R-:W-:-:S05]  /*4c2c0*/  PRMT R207, R207, 0x5410, R208 ;  /* 0x00005410cfcf7816 */ /* 0x000fca00000000d0 */
[----:B-1----:R-:W-:Y:S04]  /*4c2d0*/  STL.64 [R1+0x1468], R184 ;  /* 0x001468b801007387 */ /* 0x002fe80000100a00 */
[----:B------:R-:W-:Y:S01]  /*4c2e0*/  STL.64 [R1+0x1458], R186 ;  /* 0x001458ba01007387 */ /* 0x000fe20000100a00 */
[----:B------:R-:W-:-:S03]  /*4c2f0*/  PRMT R196, R196, 0x5410, R191 ;  /* 0x00005410c4c47816 */ /* 0x000fc600000000bf */
[----:B------:R-:W2:Y:S04]  /*4c300*/  LDL.LU R212, [R1+0x1164] ;  /* 0x0011640001d47983 */ /* 0x000ea80000300800 */
[----:B------:R1:W-:Y:S04]  /*4c310*/  STSM.16.M88.4 [R237], R196 ;  /* 0x000000c4ed007844 */ /* 0x0003e80000000200 */
[----:B------:R-:W3:Y:S01]  /*4c320*/  LDL.LU R213, [R1+0x1160] ;  /* 0x0011600001d57983 */ /* 0x000ee20000300800 */
[----:B0-----:R-:W-:Y:S01]  /*4c330*/  IMAD.MOV.U32 R182, RZ, RZ, R181 ;  /* 0x000000ffffb67224 */ /* 0x001fe200078e00b5 */
[----:B------:R-:W-:-:S02]  /*4c340*/  PRMT R205, R205, 0x5410, R216 ;  /* 0x00005410cdcd7816 */ /* 0x000fc400000000d8 */
[----:B------:R-:W-:Y:S01]  /*4c350*/  PRMT R204, R204, 0x5410, R217 ;  /* 0x00005410cccc7816 */ /* 0x000fe200000000d9 */
[----:B------:R-:W-:Y:S06]  /*4c360*/  BAR.SYNC.DEFER_BLOCKING 0x0 ;  /* 0x0000000000007b1d */ /* 0x000fec0000010000 */
[----:B-1----:R-:W4:Y:S04]  /*4c370*/  LDL.LU R196, [R1+0x1008] ;  /* 0x0010080001c47983 */ /* 0x002f280000300800 */
[----:B------:R-:W4:Y:S04]  /*4c380*/  LDL.LU R214, [R1+0x115c] ;  /* 0x00115c0001d67983 */ /* 0x000f280000300800 */
[----:B------:R-:W2:Y:S04]  /*4c390*/  LDL.LU R197, [R1+0xffc] ;  /* 0x000ffc0001c57983 */ /* 0x000ea80000300800 */
[----:B------:R-:W2:Y:S04]  /*4c3a0*/  LDL.LU R208, [R1+0x1154] ;  /* 0x0011540001d07983 */ /* 0x000ea80000300800 */
        /* <DEDUP_REMOVED lines=20> */
[----:B------:R-:W0:Y:S01]  /*4c4f0*/  LDS.128 R188, [R236] ;  /* 0x00000000ecbc7984 */ /* 0x000e220000000c00 */
[----:B------:R-:W-:Y:S06]  /*4c500*/  BAR.SYNC.DEFER_BLOCKING 0x0 ;  /* 0x0000000000007b1d */ /* 0x000fec0000010000 */
[----:B0-----:R0:W-:Y:S04]  /*4c510*/  STL.64 [R1+0x1450], R188 ;  /* 0x001450bc01007387 */ /* 0x0011e80000100a00 */
[----:B0-----:R-:W3:Y:S04]  /*4c520*/  LDL.LU R188, [R1+0x1018] ;  /* 0x0010180001bc7983 */ /* 0x001ee80000300800 */
[----:B------:R-:W3:Y:S04]  /*4c530*/  LDL.LU R189, [R1+0x1010] ;  /* 0x0010100001bd7983 */ /* 0x000ee80000300800 */
[----:B------:R-:W-:Y:S01]  /*4c540*/  STSM.16.M88.4 [R237], R200 ;  /* 0x000000c8ed007844 */ /* 0x000fe20000000200 */
[----:B------:R-:W-:Y:S06]  /*4c550*/  BAR.SYNC.DEFER_BLOCKING 0x0 ;  /* 0x0000000000007b1d */ /* 0x000fec0000010000 */
[----:B------:R-:W0:Y:S02]  /*4c560*/  LDS.128 R192, [R236] ;  /* 0x00000000ecc07984 */ /* 0x000e240000000c00 */
[----:B------:R-:W-:Y:S06]  /*4c570*/  BAR.SYNC.DEFER_BLOCKING 0x0 ;  /* 0x0000000000007b1d */ /* 0x000fec0000010000 */
[----:B------:R-:W-:Y:S02]  /*4c580*/  STSM.16.M88.4 [R237], R204 ;  /* 0x000000cced007844 */ /* 0x000fe40000000200 */
[----:B------:R-:W-:Y:S01]  /*4c590*/  BAR.SYNC.DEFER_BLOCKING 0x0 ;  /* 0x0000000000007b1d */ /* 0x000fe20000010000 */
[----:B------:R-:W-:-:S02]  /*4c5a0*/  PRMT R211, R215, 0x5410, R211 ;  /* 0x00005410d7d37816 */ /* 0x000fc400000000d3 */
[----:B----4-:R-:W-:Y:S02]  /*4c5b0*/  PRMT R214, R214, 0x5410, R196 ;  /* 0x00005410d6d67816 */ /* 0x010fe400000000c4 */
[----:B--2---:R-:W-:Y:S02]  /*4c5c0*/  PRMT R208, R208, 0x5410, R197 ;  /* 0x00005410d0d07816 */ /* 0x004fe400000000c5 */
[----:B---3--:R-:W-:Y:S02]  /*4c5d0*/  PRMT R209, R209, 0x5410, R198 ;  /* 0x00005410d1d17816 */ /* 0x008fe400000000c6 */
[----:B------:R-:W-:Y:S02]  /*4c5e0*/  PRMT R210, R210, 0x5410, R199 ;  /* 0x00005410d2d27816 */ /* 0x000fe400000000c7 */
[----:B------:R-:W1:Y:S01]  /*4c5f0*/  LDS.128 R196, [R236] ;  /* 0x00000000ecc47984 */ /* 0x000e620000000c00 */
[----:B------:R-:W-:Y:S06]  /*4c600*/  BAR.SYNC.DEFER_BLOCKING 0x0 ;  /* 0x0000000000007b1d */ /* 0x000fec0000010000 */
[----:B------:R-:W-:Y:S02]  /*4c610*/  STSM.16.M88.4 [R237], R208 ;  /* 0x000000d0ed007844 */ /* 0x000fe40000000200 */
[----:B------:R-:W-:Y:S06]  /*4c620*/  BAR.SYNC.DEFER_BLOCKING 0x0 ;  /* 0x0000000000007b1d */ /* 0x000fec0000010000 */
[----:B------:R-:W2:Y:S04]  /*4c630*/  LDS.128 R200, [R236] ;  /* 0x00000000ecc87984 */ /* 0x000ea80000000c00 */
[----:B------:R-:W-:Y:S04]  /*4c640*/  STL.64 [R1+0x1448], R190 ;  /* 0x001448be01007387 */ /* 0x000fe80000100a00 */
[----:B0-----:R-:W-:Y:S04]  /*4c650*/  STL.64 [R1+0x1440], R192 ;  /* 0x001440c001007387 */ /* 0x001fe80000100a00 */
[----:B------:R-:W-:Y:S01]  /*4c660*/  STL.64 [R1+0x1438], R194 ;  /* 0x001438c201007387 */ /* 0x000fe20000100a00 */
[----:B------:R-:W-:-:S03]  /*4c670*/  PRMT R221, R221, 0x5410, R180 ;  /* 0x00005410dddd7816 */ /* 0x000fc600000000b4 */
[----:B-1----:R-:W-:Y:S01]  /*4c680*/  STL.64 [R1+0x1430], R196 ;  /* 0x001430c401007387 */ /* 0x002fe20000100a00 */
[----:B------:R-:W-:-:S03]  /*4c690*/  PRMT R222, R222, 0x5410, R181 ;  /* 0x00005410dede7816 */ /* 0x000fc600000000b5 */
[----:B------:R-:W-:Y:S01]  /*4c6a0*/  STL.64 [R1+0x1428], R198 ;  /* 0x001428c601007387 */ /* 0x000fe20000100a00 */
[----:B------:R-:W-:Y:S02]  /*4c6b0*/  PRMT R219, R223, 0x5410, R219 ;  /* 0x00005410dfdb7816 */ /* 0x000fe400000000db */
[----:B------:R-:W-:Y:S02]  /*4c6c0*/  PRMT R223, R224, 0x5410, R225 ;  /* 0x00005410e0df7816 */ /* 0x000fe400000000e1 */
[----:B------:R-:W-:Y:S01]  /*4c6d0*/  PRMT R218, R218, 0x5410, R226 ;  /* 0x00005410dada7816 */ /* 0x000fe200000000e2 */
[----:B--2---:R-:W-:Y:S04]  /*4c6e0*/  STL.64 [R1+0x1420], R200 ;  /* 0x001420c801007387 */ /* 0x004fe80000100a00 */
[----:B------:R0:W-:Y:S04]  /*4c6f0*/  STL.64 [R1+0x1418], R202 ;  /* 0x001418ca01007387 */ /* 0x0001e80000100a00 */
[----:B------:R-:W2:Y:S04]  /*4c700*/  LDL.LU R180, [R1+0x1078] ;  /* 0x0010780001b47983 */ /* 0x000ea80000300800 */
[----:B------:R-:W2:Y:S04]  /*4c710*/  LDL.LU R181, [R1+0x119c] ;  /* 0x00119c0001b57983 */ /* 0x000ea80000300800 */
[----:B0-----:R-:W3:Y:S04]  /*4c720*/  LDL.LU R203, [R1+0x1074] ;  /* 0x0010740001cb7983 */ /* 0x001ee80000300800 */
[----:B------:R-:W3:Y:S04]  /*4c730*/  LDL.LU R200, [R1+0x1198] ;  /* 0x0011980001c87983 */ /* 0x000ee80000300800 */
[----:B------:R-:W4:Y:S04]  /*4c740*/  LDL.LU R201, [R1+0x1070] ;  /* 0x0010700001c97983 */ /* 0x000f280000300800 */
[----:B------:R-:W4:Y:S04]  /*4c750*/  LDL.LU R198, [R1+0x1194] ;  /* 0x0011940001c67983 */ /* 0x000f280000300800 */
[----:B------:R-:W2:Y:S04]  /*4c760*/  LDL.LU R197, [R1+0x1068] ;  /* 0x0010680001c57983 */ /* 0x000ea80000300800 */
[----:B------:R-:W2:Y:S04]  /*4c770*/  LDL.LU R224, [R1+0x118c] ;  /* 0x00118c0001e07983 */ /* 0x000ea80000300800 */
[----:B------:R-:W3:Y:S04]  /*4c780*/  LDL.LU R194, [R1+0x105c] ;  /* 0x00105c0001c27983 */ /* 0x000ee80000300800 */
[----:B------:R-:W3:Y:S04]  /*4c790*/  LDL.LU R225, [R1+0x1188] ;  /* 0x0011880001e17983 */ /* 0x000ee80000300800 */
[----:B------:R-:W4:Y:S04]  /*4c7a0*/  LDL.LU R195, [R1+0x1058] ;  /* 0x0010580001c37983 */ /* 0x000f280000300800 */
[----:B------:R-:W4:Y:S04]  /*4c7b0*/  LDL.LU R226, [R1+0x1184] ;  /* 0x0011840001e27983 */ /* 0x000f280000300800 */
[----:B------:R-:W4:Y:S01]  /*4c7c0*/  LDL.LU R190, [R1+0xa48] ;  /* 0x000a480001be7983 */ /* 0x000f220000300800 */
[----:B------:R-:W-:-:S02]  /*4c7d0*/  PRMT R212, R212, 0x5410, R188 ;  /* 0x00005410d4d47816 */ /* 0x000fc400000000bc */
[----:B------:R-:W-:Y:S01]  /*4c7e0*/  PRMT R213, R213, 0x5410, R189 ;  /* 0x00005410d5d57816 */ /* 0x000fe200000000bd */
[----:B------:R-:W4:Y:S04]  /*4c7f0*/  LDL.LU R188, [R1+0x106c] ;  /* 0x00106c0001bc7983 */ /* 0x000f280000300800 */
[----:B------:R-:W4:Y:S01]  /*4c800*/  LDL.LU R189, [R1+0x1190] ;  /* 0x0011900001bd7983 */ /* 0x000f220000300800 */
[----:B------:R-:W-:Y:S01]  /*4c810*/  PRMT R215, R187, 0x5410, R186 ;  /* 0x00005410bbd77816 */ /* 0x000fe200000000ba */
[----:B------:R-:W-:Y:S06]  /*4c820*/  BAR.SYNC.DEFER_BLOCKING 0x0 ;  /* 0x0000000000007b1d */ /* 0x000fec0000010000 */
[----:B------:R-:W-:Y:S02]  /*4c830*/  STSM.16.M88.4 [R237], R212 ;  /* 0x000000d4ed007844 */ /* 0x000fe40000000200 */
[----:B------:R-:W-:Y:S01]  /*4c840*/  BAR.SYNC.DEFER_BLOCKING 0x0 ;  /* 0x0000000000007b1d */ /* 0x000fe20000010000 */
[----:B------:R-:W-:-:S02]  /*4c850*/  PRMT R216, R216, 0x5410, R185 ;  /* 0x00005410d8d87816 */ /* 0x000fc400000000b9 */
[----:B------:R-:W-:-:S03]  /*4c860*/  PRMT R217, R217, 0x5410, R183 ;  /* 0x00005410d9d97816 */ /* 0x000fc600000000b7 */
[----:B------:R-:W0:Y:S02]  /*4c870*/  LDS.128 R204, [R236] ;  /* 0x00000000eccc7984 */ /* 0x000e240000000c00 */
[----:B------:R-:W-:Y:S06]  /*4c880*/  BAR.SYNC.DEFER_BLOCKING 0x0 ;  /* 0x0000000000007b1d */ /* 0x000fec0000010000 */
[----:B------:R-:W-:Y:S02]  /*4c890*/  STSM.16.M88.4 [R237], R216 ;  /* 0x000000d8ed007844 */ /* 0x000fe40000000200 */
[----:B------:R-:W-:Y:S01]  /*4c8a0*/  BAR.SYNC.DEFER_BLOCKING 0x0 ;  /* 0x0000000000007b1d */ /* 0x000fe20000010000 */
[----:B------:R-:W-:-:S05]  /*4c8b0*/  PRMT R220, R220, 0x5410, R184 ;  /* 0x00005410dcdc7816 */ /* 0x000fca00000000b8 */
[----:B------:R-:W1:Y:S02]  /*4c8c0*/  LDS.128 R208, [R236] ;  /* 0x00000000ecd07984 */ /* 0x000e640000000c00 */
[----:B------:R-:W-:Y:S06]  /*4c8d0*/  BAR.SYNC.DEFER_BLOCKING 0x0 ;  /* 0x0000000000007b1d */ /* 0x000fec0000010000 */
[----:B------:R4:W-:Y:S02]  /*4c8e0*/  STSM.16.M88.4 [R237], R220 ;  /* 0x000000dced007844 */ /* 0x0009e40000000200 */
[----:B------:R-:W-:Y:S06]  /*4c8f0*/  BAR.SYNC.DEFER_BLOCKING 0x0 ;  /* 0x0000000000007b1d */ /* 0x000fec0000010000 */
[----:B------:R-:W4:Y:S04]  /*4c900*/  LDS.128 R212, [R236] ;  /* 0x00000000ecd47984 */ /* 0x000f280000000c00 */
[----:B0-----:R-:W-:Y:S04]  /*4c910*/  STL.64 [R1+0x1410], R204 ;  /* 0x001410cc01007387 */ /* 0x001fe80000100a00 */
[----:B------:R-:W-:Y:S04]  /*4c920*/  STL.64 [R1+0x1408], R206 ;  /* 0x001408ce01007387 */ /* 0x000fe80000100a00 */
[----:B-1----:R-:W-:Y:S04]  /*4c930*/  STL.64 [R1+0x1400], R208 ;  /* 0x001400d001007387 */ /* 0x002fe80000100a00 */
        /* <DEDUP_REMOVED lines=11> */
[----:B--2---:R-:W-:-:S02]  /*4c9f0*/  PRMT R224, R224, 0x5410, R197 ;  /* 0x00005410e0e07816 */ /* 0x004fc400000000c5 */
[----:B---3--:R-:W-:Y:S02]  /*4ca00*/  PRMT R225, R225, 0x5410, R194 ;  /* 0x00005410e1e17816 */ /* 0x008fe400000000c2 */
[----:B----4-:R-:W-:Y:S02]  /*4ca10*/  PRMT R226, R226, 0x5410, R195 ;  /* 0x00005410e2e27816 */ /* 0x010fe400000000c3 */
[----:B------:R-:W-:Y:S01]  /*4ca20*/  PRMT R227, R190, 0x5410, R227 ;  /* 0x00005410bee37816 */ /* 0x000fe200000000e3 */
[----:B------:R-:W-:Y:S06]  /*4ca30*/  BAR.SYNC.DEFER_BLOCKING 0x0 ;  /* 0x0000000000007b1d */ /* 0x000fec0000010000 */
[----:B------:R-:W-:Y:S02]  /*4ca40*/  STSM.16.M88.4 [R237], R224 ;  /* 0x000000e0ed007844 */ /* 0x000fe40000000200 */
[----:B------:R-:W-:Y:S06]  /*4ca50*/  BAR.SYNC.DEFER_BLOCKING 0x0 ;  /* 0x0000000000007b1d */ /* 0x000fec0000010000 */
[----:B------:R0:W1:Y:S01]  /*4ca60*/  LDS.128 R216, [R236] ;  /* 0x00000000ecd87984 */ /* 0x0000620000000c00 */
[----:B------:R-:W-:-:S03]  /*4ca70*/  PRMT R220, R181, 0x5410, R180 ;  /* 0x00005410b5dc7816 */ /* 0x000fc600000000b4 */
[----:B------:R-:W2:Y:S04]  /*4ca80*/  LDL.LU R180, [R1+0x1088] ;  /* 0x0010880001b47983 */ /* 0x000ea80000300800 */
[----:B------:R-:W2:Y:S04]  /*4ca90*/  LDL.LU R181, [R1+0x11a0] ;  /* 0x0011a00001b57983 */ /* 0x000ea80000300800 */
[----:B------:R-:W-:Y:S04]  /*4caa0*/  STL.64 [R1+0x13c8], R212 ;  /* 0x0013c8d401007387 */ /* 0x000fe80000100a00 */
[----:B------:R-:W-:Y:S04]  /*4cab0*/  STL.64 [R1+0x13b8], R214 ;  /* 0x0013b8d601007387 */ /* 0x000fe80000100a00 */
[----:B0-----:R-:W3:Y:S01]  /*4cac0*/  LDL.LU R236, [R1+0x14c0] ;  /* 0x0014c00001ec7983 */ /* 0x001ee20000300800 */
[----:B------:R-:W-:-:S03]  /*4cad0*/  PRMT R223, R189, 0x5410, R188 ;  /* 0x00005410bddf7816 */ /* 0x000fc600000000bc */
[----:B------:R-:W4:Y:S04]  /*4cae0*/  LDL.LU R197, [R1+0x10bc] ;  /* 0x0010bc0001c57983 */ /* 0x000f280000300800 */
[----:B------:R-:W4:Y:S04]  /*4caf0*/  LDL.LU R194, [R1+0x11c0] ;  /* 0x0011c00001c27983 */ /* 0x000f280000300800 */
[----:B------:R-:W3:Y:S04]  /*4cb00*/  LDL.LU R195, [R1+0x10b8] ;  /* 0x0010b80001c37983 */ /* 0x000ee80000300800 */
[----:B------:R-:W3:Y:S01]  /*4cb10*/  LDL.LU R190, [R1+0x11bc] ;  /* 0x0011bc0001be7983 */ /* 0x000ee20000300800 */
[----:B------:R-:W-:-:S03]  /*4cb20*/  PRMT R227, R250, 0x5410, R252 ;  /* 0x00005410fae37816 */ /* 0x000fc600000000fc */
[----:B------:R-:W4:Y:S04]  /*4cb30*/  LDL.LU R188, [R1+0x10b0] ;  /* 0x0010b00001bc7983 */ /* 0x000f280000300800 */
[----:B------:R-:W4:Y:S04]  /*4cb40*/  LDL.LU R189, [R1+0x11b8] ;  /* 0x0011b80001bd7983 */ /* 0x000f280000300800 */
[----:B-1----:R-:W-:Y:S04]  /*4cb50*/  STL.64 [R1+0x13d0], R216 ;  /* 0x0013d0d801007387 */ /* 0x002fe80000100a00 */
[----:B------:R-:W-:Y:S04]  /*4cb60*/  STL.64 [R1+0x13c0], R218 ;  /* 0x0013c0da01007387 */ /* 0x000fe80000100a00 */
[----:B------:R-:W3:Y:S04]  /*4cb70*/  LDL.LU R250, [R1+0x14bc] ;  /* 0x0014bc0001fa7983 */ /* 0x000ee80000300800 */
[----:B------:R-:W4:Y:S01]  /*4cb80*/  LDL.LU R252, [R1+0xb28] ;  /* 0x000b280001fc7983 */ /* 0x000f220000300800 */
[----:B------:R-:W-:Y:S01]  /*4cb90*/  BAR.SYNC.DEFER_BLOCKING 0x0 ;  /* 0x0000000000007b1d */ /* 0x000fe20000010000 */
[----:B------:R-:W-:-:S02]  /*4cba0*/  PRMT R221, R200, 0x5410, R203 ;  /* 0x00005410c8dd7816 */ /* 0x000fc400000000cb */
[----:B------:R-:W-:-:S05]  /*4cbb0*/  PRMT R222, R198, 0x5410, R201 ;  /* 0x00005410c6de7816 */ /* 0x000fca00000000c9 */
[----:B------:R-:W-:Y:S01]  /*4cbc0*/  STSM.16.M88.4 [R237], R220 ;  /* 0x000000dced007844 */ /* 0x000fe20000000200 */
[----:B------:R-:W-:Y:S01]  /*4cbd0*/  BAR.SYNC.DEFER_BLOCKING 0x0 ;  /* 0x0000000000007b1d */ /* 0x000fe20000010000 */
[----:B------:R-:W-:Y:S02]  /*4cbe0*/  PRMT R203, R2, 0x5410, R251 ;  /* 0x0000541002cb7816 */ /* 0x000fe400000000fb */
[----:B------:R-:W-:Y:S02]  /*4cbf0*/  PRMT R224, R184, 0x5410, R187 ;  /* 0x00005410b8e07816 */ /* 0x000fe400000000bb */
[----:B------:R-:W-:Y:S02]  /*4cc00*/  PRMT R225, R183, 0x5410, R185 ;  /* 0x00005410b7e17816 */ /* 0x000fe400000000b9 */
[----:B------:R-:W-:Y:S02]  /*4cc10*/  PRMT R200, R196, 0x5410, R199 ;  /* 0x00005410c4c87816 */ /* 0x000fe400000000c7 */
[----:B------:R-:W-:-:S02]  /*4cc20*/  PRMT R201, R193, 0x5410, R192 ;  /* 0x00005410c1c97816 */ /* 0x000fc400000000c0 */
[----:B------:R-:W-:Y:S01]  /*4cc30*/  PRMT R202, R186, 0x5410, R191 ;  /* 0x00005410baca7816 */ /* 0x000fe200000000bf */
[----:B------:R-:W3:Y:S04]  /*4cc40*/  LDL.LU.64 R192, [R1+0xe30] ;  /* 0x000e300001c07983 */ /* 0x000ee80000300a00 */
[----:B------:R-:W3:Y:S04]  /*4cc50*/  LDL.LU R191, [R1+0xea8] ;  /* 0x000ea80001bf7983 */ /* 0x000ee80000300800 */
[----:B------:R-:W3:Y:S04]  /*4cc60*/  LDL.LU R186, [R1+0x10d0] ;  /* 0x0010d00001ba7983 */ /* 0x000ee80000300800 */
[----:B------:R-:W3:Y:S01]  /*4cc70*/  LDL.LU R187, [R1+0xe2c] ;  /* 0x000e2c0001bb7983 */ /* 0x000ee20000300800 */
[----:B------:R-:W-:-:S02]  /*4cc80*/  PRMT R199, R3, 0x5410, R0 ;  /* 0x0000541003c77816 */ /* 0x000fc40000000000 */
[----:B--2---:R-:W-:Y:S02]  /*4cc90*/  PRMT R226, R181, 0x5410, R180 ;  /* 0x00005410b5e27816 */ /* 0x004fe400000000b4 */
[----:B------:R-:W2:Y:S04]  /*4cca0*/  LDL.LU R181, [R1+0xf7c] ;  /* 0x000f7c0001b57983 */ /* 0x000ea80000300800 */
[----:B------:R-:W2:Y:S04]  /*4ccb0*/  LDL.LU.64 R184, [R1+0xe38] ;  /* 0x000e380001b87983 */ /* 0x000ea80000300a00 */
[----:B----4-:R-:W0:Y:S01]  /*4ccc0*/  LDS.128 R220, [R252] ;  /* 0x00000000fcdc7984 */ /* 0x010e220000000c00 */
[----:B------:R-:W-:Y:S06]  /*4ccd0*/  BAR.SYNC.DEFER_BLOCKING 0x0 ;  /* 0x0000000000007b1d */ /* 0x000fec0000010000 */
[----:B------:R-:W-:Y:S02]  /*4cce0*/  STSM.16.M88.4 [R237], R224 ;  /* 0x000000e0ed007844 */ /* 0x000fe40000000200 */
[----:B------:R-:W-:Y:S06]  /*4ccf0*/  BAR.SYNC.DEFER_BLOCKING 0x0 ;  /* 0x0000000000007b1d */ /* 0x000fec0000010000 */
[----:B------:R-:W1:Y:S02]  /*4cd00*/  LDS.128 R204, [R252] ;  /* 0x00000000fccc7984 */ /* 0x000e640000000c00 */
[----:B------:R-:W-:Y:S06]  /*4cd10*/  BAR.SYNC.DEFER_BLOCKING 0x0 ;  /* 0x0000000000007b1d */ /* 0x000fec0000010000 */
[----:B------:R-:W-:Y:S02]  /*4cd20*/  STSM.16.M88.4 [R237], R200 ;  /* 0x000000c8ed007844 */ /* 0x000fe40000000200 */
[----:B------:R-:W-:Y:S06]  /*4cd30*/  BAR.SYNC.DEFER_BLOCKING 0x0 ;  /* 0x0000000000007b1d */ /* 0x000fec0000010000 */
[----:B0-----:R-:W-:Y:S04]  /*4cd40*/  STL.64 [R1+0x13e0], R220 ;  /* 0x0013e0dc01007387 */ /* 0x001fe80000100a00 */
[----:B------:R-:W-:Y:S04]  /*4cd50*/  STL.64 [R1+0x13d8], R222 ;  /* 0x0013d8de01007387 */ /* 0x000fe80000100a00 */
[----:B------:R-:W4:Y:S04]  /*4cd60*/  LDL.LU R183, [R1+0xe28] ;  /* 0x000e280001b77983 */ /* 0x000f280000300800 */
[----:B------:R-:W4:Y:S04]  /*4cd70*/  LDL.LU R2, [R1+0xebc] ;  /* 0x000ebc0001027983 */ /* 0x000f280000300800 */
[----:B------:R-:W0:Y:S04]  /*4cd80*/  LDS.128 R224, [R252] ;  /* 0x00000000fce07984 */ /* 0x000e280000000c00 */
[----:B-1----:R-:W-:Y:S04]  /*4cd90*/  STL.64 [R1+0x60], R204 ;  /* 0x000060cc01007387 */ /* 0x002fe80000100a00 */
[----:B------:R-:W-:Y:S04]  /*4cda0*/  STL.64 [R1+0x68], R206 ;  /* 0x000068ce01007387 */ /* 0x000fe80000100a00 */
[----:B------:R-:W4:Y:S01]  /*4cdb0*/  LDL.LU R180, [R1+0xe24] ;  /* 0x000e240001b47983 */ /* 0x000f220000300800 */
[----:B------:R-:W-:-:S03]  /*4cdc0*/  PRMT R198, R189, 0x5410, R188 ;  /* 0x00005410bdc67816 */ /* 0x000fc600000000bc */
[----:B------:R-:W4:Y:S04]  /*4cdd0*/  LDL.LU R0, [R1+0x14b8] ;  /* 0x0014b80001007983 */ /* 0x000f280000300800 */
[----:B------:R-:W4:Y:S04]  /*4cde0*/  LDL.LU.64 R188, [R1+0xe40] ;  /* 0x000e400001bc7983 */ /* 0x000f280000300a00 */
[----:B0-----:R-:W-:Y:S04]  /*4cdf0*/  STL.64 [R1+0x13f0], R224 ;  /* 0x0013f0e001007387 */ /* 0x001fe80000100a00 */
[----:B------:R-:W-:Y:S04]  /*4ce00*/  STL.64 [R1+0x13e8], R226 ;  /* 0x0013e8e201007387 */ /* 0x000fe80000100a00 */
[----:B------:R-:W4:Y:S01]  /*4ce10*/  LDL.LU R3, [R1+0xe00] ;  /* 0x000e000001037983 */ /* 0x000f220000300800 */
[----:B------:R-:W-:-:S02]  /*4ce20*/  PRMT R196, R194, 0x5410, R197 ;  /* 0x00005410c2c47816 */ /* 0x000fc400000000c5 */
[----:B---3--:R-:W-:Y:S01]  /*4ce30*/  PRMT R197, R190, 0x5410, R195 ;  /* 0x00005410bec57816 */ /* 0x008fe200000000c3 */
[----:B------:R-:W-:Y:S01]  /*4ce40*/  BAR.SYNC.DEFER_BLOCKING 0x0 ;  /* 0x0000000000007b1d */ /* 0x000fe20000010000 */
[----:B------:R-:W-:-:S05]  /*4ce50*/  PRMT R251, R8, 0x7770, RZ ;  /* 0x0000777008fb7816 */ /* 0x000fca00000000ff */
[----:B------:R0:W-:Y:S02]  /*4ce60*/  STSM.16.M88.4 [R237], R196 ;  /* 0x000000c4ed007844 */ /* 0x0001e40000000200 */
[----:B------:R-:W-:Y:S06]  /*4ce70*/  BAR.SYNC.DEFER_BLOCKING 0x0 ;  /* 0x0000000000007b1d */ /* 0x000fec0000010000 */
[----:B------:R-:W-:Y:S01]  /*4ce80*/  @P0 STG.E.U8 desc[UR58][R192.64], R251 ;  /* 0x000000fbc0000986 */ /* 0x000fe2000c10113a */
[----:B------:R-:W-:-:S05]  /*4ce90*/  IADD3 R190, P0, R191, R5, RZ ;  /* 0x00000005bfbe7210 */ /* 0x000fca0007f1e0ff */
[----:B------:R-:W-:Y:S01]  /*4cea0*/  IMAD.X R191, R186, 0x1, R6, P0 ;  /* 0x00000001babf7824 */ /* 0x000fe200000e0606 */
[----:B------:R-:W-:Y:S02]  /*4ceb0*/  IADD3 R186, P0, R187, R5, RZ ;  /* 0x00000005bbba7210 */ /* 0x000fe40007f1e0ff */
[----:B0-----:R-:W-:-:S05]  /*4cec0*/  PRMT R237, R8, 0x7771, RZ ;  /* 0x0000777108ed7816 */ /* 0x001fca00000000ff */
[----:B------:R0:W-:Y:S02]  /*4ced0*/  @P6 STG.E.U8 desc[UR58][R190.64], R237 ;  /* 0x000000edbe006986 */ /* 0x0001e4000c10113a */
[C---:B0-----:R-:W-:Y:S01]  /*4cee0*/  PRMT R237, R8.reuse, 0x7772, RZ ;  /* 0x0000777208ed7816 */ /* 0x041fe200000000ff */
[----:B--2---:R-:W-:Y:S02]  /*4cef0*/  IMAD.X R187, R181, 0x1, R6, P0 ;  /* 0x00000001b5bb7824 */ /* 0x004fe400000e0606 */
[----:B------:R-:W2:Y:S04]  /*4cf00*/  LDL.LU R181, [R1+0xe04] ;  /* 0x000e040001b57983 */ /* 0x000ea80000300800 */
[----:B------:R0:W-:Y:S01]  /*4cf10*/  @P5 STG.E.U8 desc[UR58][R184.64], R237 ;  /* 0x000000edb8005986 */ /* 0x0001e2000c10113a */
[----:B------:R-:W-:-:S05]  /*4cf20*/  PRMT R8, R8, 0x7773, RZ ;  /* 0x0000777308087816 */ /* 0x000fca00000000ff */
[----:B------:R1:W-:Y:S01]  /*4cf30*/  @P4 STG.E.U8 desc[UR58][R186.64], R8 ;  /* 0x00000008ba004986 */ /* 0x0003e2000c10113a */
[----:B0-----:R-:W-:Y:S02]  /*4cf40*/  PRMT R237, R9, 0x7770, RZ ;  /* 0x0000777009ed7816 */ /* 0x001fe400000000ff */
[----:B----4-:R-:W-:-:S05]  /*4cf50*/  IADD3 R184, P0, R183, R5, RZ ;  /* 0x00000005b7b87210 */ /* 0x010fca0007f1e0ff */
[----:B------:R-:W-:Y:S02]  /*4cf60*/  IMAD.X R185, R2, 0x1, R6, P0 ;  /* 0x0000000102b97824 */ /* 0x000fe400000e0606 */
[----:B------:R-:W3:Y:S01]  /*4cf70*/  LDL.LU R2, [R1+0xe08] ;  /* 0x000e080001027983 */ /* 0x000ee20000300800 */
[----:B-1----:R-:W-:Y:S02]  /*4cf80*/  SHF.R.S32.HI R8, RZ, 0x1f, R180 ;  /* 0x0000001fff087819 */ /* 0x002fe400000114b4 */
[----:B------:R-:W-:-:S05]  /*4cf90*/  IADD3 R186, P0, R180, R4, RZ ;  /* 0x00000004b4ba7210 */ /* 0x000fca0007f1e0ff */
[----:B------:R-:W-:Y:S01]  /*4cfa0*/  IMAD.X R187, R8, 0x1, R7, P0 ;  /* 0x0000000108bb7824 */ /* 0x000fe200000e0607 */
[----:B------:R0:W-:Y:S02]  /*4cfb0*/  @P3 STG.E.U8 desc[UR58][R188.64], R237 ;  /* 0x000000edbc003986 */ /* 0x0001e4000c10113a */
[----:B0-----:R-:W-:Y:S02]  /*4cfc0*/  IADD3 R188, P0, R180, R5, RZ ;  /* 0x00000005b4bc7210 */ /* 0x001fe40007f1e0ff */
[----:B------:R-:W4:Y:S03]  /*4cfd0*/  LDL.LU R180, [R1+0xe0c] ;  /* 0x000e0c0001b47983 */ /* 0x000f260000300800 */
[----:B------:R-:W-:Y:S01]  /*4cfe0*/  IMAD.X R189, R8, 0x1, R6, P0 ;  /* 0x0000000108bd7824 */ /* 0x000fe200000e0606 */
[C---:B------:R-:W-:Y:S02]  /*4cff0*/  PRMT R8, R9.reuse, 0x7771, RZ ;  /* 0x0000777109087816 */ /* 0x040fe400000000ff */
[----:B------:R-:W-:-:S03]  /*4d000*/  PRMT R237, R9, 0x7772, RZ ;  /* 0x0000777209ed7816 */ /* 0x000fc600000000ff */
[----:B------:R0:W-:Y:S04]  /*4d010*/  @P2 STG.E.U8 desc[UR58][R184.64], R8 ;  /* 0x00000008b8002986 */ /* 0x0001e8000c10113a */
[----:B------:R1:W-:Y:S01]  /*4d020*/  @P1 STG.E.U8 desc[UR58][R186.64], R237 ;  /* 0x000000edba001986 */ /* 0x0003e2000c10113a */
[----:B0-----:R-:W-:Y:S02]  /*4d030*/  SHF.R.S32.HI R8, RZ, 0x1f, R3 ;  /* 0x0000001fff087819 */ /* 0x001fe40000011403 */
[----:B------:R-:W-:-:S05]  /*4d040*/  IADD3 R184, P0, R3, R4, RZ ;  /* 0x0000000403b87210 */ /* 0x000fca0007f1e0ff */
[C---:B------:R-:W-:Y:S01]  /*4d050*/  IMAD.X R185, R8.reuse, 0x1, R7, P0 ;  /* 0x0000000108b97824 */ /* 0x040fe200000e0607 */
[----:B-1----:R-:W-:Y:S02]  /*4d060*/  IADD3 R186, P0, R3, R5, RZ ;  /* 0x0000000503ba7210 */ /* 0x002fe40007f1e0ff */
[----:B------:R-:W4:Y:S01]  /*4d070*/  LDL.LU R3, [R1+0xe10] ;  /* 0x000e100001037983 */ /* 0x000f220000300800 */
[C---:B------:R-:W-:Y:S02]  /*4d080*/  LOP3.LUT P4, RZ, R249.reuse, 0x1, RZ, 0xc0, !PT ;  /* 0x00000001f9ff7812 */ /* 0x040fe4000788c0ff */
[----:B------:R-:W-:Y:S01]  /*4d090*/  LOP3.LUT P5, RZ, R249, 0x2, RZ, 0xc0, !PT ;  /* 0x00000002f9ff7812 */ /* 0x000fe200078ac0ff */
[----:B------:R-:W-:Y:S01]  /*4d0a0*/  IMAD.X R187, R8, 0x1, R6, P0 ;  /* 0x0000000108bb7824 */ /* 0x000fe200000e0606 */
[----:B------:R-:W-:Y:S02]  /*4d0b0*/  PRMT R9, R9, 0x7773, RZ ;  /* 0x0000777309097816 */ /* 0x000fe400000000ff */
[----:B------:R-:W-:-:S02]  /*4d0c0*/  PRMT R251, R10, 0x7770, RZ ;  /* 0x000077700afb7816 */ /* 0x000fc400000000ff */
[----:B------:R-:W-:-:S05]  /*4d0d0*/  LOP3.LUT P6, RZ, R249, 0x4, RZ, 0xc0, !PT ;  /* 0x00000004f9ff7812 */ /* 0x000fca00078cc0ff */
[----:B------:R-:W-:Y:S04]  /*4d0e0*/  @P4 STG.E.U8 desc[UR58][R188.64], R9 ;  /* 0x00000009bc004986 */ /* 0x000fe8000c10113a */
[----:B------:R0:W-:Y:S01]  /*4d0f0*/  @P5 STG.E.U8 desc[UR58][R184.64], R251 ;  /* 0x000000fbb8005986 */ /* 0x0001e2000c10113a */
[C---:B------:R-:W-:Y:S02]  /*4d100*/  LOP3.LUT P1, RZ, R249.reuse, 0x8, RZ, 0xc0, !PT ;  /* 0x00000008f9ff7812 */ /* 0x040fe4000782c0ff */
[C---:B------:R-:W-:Y:S02]  /*4d110*/  LOP3.LUT P2, RZ, R249.reuse, 0x10, RZ, 0xc0, !PT ;  /* 0x00000010f9ff7812 */ /* 0x040fe4000784c0ff */
[----:B0-----:R-:W-:Y:S02]  /*4d120*/  PRMT R251, R10, 0x7772, RZ ;  /* 0x000077720afb7816 */ /* 0x001fe400000000ff */
[----:B------:R-:W-:-:S02]  /*4d130*/  LOP3.LUT P3, RZ, R249, 0x20, RZ, 0xc0, !PT ;  /* 0x00000020f9ff7812 */ /* 0x000fc4000786c0ff */
[----:B------:R-:W-:Y:S02]  /*4d140*/  LOP3.LUT P4, RZ, R249, 0x40, RZ, 0xc0, !PT ;  /* 0x00000040f9ff7812 */ /* 0x000fe4000788c0ff */
[----:B--2---:R-:W-:Y:S02]  /*4d150*/  SHF.R.S32.HI R237, RZ, 0x1f, R181 ;  /* 0x0000001fffed7819 */ /* 0x004fe400000114b5 */
[----:B------:R-:W-:-:S05]  /*4d160*/  IADD3 R8, P0, R181, R4, RZ ;  /* 0x00000004b5087210 */ /* 0x000fca0007f1e0ff */
[----:B------:R-:W-:Y:S01]  /*4d170*/  IMAD.X R9, R237, 0x1, R7, P0 ;  /* 0x00000001ed097824 */ /* 0x000fe200000e0607 */
[----:B------:R-:W-:Y:S02]  /*4d180*/  IADD3 R184, P0, R181, R5, RZ ;  /* 0x00000005b5b87210 */ /* 0x000fe40007f1e0ff */
[----:B------:R-:W2:Y:S03]  /*4d190*/  LDL.LU R181, [R1+0xe14] ;  /* 0x000e140001b57983 */ /* 0x000ea60000300800 */
[----:B------:R-:W-:Y:S01]  /*4d1a0*/  IMAD.X R185, R237, 0x1, R6, P0 ;  /* 0x00000001edb97824 */ /* 0x000fe200000e0606 */
[----:B------:R-:W-:-:S05]  /*4d1b0*/  PRMT R237, R10, 0x7771, RZ ;  /* 0x000077710aed7816 */ /* 0x000fca00000000ff */
[----:B------:R3:W-:Y:S01]  /*4d1c0*/  @P6 STG.E.U8 desc[UR58][R186.64], R237 ;  /* 0x000000edba006986 */ /* 0x0007e2000c10113a */
[----:B------:R-:W-:-:S03]  /*4d1d0*/  PRMT R10, R10, 0x7773, RZ ;  /* 0x000077730a0a7816 */ /* 0x000fc600000000ff */
[----:B------:R0:W-:Y:S04]  /*4d1e0*/  @P1 STG.E.U8 desc[UR58][R8.64], R251 ;  /* 0x000000fb08001986 */ /* 0x0001e8000c10113a */
[----:B------:R4:W-:Y:S01]  /*4d1f0*/  @P2 STG.E.U8 desc[UR58][R184.64], R10 ;  /* 0x0000000ab8002986 */ /* 0x0009e2000c10113a */
[----:B------:R-:W-:Y:S02]  /*4d200*/  LOP3.LUT P5, RZ, R249, 0x80, RZ, 0xc0, !PT ;  /* 0x00000080f9ff7812 */ /* 0x000fe400078ac0ff */
[----:B---3--:R-:W-:Y:S02]  /*4d210*/  SHF.R.S32.HI R237, RZ, 0x1f, R2 ;  /* 0x0000001fffed7819 */ /* 0x008fe40000011402 */
[----:B------:R-:W-:-:S05]  /*4d220*/  IADD3 R186, P0, R2, R4, RZ ;  /* 0x0000000402ba7210 */ /* 0x000fca0007f1e0ff */
[C---:B------:R-:W-:Y:S01]  /*4d230*/  IMAD.X R187, R237.reuse, 0x1, R7, P0 ;  /* 0x00000001edbb7824 */ /* 0x040fe200000e0607 */
[----:B0-----:R-:W-:Y:S02]  /*4d240*/  IADD3 R8, P0, R2, R5, RZ ;  /* 0x0000000502087210 */ /* 0x001fe40007f1e0ff */
[----:B------:R-:W3:Y:S03]  /*4d250*/  LDL.LU R2, [R1+0xe18] ;  /* 0x000e180001027983 */ /* 0x000ee60000300800 */
[----:B------:R-:W-:Y:S01]  /*4d260*/  IMAD.X R9, R237, 0x1, R6, P0 ;  /* 0x00000001ed097824 */ /* 0x000fe200000e0606 */
[----:B------:R-:W-:-:S05]  /*4d270*/  PRMT R237, R11, 0x7770, RZ ;  /* 0x000077700bed7816 */ /* 0x000fca00000000ff */
[----:B------:R-:W-:Y:S01]  /*4d280*/  @P3 STG.E.U8 desc[UR58][R186.64], R237 ;  /* 0x000000edba003986 */ /* 0x000fe2000c10113a */
[----:B----4-:R-:W-:Y:S02]  /*4d290*/  SHF.R.S32.HI R10, RZ, 0x1f, R180 ;  /* 0x0000001fff0a7819 */ /* 0x010fe400000114b4 */
[----:B------:R-:W-:-:S05]  /*4d2a0*/  IADD3 R184, P0, R180, R4, RZ ;  /* 0x00000004b4b87210 */ /* 0x000fca0007f1e0ff */
[----:B------:R-:W-:Y:S01]  /*4d2b0*/  IMAD.X R185, R10, 0x1, R7, P0 ;  /* 0x000000010ab97824 */ /* 0x000fe200000e0607 */
[----:B------:R-:W-:Y:S02]  /*4d2c0*/  IADD3 R188, P0, R180, R5, RZ ;  /* 0x00000005b4bc7210 */ /* 0x000fe40007f1e0ff */
[----:B------:R-:W4:Y:S03]  /*4d2d0*/  LDL.LU R180, [R1+0xe1c] ;  /* 0x000e1c0001b47983 */ /* 0x000f260000300800 */
[----:B------:R-:W-:Y:S01]  /*4d2e0*/  IMAD.X R189, R10, 0x1, R6, P0 ;  /* 0x000000010abd7824 */ /* 0x000fe200000e0606 */
[----:B------:R-:W-:-:S05]  /*4d2f0*/  PRMT R10, R11, 0x7771, RZ ;  /* 0x000077710b0a7816 */ /* 0x000fca00000000ff */
[----:B------:R0:W-:Y:S02]  /*4d300*/  @P4 STG.E.U8 desc[UR58][R8.64], R10 ;  /* 0x0000000a08004986 */ /* 0x0001e4000c10113a */
[----:B0-----:R-:W-:Y:S02]  /*4d310*/  SHF.R.S32.HI R8, RZ, 0x1f, R3 ;  /* 0x0000001fff087819 */ /* 0x001fe40000011403 */
[----:B------:R-:W-:Y:S02]  /*4d320*/  IADD3 R186, P0, R3, R4, RZ ;  /* 0x0000000403ba7210 */ /* 0x000fe40007f1e0ff */
[----:B------:R-:W-:-:S03]  /*4d330*/  PRMT R9, R11, 0x7772, RZ ;  /* 0x000077720b097816 */ /* 0x000fc600000000ff */
[C---:B------:R-:W-:Y:S02]  /*4d340*/  IMAD.X R187, R8.reuse, 0x1, R7, P0 ;  /* 0x0000000108bb7824 */ /* 0x040fe400000e0607 */
[----:B------:R0:W-:Y:S02]  /*4d350*/  @P5 STG.E.U8 desc[UR58][R184.64], R9 ;  /* 0x00000009b8005986 */ /* 0x0001e4000c10113a */
[----:B0-----:R-:W-:Y:S02]  /*4d360*/  IADD3 R184, P0, R3, R5, RZ ;  /* 0x0000000503b87210 */ /* 0x001fe40007f1e0ff */
[----:B------:R-:W4:Y:S01]  /*4d370*/  LDL.LU R3, [R1+0xe20] ;  /* 0x000e200001037983 */ /* 0x000f220000300800 */
[C---:B------:R-:W-:Y:S02]  /*4d380*/  LOP3.LUT P6, RZ, R249.reuse, 0x100, RZ, 0xc0, !PT ;  /* 0x00000100f9ff7812 */ /* 0x040fe400078cc0ff */
[----:B------:R-:W-:Y:S02]  /*4d390*/  LOP3.LUT P1, RZ, R249, 0x200, RZ, 0xc0, !PT ;  /* 0x00000200f9ff7812 */ /* 0x000fe4000782c0ff */
[----:B------:R-:W-:Y:S01]  /*4d3a0*/  PRMT R11, R11, 0x7773, RZ ;  /* 0x000077730b0b7816 */ /* 0x000fe200000000ff */
[----:B------:R-:W-:Y:S01]  /*4d3b0*/  IMAD.X R185, R8, 0x1, R6, P0 ;  /* 0x0000000108b97824 */ /* 0x000fe200000e0606 */
[----:B------:R-:W-:-:S07]  /*4d3c0*/  LOP3.LUT P2, RZ, R249, 0x400, RZ, 0xc0, !PT ;  /* 0x00000400f9ff7812 */ /* 0x000fce000784c0ff */
[----:B------:R0:W-:Y:S01]  /*4d3d0*/  @P6 STG.E.U8 desc[UR58][R188.64], R11 ;  /* 0x0000000bbc006986 */ /* 0x0001e2000c10113a */
[----:B------:R-:W-:Y:S02]  /*4d3e0*/  LOP3.LUT P3, RZ, R249, 0x800, RZ, 0xc0, !PT ;  /* 0x00000800f9ff7812 */ /* 0x000fe4000786c0ff */
[----:B0-----:R-:W-:-:S05]  /*4d3f0*/  PRMT R11, R12, 0x7770, RZ ;  /* 0x000077700c0b7816 */ /* 0x001fca00000000ff */
[----:B------:R0:W-:Y:S01]  /*4d400*/  @P1 STG.E.U8 desc[UR58][R186.64], R11 ;  /* 0x0000000bba001986 */ /* 0x0001e2000c10113a */
[----:B------:R-:W-:Y:S02]  /*4d410*/  LOP3.LUT P4, RZ, R249, 0x1000, RZ, 0xc0, !PT ;  /* 0x00001000f9ff7812 */ /* 0x000fe4000788c0ff */
[----:B--2---:R-:W-:Y:S02]  /*4d420*/  SHF.R.S32.HI R10, RZ, 0x1f, R181 ;  /* 0x0000001fff0a7819 */ /* 0x004fe400000114b5 */
[----:B------:R-:W-:-:S05]  /*4d430*/  IADD3 R8, P0, R181, R4, RZ ;  /* 0x00000004b5087210 */ /* 0x000fca0007f1e0ff */
[C---:B------:R-:W-:Y:S01]  /*4d440*/  IMAD.X R9, R10.reuse, 0x1, R7, P0 ;  /* 0x000000010a097824 */ /* 0x040fe200000e0607 */
[----:B0-----:R-:W-:Y:S02]  /*4d450*/  IADD3 R186, P0, R181, R5, RZ ;  /* 0x00000005b5ba7210 */ /* 0x001fe40007f1e0ff */
[----:B------:R-:W2:Y:S03]  /*4d460*/  LDL.LU R181, [R1+0x200] ;  /* 0x0002000001b57983 */ /* 0x000ea60000300800 */
[----:B------:R-:W-:Y:S01]  /*4d470*/  IMAD.X R187, R10, 0x1, R6, P0 ;  /* 0x000000010abb7824 */ /* 0x000fe200000e0606 */
[----:B------:R-:W-:-:S05]  /*4d480*/  PRMT R10, R12, 0x7771, RZ ;  /* 0x000077710c0a7816 */ /* 0x000fca00000000ff */
[----:B------:R0:W-:Y:S02]  /*4d490*/  @P2 STG.E.U8 desc[UR58][R184.64], R10 ;  /* 0x0000000ab8002986 */ /* 0x0001e4000c10113a */
[C---:B0-----:R-:W-:Y:S02]  /*4d4a0*/  PRMT R10, R12.reuse, 0x7772, RZ ;  /* 0x000077720c0a7816 */ /* 0x041fe400000000ff */
[----:B------:R-:W-:-:S03]  /*4d4b0*/  PRMT R12, R12, 0x7773, RZ ;  /* 0x000077730c0c7816 */ /* 0x000fc600000000ff */
[----:B------:R0:W-:Y:S04]  /*4d4c0*/  @P3 STG.E.U8 desc[UR58][R8.64], R10 ;  /* 0x0000000a08003986 */ /* 0x0001e8000c10113a */
[----:B------:R4:W-:Y:S01]  /*4d4d0*/  @P4 STG.E.U8 desc[UR58][R186.64], R12 ;  /* 0x0000000cba004986 */ /* 0x0009e2000c10113a */
[C---:B------:R-:W-:Y:S02]  /*4d4e0*/  LOP3.LUT P5, RZ, R249.reuse, 0x2000, RZ, 0xc0, !PT ;  /* 0x00002000f9ff7812 */ /* 0x040fe400078ac0ff */
[C---:B------:R-:W-:Y:S02]  /*4d4f0*/  LOP3.LUT P6, RZ, R249.reuse, 0x4000, RZ, 0xc0, !PT ;  /* 0x00004000f9ff7812 */ /* 0x040fe400078cc0ff */
[----:B------:R-:W-:Y:S02]  /*4d500*/  LOP3.LUT P1, RZ, R249, 0x8000, RZ, 0xc0, !PT ;  /* 0x00008000f9ff7812 */ /* 0x000fe4000782c0ff */
[----:B------:R-:W-:-:S02]  /*4d510*/  PRMT R237, R13, 0x7770, RZ ;  /* 0x000077700ded7816 */ /* 0x000fc400000000ff */
[----:B---3--:R-:W-:Y:S02]  /*4d520*/  SHF.R.S32.HI R11, RZ, 0x1f, R2 ;  /* 0x0000001fff0b7819 */ /* 0x008fe40000011402 */
[----:B------:R-:W-:-:S05]  /*4d530*/  IADD3 R184, P0, R2, R4, RZ ;  /* 0x0000000402b87210 */ /* 0x000fca0007f1e0ff */
[C---:B------:R-:W-:Y:S01]  /*4d540*/  IMAD.X R185, R11.reuse, 0x1, R7, P0 ;  /* 0x000000010bb97824 */ /* 0x040fe200000e0607 */
[----:B0-----:R-:W-:Y:S02]  /*4d550*/  IADD3 R10, P0, R2, R5, RZ ;  /* 0x00000005020a7210 */ /* 0x001fe40007f1e0ff */
[----:B------:R-:W3:Y:S03]  /*4d560*/  LDL.LU R2, [R1+0x204] ;  /* 0x0002040001027983 */ /* 0x000ee60000300800 */
[----:B------:R-:W-:Y:S01]  /*4d570*/  IMAD.X R11, R11, 0x1, R6, P0 ;  /* 0x000000010b0b7824 */ /* 0x000fe200000e0606 */
        /* <DEDUP_REMOVED lines=9> */
[----:B0-----:R-:W-:-:S05]  /*4d610*/  PRMT R10, R13, 0x7772, RZ ;  /* 0x000077720d0a7816 */ /* 0x001fca00000000ff */
[----:B------:R0:W-:Y:S01]  /*4d620*/  @P1 STG.E.U8 desc[UR58][R8.64], R10 ;  /* 0x0000000a08001986 */ /* 0x0001e2000c10113a */
[----:B------:R-:W-:Y:S02]  /*4d630*/  SHF.R.S32.HI R11, RZ, 0x1f, R3 ;  /* 0x0000001fff0b7819 */ /* 0x000fe40000011403 */
[----:B------:R-:W-:-:S05]  /*4d640*/  IADD3 R184, P0, R3, R4, RZ ;  /* 0x0000000403b87210 */ /* 0x000fca0007f1e0ff */
[----:B------:R-:W-:Y:S01]  /*4d650*/  IMAD.X R185, R11, 0x1, R7, P0 ;  /* 0x000000010bb97824 */ /* 0x000fe200000e0607 */
[----:B0-----:R-:W-:Y:S02]  /*4d660*/  IADD3 R10, P0, R3, R5, RZ ;  /* 0x00000005030a7210 */ /* 0x001fe40007f1e0ff */
[----:B------:R-:W4:Y:S01]  /*4d670*/  LDL.LU R3, [R1+0x20c] ;  /* 0x00020c0001037983 */ /* 0x000f220000300800 */
[C---:B------:R-:W-:Y:S02]  /*4d680*/  LOP3.LUT P2, RZ, R249.reuse, 0x10000, RZ, 0xc0, !PT ;  /* 0x00010000f9ff7812 */ /* 0x040fe4000784c0ff */
[----:B------:R-:W-:Y:S02]  /*4d690*/  LOP3.LUT P3, RZ, R249, 0x20000, RZ, 0xc0, !PT ;  /* 0x00020000f9ff7812 */ /* 0x000fe4000786c0ff */
[----:B------:R-:W-:Y:S01]  /*4d6a0*/  PRMT R13, R13, 0x7773, RZ ;  /* 0x000077730d0d7816 */ /* 0x000fe200000000ff */
[----:B------:R-:W-:Y:S01]  /*4d6b0*/  IMAD.X R11, R11, 0x1, R6, P0 ;  /* 0x000000010b0b7824 */ /* 0x000fe200000e0606 */
[----:B------:R-:W-:-:S02]  /*4d6c0*/  PRMT R12, R14, 0x7770, RZ ;  /* 0x000077700e0c7816 */ /* 0x000fc400000000ff */
[----:B------:R-:W-:-:S05]  /*4d6d0*/  LOP3.LUT P4, RZ, R249, 0x40000, RZ, 0xc0, !PT ;  /* 0x00040000f9ff7812 */ /* 0x000fca000788c0ff */
[----:B------:R2:W-:Y:S04]  /*4d6e0*/  @P2 STG.E.U8 desc[UR58][R186.64], R13 ;  /* 0x0000000dba002986 */ /* 0x0005e8000c10113a */
[----:B------:R0:W-:Y:S01]  /*4d6f0*/  @P3 STG.E.U8 desc[UR58][R184.64], R12 ;  /* 0x0000000cb8003986 */ /* 0x0001e2000c10113a */
[C---:B------:R-:W-:Y:S02]  /*4d700*/  LOP3.LUT P5, RZ, R249.reuse, 0x80000, RZ, 0xc0, !PT ;  /* 0x00080000f9ff7812 */ /* 0x040fe400078ac0ff */
[C---:B------:R-:W-:Y:S02]  /*4d710*/  PRMT R237, R14.reuse, 0x7771, RZ ;  /* 0x000077710eed7816 */ /* 0x040fe400000000ff */
[C---:B------:R-:W-:Y:S02]  /*4d720*/  LOP3.LUT P6, RZ, R249.reuse, 0x100000, RZ, 0xc0, !PT ;  /* 0x00100000f9ff7812 */ /* 0x040fe400078cc0ff */
[----:B------:R-:W-:Y:S01]  /*4d730*/  PRMT R251, R14, 0x7772, RZ ;  /* 0x000077720efb7816 */ /* 0x000fe200000000ff */
[----:B------:R3:W-:Y:S01]  /*4d740*/  @P4 STG.E.U8 desc[UR58][R10.64], R237 ;  /* 0x000000ed0a004986 */ /* 0x0007e2000c10113a */
[----:B------:R-:W-:-:S02]  /*4d750*/  LOP3.LUT P1, RZ, R249, 0x200000, RZ, 0xc0, !PT ;  /* 0x00200000f9ff7812 */ /* 0x000fc4000782c0ff */
[----:B------:R-:W-:Y:S02]  /*4d760*/  PRMT R14, R14, 0x7773, RZ ;  /* 0x000077730e0e7816 */ /* 0x000fe400000000ff */
[----:B--2---:R-:W-:Y:S02]  /*4d770*/  SHF.R.S32.HI R13, RZ, 0x1f, R181 ;  /* 0x0000001fff0d7819 */ /* 0x004fe400000114b5 */
[----:B------:R-:W-:-:S05]  /*4d780*/  IADD3 R8, P0, R181, R4, RZ ;  /* 0x00000004b5087210 */ /* 0x000fca0007f1e0ff */
[----:B------:R-:W-:Y:S01]  /*4d790*/  IMAD.X R9, R13, 0x1, R7, P0 ;  /* 0x000000010d097824 */ /* 0x000fe200000e0607 */
[----:B0-----:R-:W-:Y:S02]  /*4d7a0*/  IADD3 R12, P0, R181, R5, RZ ;  /* 0x00000005b50c7210 */ /* 0x001fe40007f1e0ff */
[----:B------:R-:W2:Y:S03]  /*4d7b0*/  LDL.LU R181, [R1+0x210] ;  /* 0x0002100001b57983 */ /* 0x000ea60000300800 */
[----:B------:R-:W-:Y:S01]  /*4d7c0*/  IMAD.X R13, R13, 0x1, R6, P0 ;  /* 0x000000010d0d7824 */ /* 0x000fe200000e0606 */
[----:B------:R0:W-:Y:S04]  /*4d7d0*/  @P5 STG.E.U8 desc[UR58][R8.64], R251 ;  /* 0x000000fb08005986 */ /* 0x0001e8000c10113a */
[----:B------:R4:W-:Y:S01]  /*4d7e0*/  @P6 STG.E.U8 desc[UR58][R12.64], R14 ;  /* 0x0000000e0c006986 */ /* 0x0009e2000c10113a */
[----:B------:R-:W-:-:S02]  /*4d7f0*/  LOP3.LUT P2, RZ, R249, 0x400000, RZ, 0xc0, !PT ;  /* 0x00400000f9ff7812 */ /* 0x000fc4000784c0ff */
        /* <DEDUP_REMOVED lines=8> */
[----:B------:R0:W-:Y:S01]  /*4d880*/  @P1 STG.E.U8 desc[UR58][R10.64], R237 ;  /* 0x000000ed0a001986 */ /* 0x0001e2000c10113a */
[----:B----4-:R-:W-:Y:S02]  /*4d890*/  SHF.R.S32.HI R14, RZ, 0x1f, R180 ;  /* 0x0000001fff0e7819 */ /* 0x010fe400000114b4 */
[----:B------:R-:W-:-:S05]  /*4d8a0*/  IADD3 R12, P0, R180, R4, RZ ;  /* 0x00000004b40c7210 */ /* 0x000fca0007f1e0ff */
[----:B------:R-:W-:Y:S01]  /*4d8b0*/  IMAD.X R13, R14, 0x1, R7, P0 ;  /* 0x000000010e0d7824 */ /* 0x000fe200000e0607 */
        /* <DEDUP_REMOVED lines=21> */
[C---:B------:R-:W-:Y:S02]  /*4da10*/  LOP3.LUT P2, RZ, R249.reuse, 0x10000000, RZ, 0xc0, !PT ;  /* 0x10000000f9ff7812 */ /* 0x040fe4000784c0ff */
        /* <DEDUP_REMOVED lines=11> */
[----:B------:R-:W-:Y:S04]  /*4dad0*/  @P1 STG.E.U8 desc[UR58][R10.64], R14 ;  /* 0x0000000e0a001986 */ /* 0x000fe8000c10113a */
[----:B------:R0:W-:Y:S01]  /*4dae0*/  @P2 STG.E.U8 desc[UR58][R8.64], R16 ;  /* 0x0000001008002986 */ /* 0x0001e2000c10113a */
[----:B------:R-:W-:Y:S02]  /*4daf0*/  LOP3.LUT P4, RZ, R249, 0x40000000, RZ, 0xc0, !PT ;  /* 0x40000000f9ff7812 */ /* 0x000fe4000788c0ff */
[----:B0-----:R-:W-:Y:S02]  /*4db00*/  PRMT R8, R17, 0x7770, RZ ;  /* 0x0000777011087816 */ /* 0x001fe400000000ff */
[----:B------:R-:W-:Y:S02]  /*4db10*/  LOP3.LUT P5, RZ, R249, 0x80000000, RZ, 0xc0, !PT ;  /* 0x80000000f9ff7812 */ /* 0x000fe400078ac0ff */
[----:B---3--:R-:W-:-:S02]  /*4db20*/  SHF.R.S32.HI R15, RZ, 0x1f, R2 ;  /* 0x0000001fff0f7819 */ /* 0x008fc40000011402 */
[----:B------:R-:W-:-:S05]  /*4db30*/  IADD3 R12, P0, R2, R4, RZ ;  /* 0x00000004020c7210 */ /* 0x000fca0007f1e0ff */
[C---:B------:R-:W-:Y:S01]  /*4db40*/  IMAD.X R13, R15.reuse, 0x1, R7, P0 ;  /* 0x000000010f0d7824 */ /* 0x040fe200000e0607 */
[----:B------:R-:W-:Y:S02]  /*4db50*/  IADD3 R14, P0, R2, R5, RZ ;  /* 0x00000005020e7210 */ /* 0x000fe40007f1e0ff */
[----:B------:R-:W3:Y:S03]  /*4db60*/  LDL.LU R2, [R1+0x224] ;  /* 0x0002240001027983 */ /* 0x000ee60000300800 */
[----:B------:R-:W-:Y:S01]  /*4db70*/  IMAD.X R15, R15, 0x1, R6, P0 ;  /* 0x000000010f0f7824 */ /* 0x000fe200000e0606 */
[----:B------:R0:W-:Y:S01]  /*4db80*/  @P3 STG.E.U8 desc[UR58][R12.64], R8 ;  /* 0x000000080c003986 */ /* 0x0001e2000c10113a */
[----:B----4-:R-:W-:Y:S02]  /*4db90*/  SHF.R.S32.HI R9, RZ, 0x1f, R180 ;  /* 0x0000001fff097819 */ /* 0x010fe400000114b4 */
[----:B------:R-:W-:-:S05]  /*4dba0*/  IADD3 R10, P0, R180, R4, RZ ;  /* 0x00000004b40a7210 */ /* 0x000fca0007f1e0ff */
[----:B------:R-:W-:Y:S01]  /*4dbb0*/  IMAD.X R11, R9, 0x1, R7, P0 ;  /* 0x00000001090b7824 */ /* 0x000fe200000e0607 */
[----:B0-----:R-:W-:Y:S02]  /*4dbc0*/  IADD3 R8, P0, R180, R5, RZ ;  /* 0x00000005b4087210 */ /* 0x001fe40007f1e0ff */
[----:B------:R-:W4:Y:S01]  /*4dbd0*/  LDL.LU R180, [R1+0xa8] ;  /* 0x0000a80001b47983 */ /* 0x000f220000300800 */
[----:B------:R-:W-:Y:S02]  /*4dbe0*/  PRMT R12, R17, 0x7771, RZ ;  /* 0x00007771110c7816 */ /* 0x000fe400000000ff */
[----:B------:R-:W-:-:S03]  /*4dbf0*/  IMAD.X R9, R9, 0x1, R6, P0 ;  /* 0x0000000109097824 */ /* 0x000fc600000e0606 */
        /* <DEDUP_REMOVED lines=17> */
[C---:B------:R-:W-:Y:S02]  /*4dd10*/  LOP3.LUT P4, RZ, R248.reuse, 0x10, RZ, 0xc0, !PT ;  /* 0x00000010f8ff7812 */ /* 0x040fe4000788c0ff */
[C---:B------:R-:W-:Y:S02]  /*4dd20*/  LOP3.LUT P5, RZ, R248.reuse, 0x20, RZ, 0xc0, !PT ;  /* 0x00000020f8ff7812 */ /* 0x040fe400078ac0ff */
[----:B------:R-:W-:-:S02]  /*4dd30*/  LOP3.LUT P6, RZ, R248, 0x40, RZ, 0xc0, !PT ;  /* 0x00000040f8ff7812 */ /* 0x000fc400078cc0ff */
[----:B--2---:R-:W-:Y:S02]  /*4dd40*/  SHF.R.S32.HI R14, RZ, 0x1f, R181 ;  /* 0x0000001fff0e7819 */ /* 0x004fe400000114b5 */
[----:B0-----:R-:W-:-:S05]  /*4dd50*/  IADD3 R8, P0, R181, R4, RZ ;  /* 0x00000004b5087210 */ /* 0x001fca0007f1e0ff */
[C---:B------:R-:W-:Y:S01]  /*4dd60*/  IMAD.X R9, R14.reuse, 0x1, R7, P0 ;  /* 0x000000010e097824 */ /* 0x040fe200000e0607 */
[----:B-1----:R-:W-:Y:S02]  /*4dd70*/  IADD3 R12, P0, R181, R5, RZ ;  /* 0x00000005b50c7210 */ /* 0x002fe40007f1e0ff */
        /* <DEDUP_REMOVED lines=10> */
[----:B---3--:R-:W-:Y:S02]  /*4de20*/  SHF.R.S32.HI R11, RZ, 0x1f, R2 ;  /* 0x0000001fff0b7819 */ /* 0x008fe40000011402 */
        /* <DEDUP_REMOVED lines=22> */
[C---:B------:R-:W-:Y:S02]  /*4df90*/  LOP3.LUT P3, RZ, R248.reuse, 0x200, RZ, 0xc0, !PT ;  /* 0x00000200f8ff7812 */ /* 0x040fe4000786c0ff */
        /* <DEDUP_REMOVED lines=9> */
[----:B0-----:R-:W-:Y:S02]  /*4e030*/  PRMT R15, R20, 0x7772, RZ ;  /* 0x00007772140f7816 */ /* 0x001fe400000000ff */
[----:B--2---:R-:W-:Y:S02]  /*4e040*/  SHF.R.S32.HI R14, RZ, 0x1f, R181 ;  /* 0x0000001fff0e7819 */ /* 0x004fe400000114b5 */
[----:B------:R-:W-:-:S05]  /*4e050*/  IADD3 R8, P0, R181, R4, RZ ;  /* 0x00000004b5087210 */ /* 0x000fca0007f1e0ff */
[C---:B------:R-:W-:Y:S01]  /*4e060*/  IMAD.X R9, R14.reuse, 0x1, R7, P0 ;  /* 0x000000010e097824 */ /* 0x040fe200000e0607 */
[----:B------:R-:W-:Y:S02]  /*4e070*/  IADD3 R12, P0, R181, R5, RZ ;  /* 0x00000005b50c7210 */ /* 0x000fe40007f1e0ff */
[----:B------:R-:W2:Y:S03]  /*4e080*/  LDL.LU R181, [R1+0xc0] ;  /* 0x0000c00001b57983 */ /* 0x000ea60000300800 */
[----:B------:R-:W-:Y:S01]  /*4e090*/  IMAD.X R13, R14, 0x1, R6, P0 ;  /* 0x000000010e0d7824 */ /* 0x000fe200000e0606 */
[----:B------:R-:W-:-:S05]  /*4e0a0*/  PRMT R14, R20, 0x7771, RZ ;  /* 0x00007771140e7816 */ /* 0x000fca00000000ff */
[----:B------:R-:W-:Y:S01]  /*4e0b0*/  @P4 STG.E.U8 desc[UR58][R10.64], R14 ;  /* 0x0000000e0a004986 */ /* 0x000fe2000c10113a */
[----:B------:R-:W-:-:S03]  /*4e0c0*/  PRMT R20, R20, 0x7773, RZ ;  /* 0x0000777314147816 */ /* 0x000fc600000000ff */
[----:B------:R-:W-:Y:S04]  /*4e0d0*/  @P5 STG.E.U8 desc[UR58][R8.64], R15 ;  /* 0x0000000f08005986 */ /* 0x000fe8000c10113a */
[----:B------:R0:W-:Y:S01]  /*4e0e0*/  @P6 STG.E.U8 desc[UR58][R12.64], R20 ;  /* 0x000000140c006986 */ /* 0x0001e2000c10113a */
[C---:B------:R-:W-:Y:S02]  /*4e0f0*/  LOP3.LUT P2, RZ, R248.reuse, 0x4000, RZ, 0xc0, !PT ;  /* 0x00004000f8ff7812 */ /* 0x040fe4000784c0ff */
[----:B0-----:R-:W-:Y:S02]  /*4e100*/  PRMT R12, R21, 0x7770, RZ ;  /* 0x00007770150c7816 */ /* 0x001fe400000000ff */
[----:B------:R-:W-:Y:S02]  /*4e110*/  LOP3.LUT P3, RZ, R248, 0x8000, RZ, 0xc0, !PT ;  /* 0x00008000f8ff7812 */ /* 0x000fe4000786c0ff */
[----:B---3--:R-:W-:-:S02]  /*4e120*/  SHF.R.S32.HI R14, RZ, 0x1f, R2 ;  /* 0x0000001fff0e7819 */ /* 0x008fc40000011402 */
[----:B------:R-:W-:-:S05]  /*4e130*/  IADD3 R10, P0, R2, R4, RZ ;  /* 0x00000004020a7210 */ /* 0x000fca0007f1e0ff */
[----:B------:R-:W-:Y:S01]  /*4e140*/  IMAD.X R11, R14, 0x1, R7, P0 ;  /* 0x000000010e0b7824 */ /* 0x000fe200000e0607 */
        /* <DEDUP_REMOVED lines=29> */
[----:B0-----:R-:W-:Y:S02]  /*4e320*/  PRMT R10, R22, 0x7771, RZ ;  /* 0x00007771160a7816 */ /* 0x001fe400000000ff */
[----:B--2---:R-:W-:Y:S02]  /*4e330*/  SHF.R.S32.HI R13, RZ, 0x1f, R181 ;  /* 0x0000001fff0d7819 */ /* 0x004fe400000114b5 */
[----:B------:R-:W-:-:S05]  /*4e340*/  IADD3 R8, P0, R181, R4, RZ ;  /* 0x00000004b5087210 */ /* 0x000fca0007f1e0ff */
[----:B------:R-:W-:Y:S01]  /*4e350*/  IMAD.X R9, R13, 0x1, R7, P0 ;  /* 0x000000010d097824 */ /* 0x000fe200000e0607 */
[----:B------:R-:W-:Y:S02]  /*4e360*/  IADD3 R12, P0, R181, R5, RZ ;  /* 0x00000005b50c7210 */ /* 0x000fe40007f1e0ff */
[----:B------:R-:W2:Y:S03]  /*4e370*/  LDL.LU R181, [R1+0xd0] ;  /* 0x0000d00001b57983 */ /* 0x000ea60000300800 */
[----:B------:R-:W-:Y:S01]  /*4e380*/  IMAD.X R13, R13, 0x1, R6, P0 ;  /* 0x000000010d0d7824 */ /* 0x000fe200000e0606 */
[----:B------:R0:W-:Y:S02]  /*4e390*/  @P6 STG.E.U8 desc[UR58][R14.64], R10 ;  /* 0x0000000a0e006986 */ /* 0x0001e4000c10113a */
[C---:B0-----:R-:W-:Y:S02]  /*4e3a0*/  PRMT R10, R22.reuse, 0x7772, RZ ;  /* 0x00007772160a7816 */ /* 0x041fe400000000ff */
[----:B------:R-:W-:-:S03]  /*4e3b0*/  PRMT R22, R22, 0x7773, RZ ;  /* 0x0000777316167816 */ /* 0x000fc600000000ff */
[----:B------:R-:W-:Y:S04]  /*4e3c0*/  @P1 STG.E.U8 desc[UR58][R8.64], R10 ;  /* 0x0000000a08001986 */ /* 0x000fe8000c10113a */
[----:B------:R0:W-:Y:S01]  /*4e3d0*/  @P2 STG.E.U8 desc[UR58][R12.64], R22 ;  /* 0x000000160c002986 */ /* 0x0001e2000c10113a */
[C---:B------:R-:W-:Y:S02]  /*4e3e0*/  LOP3.LUT P3, RZ, R248.reuse, 0x200000, RZ, 0xc0, !PT ;  /* 0x00200000f8ff7812 */ /* 0x040fe4000786c0ff */
[----:B------:R-:W-:Y:S02]  /*4e3f0*/  LOP3.LUT P4, RZ, R248, 0x400000, RZ, 0xc0, !PT ;  /* 0x00400000f8ff7812 */ /* 0x000fe4000788c0ff */
[----:B0-----:R-:W-:Y:S02]  /*4e400*/  PRMT R13, R23, 0x7770, RZ ;  /* 0x00007770170d7816 */ /* 0x001fe400000000ff */
[----:B---3--:R-:W-:-:S02]  /*4e410*/  SHF.R.S32.HI R11, RZ, 0x1f, R2 ;  /* 0x0000001fff0b7819 */ /* 0x008fc40000011402 */
[----:B------:R-:W-:-:S05]  /*4e420*/  IADD3 R14, P0, R2, R4, RZ ;  /* 0x00000004020e7210 */ /* 0x000fca0007f1e0ff */
[C---:B------:R-:W-:Y:S01]  /*4e430*/  IMAD.X R15, R11.reuse, 0x1, R7, P0 ;  /* 0x000000010b0f7824 */ /* 0x040fe200000e0607 */
[----:B------:R-:W-:Y:S02]  /*4e440*/  IADD3 R10, P0, R2, R5, RZ ;  /* 0x00000005020a7210 */ /* 0x000fe40007f1e0ff */
        /* <DEDUP_REMOVED lines=12> */
[----:B------:R-:W-:-:S05]  /*4e510*/  IADD3 R14, P0, R3, R4, RZ ;  /* 0x00000004030e7210 */ /* 0x000fca0007f1e0ff */
[----:B------:R-:W-:Y:S01]  /*4e520*/  IMAD.X R15, R10, 0x1, R7, P0 ;  /* 0x000000010a0f7824 */ /* 0x000fe200000e0607 */
[----:B------:R-:W-:Y:S02]  /*4e530*/  IADD3 R12, P0, R3, R5, RZ ;  /* 0x00000005030c7210 */ /* 0x000fe40007f1e0ff */
[----:B------:R-:W4:Y:S01]  /*4e540*/  LDL.LU R3, [R1+0xdc] ;  /* 0x0000dc0001037983 */ /* 0x000f220000300800 */
[C---:B------:R-:W-:Y:S02]  /*4e550*/  LOP3.LUT P5, RZ, R248.reuse, 0x800000, RZ, 0xc0, !PT ;  /* 0x00800000f8ff7812 */ /* 0x040fe400078ac0ff */
[C---:B------:R-:W-:Y:S02]  /*4e560*/  LOP3.LUT P6, RZ, R248.reuse, 0x1000000, RZ, 0xc0, !PT ;  /* 0x01000000f8ff7812 */ /* 0x040fe400078cc0ff */
[----:B------:R-:W-:Y:S02]  /*4e570*/  LOP3.LUT P1, RZ, R248, 0x2000000, RZ, 0xc0, !PT ;  /* 0x02000000f8ff7812 */ /* 0x000fe4000782c0ff */
[C---:B------:R-:W-:Y:S01]  /*4e580*/  PRMT R11, R23.reuse, 0x7772, RZ ;  /* 0x00007772170b7816 */ /* 0x040fe200000000ff */
[----:B------:R-:W-:Y:S01]  /*4e590*/  IMAD.X R13, R10, 0x1, R6, P0 ;  /* 0x000000010a0d7824 */ /* 0x000fe200000e0606 */
[----:B------:R-:W-:-:S05]  /*4e5a0*/  PRMT R23, R23, 0x7773, RZ ;  /* 0x0000777317177816 */ /* 0x000fca00000000ff */
[----:B------:R0:W-:Y:S01]  /*4e5b0*/  @P5 STG.E.U8 desc[UR58][R8.64], R11 ;  /* 0x0000000b08005986 */ /* 0x0001e2000c10113a */
[----:B------:R-:W-:-:S03]  /*4e5c0*/  LOP3.LUT P2, RZ, R248, 0x4000000, RZ, 0xc0, !PT ;  /* 0x04000000f8ff7812 */ /* 0x000fc6000784c0ff */
[----:B------:R-:W-:Y:S01]  /*4e5d0*/  @P6 STG.E.U8 desc[UR58][R16.64], R23 ;  /* 0x0000001710006986 */ /* 0x000fe2000c10113a */
[----:B0-----:R-:W-:-:S05]  /*4e5e0*/  PRMT R8, R24, 0x7770, RZ ;  /* 0x0000777018087816 */ /* 0x001fca00000000ff */
[----:B------:R0:W-:Y:S01]  /*4e5f0*/  @P1 STG.E.U8 desc[UR58][R14.64], R8 ;  /* 0x000000080e001986 */ /* 0x0001e2000c10113a */
[C---:B------:R-:W-:Y:S02]  /*4e600*/  LOP3.LUT P3, RZ, R248.reuse, 0x8000000, RZ, 0xc0, !PT ;  /* 0x08000000f8ff7812 */ /* 0x040fe4000786c0ff */
[----:B------:R-:W-:Y:S02]  /*4e610*/  LOP3.LUT P4, RZ, R248, 0x10000000, RZ, 0xc0, !PT ;  /* 0x10000000f8ff7812 */ /* 0x000fe4000788c0ff */
[----:B0-----:R-:W-:Y:S02]  /*4e620*/  PRMT R14, R24, 0x7771, RZ ;  /* 0x00007771180e7816 */ /* 0x001fe400000000ff */
[----:B--2---:R-:W-:Y:S02]  /*4e630*/  SHF.R.S32.HI R9, RZ, 0x1f, R181 ;  /* 0x0000001fff097819 */ /* 0x004fe400000114b5 */
[----:B------:R-:W-:-:S05]  /*4e640*/  IADD3 R10, P0, R181, R4, RZ ;  /* 0x00000004b50a7210 */ /* 0x000fca0007f1e0ff */
[----:B------:R-:W-:Y:S01]  /*4e650*/  IMAD.X R11, R9, 0x1, R7, P0 ;  /* 0x00000001090b7824 */ /* 0x000fe200000e0607 */
[----:B------:R-:W-:Y:S02]  /*4e660*/  IADD3 R8, P0, R181, R5, RZ ;  /* 0x00000005b5087210 */ /* 0x000fe40007f1e0ff */
[----:B------:R-:W2:Y:S01]  /*4e670*/  LDL.LU R181, [R1+0xe0] ;  /* 0x0000e00001b57983 */ /* 0x000ea20000300800 */
[----:B------:R-:W-:Y:S02]  /*4e680*/  PRMT R15, R24, 0x7772, RZ ;  /* 0x00007772180f7816 */ /* 0x000fe400000000ff */
[----:B------:R-:W-:Y:S01]  /*4e690*/  IMAD.X R9, R9, 0x1, R6, P0 ;  /* 0x0000000109097824 */ /* 0x000fe200000e0606 */
[----:B------:R3:W-:Y:S01]  /*4e6a0*/  @P2 STG.E.U8 desc[UR58][R12.64], R14 ;  /* 0x0000000e0c002986 */ /* 0x0007e2000c10113a */
[----:B------:R-:W-:Y:S02]  /*4e6b0*/  LOP3.LUT P5, RZ, R248, 0x20000000, RZ, 0xc0, !PT ;  /* 0x20000000f8ff7812 */ /* 0x000fe400078ac0ff */
[----:B------:R-:W-:Y:S01]  /*4e6c0*/  PRMT R24, R24, 0x7773, RZ ;  /* 0x0000777318187816 */ /* 0x000fe200000000ff */
[----:B------:R0:W-:Y:S04]  /*4e6d0*/  @P3 STG.E.U8 desc[UR58][R10.64], R15 ;  /* 0x0000000f0a003986 */ /* 0x0001e8000c10113a */
[----:B------:R1:W-:Y:S01]  /*4e6e0*/  @P4 STG.E.U8 desc[UR58][R8.64], R24 ;  /* 0x0000001808004986 */ /* 0x0003e2000c10113a */
[----:B------:R-:W-:-:S02]  /*4e6f0*/  LOP3.LUT P6, RZ, R248, 0x40000000, RZ, 0xc0, !PT ;  /* 0x40000000f8ff7812 */ /* 0x000fc400078cc0ff */
[----:B------:R-:W-:Y:S02]  /*4e700*/  LOP3.LUT P1, RZ, R248, 0x80000000, RZ, 0xc0, !PT ;  /* 0x80000000f8ff7812 */ /* 0x000fe4000782c0ff */
[----:B---3--:R-:W-:Y:S02]  /*4e710*/  SHF.R.S32.HI R14, RZ, 0x1f, R2 ;  /* 0x0000001fff0e7819 */ /* 0x008fe40000011402 */
[----:B------:R-:W-:-:S05]  /*4e720*/  IADD3 R12, P0, R2, R4, RZ ;  /* 0x00000004020c7210 */ /* 0x000fca0007f1e0ff */
[----:B------:R-:W-:Y:S01]  /*4e730*/  IMAD.X R13, R14, 0x1, R7, P0 ;  /* 0x000000010e0d7824 */ /* 0x000fe200000e0607 */
[----:B0-----:R-:W-:Y:S02]  /*4e740*/  IADD3 R10, P0, R2, R5, RZ ;  /* 0x00000005020a7210 */ /* 0x001fe40007f1e0ff */
[----:B------:R-:W3:Y:S03]  /*4e750*/  LDL.LU R2, [R1+0xe8] ;  /* 0x0000e80001027983 */ /* 0x000ee60000300800 */
[----:B------:R-:W-:Y:S01]  /*4e760*/  IMAD.X R11, R14, 0x1, R6, P0 ;  /* 0x000000010e0b7824 */ /* 0x000fe200000e0606 */
[----:B------:R-:W-:-:S05]  /*4e770*/  PRMT R14, R25, 0x7770, RZ ;  /* 0x00007770190e7816 */ /* 0x000fca00000000ff */
[----:B------:R0:W-:Y:S01]  /*4e780*/  @P5 STG.E.U8 desc[UR58][R12.64], R14 ;  /* 0x0000000e0c005986 */ /* 0x0001e2000c10113a */
[----:B----4-:R-:W-:Y:S02]  /*4e790*/  SHF.R.S32.HI R15, RZ, 0x1f, R180 ;  /* 0x0000001fff0f7819 */ /* 0x010fe400000114b4 */
[----:B-1----:R-:W-:-:S05]  /*4e7a0*/  IADD3 R8, P0, R180, R4, RZ ;  /* 0x00000004b4087210 */ /* 0x002fca0007f1e0ff */
        /* <DEDUP_REMOVED lines=58> */
[C---:B------:R-:W-:Y:S01]  /*4eb50*/  IMAD.X R11, R8.reuse, 0x1, R7, P0 ;  /* 0x00000001080b7824 */ /* 0x040fe200000e0607 */
        /* <DEDUP_REMOVED lines=19> */
[----:B------:R0:W-:Y:S01]  /*4ec90*/  @P6 STG.E.U8 desc[UR58][R14.64], R10 ;  /* 0x0000000a0e006986 */ /* 0x0001e2000c10113a */
[----:B------:R-:W-:Y:S02]  /*4eca0*/  LOP3.LUT P3, RZ, R247, 0x2000, RZ, 0xc0, !PT ;  /* 0x00002000f7ff7812 */ /* 0x000fe4000786c0ff */
[----:B0-----:R-:W-:-:S02]  /*4ecb0*/  PRMT R10, R28, 0x7772, RZ ;  /* 0x000077721c0a7816 */ /* 0x001fc400000000ff */
        /* <DEDUP_REMOVED lines=49> */
[----:B------:R0:W-:Y:S04]  /*4efd0*/  @P3 STG.E.U8 desc[UR58][R8.64], R15 ;  /* 0x0000000f08003986 */ /* 0x0001e8000c10113a */
        /* <DEDUP_REMOVED lines=12> */
[----:B-1----:R-:W-:-:S05]  /*4f0a0*/  IADD3 R12, P0, R180, R4, RZ ;  /* 0x00000004b40c7210 */ /* 0x002fca0007f1e0ff */
        /* <DEDUP_REMOVED lines=691> */
[----:B------:R-:W-:Y:S04]  /*51be0*/  @P6 STG.E.U8 desc[UR58][R10.64], R59 ;  /* 0x0000003b0a006986 */ /* 0x000fe8000c10113a */
[----:B------:R0:W-:Y:S01]  /*51bf0*/  @P1 STG.E.U8 desc[UR58][R8.64], R15 ;  /* 0x0000000f08001986 */ /* 0x0001e2000c10113a */
[C---:B------:R-:W-:Y:S02]  /*51c00*/  LOP3.LUT P3, RZ, R243.reuse, 0x800, RZ, 0xc0, !PT ;  /* 0x00000800f3ff7812 */ /* 0x040fe4000786c0ff */
[C---:B------:R-:W-:Y:S02]  /*51c10*/  LOP3.LUT P4, RZ, R243.reuse, 0x1000, RZ, 0xc0, !PT ;  /* 0x00001000f3ff7812 */ /* 0x040fe4000788c0ff */
[----:B------:R-:W-:Y:S02]  /*51c20*/  LOP3.LUT P5, RZ, R243, 0x2000, RZ, 0xc0, !PT ;  /* 0x00002000f3ff7812 */ /* 0x000fe400078ac0ff */
[----:B0-----:R-:W-:-:S02]  /*51c30*/  PRMT R15, R60, 0x7772, RZ ;  /* 0x000077723c0f7816 */ /* 0x001fc400000000ff */
        /* <DEDUP_REMOVED lines=129> */
[----:B------:R-:W-:Y:S01]  /*52450*/  IMAD.X R9, R14, 0x1, R7, P0 ;  /* 0x000000010e097824 */ /* 0x000fe200000e0607 */
        /* <DEDUP_REMOVED lines=962> */
[----:B------:R-:W-:Y:S02]  /*56080*/  LOP3.LUT P4, RZ, R238, 0x8000000, RZ, 0xc0, !PT ;  /* 0x08000000eeff7812 */ /* 0x000fe4000788c0ff */
        /* <DEDUP_REMOVED lines=152> */
[----:B------:R-:W-:Y:S02]  /*56a10*/  LOP3.LUT P2, RZ, R228, 0x4000000, RZ, 0xc0, !PT ;  /* 0x04000000e4ff7812 */ /* 0x000fe4000784c0ff */
        /* <DEDUP_REMOVED lines=430> */
[----:B------:R-:W-:Y:S02]  /*58500*/  LOP3.LUT P1, RZ, R229, 0x80000000, RZ, 0xc0, !PT ;  /* 0x80000000e5ff7812 */ /* 0x000fe4000782c0ff */
        /* <DEDUP_REMOVED lines=1083> */
[----:B0-----:R-:W-:-:S05]  /*5c8c0*/  IADD3 R12, P0, R180, R5, RZ ;  /* 0x00000005b40c7210 */ /* 0x001fca0007f1e0ff */
        /* <DEDUP_REMOVED lines=11> */
[----:B------:R-:W-:Y:S01]  /*5c980*/  LOP3.LUT P3, RZ, R236, 0x10, RZ, 0xc0, !PT ;  /* 0x00000010ecff7812 */ /* 0x000fe2000786c0ff */
[----:B------:R-:W4:Y:S01]  /*5c990*/  LDL.LU R180, [R1+0x194] ;  /* 0x0001940001b47983 */ /* 0x000f220000300800 */
        /* <DEDUP_REMOVED lines=8> */
[----:B0-----:R-:W-:Y:S02]  /*5ca20*/  PRMT R15, R176, 0x7772, RZ ;  /* 0x00007772b00f7816 */ /* 0x001fe400000000ff */
[----:B--2---:R-:W-:-:S02]  /*5ca30*/  SHF.R.S32.HI R14, RZ, 0x1f, R181 ;  /* 0x0000001fff0e7819 */ /* 0x004fc400000114b5 */
        /* <DEDUP_REMOVED lines=10> */
[----:B0-----:R-:W-:Y:S02]  /*5cae0*/  PRMT R15, R177, 0x7770, RZ ;  /* 0x00007770b10f7816 */ /* 0x001fe400000000ff */
[----:B---3--:R-:W-:Y:S02]  /*5caf0*/  SHF.R.S32.HI R14, RZ, 0x1f, R2 ;  /* 0x0000001fff0e7819 */ /* 0x008fe40000011402 */
[----:B------:R-:W-:-:S05]  /*5cb00*/  IADD3 R8, P0, R2, R4, RZ ;  /* 0x0000000402087210 */ /* 0x000fca0007f1e0ff */
[----:B------:R-:W-:Y:S01]  /*5cb10*/  IMAD.X R9, R14, 0x1, R7, P0 ;  /* 0x000000010e097824 */ /* 0x000fe200000e0607 */
[----:B------:R-:W-:Y:S02]  /*5cb20*/  IADD3 R12, P0, R2, R5, RZ ;  /* 0x00000005020c7210 */ /* 0x000fe40007f1e0ff */
[----:B------:R-:W3:Y:S03]  /*5cb30*/  LDL.LU R2, [R1+0x388] ;  /* 0x0003880001027983 */ /* 0x000ee60000300800 */
[----:B------:R-:W-:Y:S01]  /*5cb40*/  IMAD.X R13, R14, 0x1, R6, P0 ;  /* 0x000000010e0d7824 */ /* 0x000fe200000e0606 */
[----:B----4-:R-:W-:Y:S02]  /*5cb50*/  SHF.R.S32.HI R14, RZ, 0x1f, R3 ;  /* 0x0000001fff0e7819 */ /* 0x010fe40000011403 */
[----:B-1----:R-:W-:-:S05]  /*5cb60*/  IADD3 R10, P0, R3, R4, RZ ;  /* 0x00000004030a7210 */ /* 0x002fca0007f1e0ff */
[----:B------:R-:W-:Y:S01]  /*5cb70*/  IMAD.X R11, R14, 0x1, R7, P0 ;  /* 0x000000010e0b7824 */ /* 0x000fe200000e0607 */
[----:B------:R-:W-:-:S13]  /*5cb80*/  LOP3.LUT P0, RZ, R236, 0x800, RZ, 0xc0, !PT ;  /* 0x00000800ecff7812 */ /* 0x000fda000780c0ff */
[----:B------:R0:W-:Y:S02]  /*5cb90*/  @P0 STG.E.U8 desc[UR58][R8.64], R15 ;  /* 0x0000000f08000986 */ /* 0x0001e4000c10113a */
[----:B0-----:R-:W-:Y:S02]  /*5cba0*/  IADD3 R8, P0, R3, R5, RZ ;  /* 0x0000000503087210 */ /* 0x001fe40007f1e0ff */
[----:B------:R-:W4:Y:S04]  /*5cbb0*/  LDL.LU R3, [R1+0x3a4] ;  /* 0x0003a40001037983 */ /* 0x000f280000300800 */
[----:B------:R-:W4:Y:S04]  /*5cbc0*/  LDL.LU R184, [R1+0x3c4] ;  /* 0x0003c40001b87983 */ /* 0x000f280000300800 */
[----:B------:R-:W4:Y:S01]  /*5cbd0*/  LDL.LU R185, [R1+0x3d4] ;  /* 0x0003d40001b97983 */ /* 0x000f220000300800 */
[----:B------:R-:W-:-:S03]  /*5cbe0*/  LOP3.LUT P1, RZ, R236, 0x1000, RZ, 0xc0, !PT ;  /* 0x00001000ecff7812 */ /* 0x000fc6000782c0ff */
[----:B------:R-:W4:Y:S01]  /*5cbf0*/  LDL.LU R183, [R1+0x3ec] ;  /* 0x0003ec0001b77983 */ /* 0x000f220000300800 */
[----:B------:R-:W-:Y:S01]  /*5cc00*/  LOP3.LUT P2, RZ, R236, 0x4000, RZ, 0xc0, !PT ;  /* 0x00004000ecff7812 */ /* 0x000fe2000784c0ff */
[----:B------:R-:W-:Y:S01]  /*5cc10*/  IMAD.X R9, R14, 0x1, R6, P0 ;  /* 0x000000010e097824 */ /* 0x000fe200000e0606 */
[C---:B------:R-:W-:Y:S02]  /*5cc20*/  PRMT R14, R177.reuse, 0x7771, RZ ;  /* 0x00007771b10e7816 */ /* 0x040fe400000000ff */
[----:B------:R-:W-:-:S05]  /*5cc30*/  PRMT R15, R177, 0x7772, RZ ;  /* 0x00007772b10f7816 */ /* 0x000fca00000000ff */
[----:B------:R0:W-:Y:S01]  /*5cc40*/  @P1 STG.E.U8 desc[UR58][R12.64], R14 ;  /* 0x0000000e0c001986 */ /* 0x0001e2000c10113a */
[----:B------:R-:W-:-:S03]  /*5cc50*/  LOP3.LUT P3, RZ, R236, 0x10000, RZ, 0xc0, !PT ;  /* 0x00010000ecff7812 */ /* 0x000fc6000786c0ff */
[----:B------:R1:W-:Y:S01]  /*5cc60*/  @P2 STG.E.U8 desc[UR58][R10.64], R15 ;  /* 0x0000000f0a002986 */ /* 0x0003e2000c10113a */
[----:B0-----:R-:W-:Y:S02]  /*5cc70*/  SHF.R.S32.HI R14, RZ, 0x1f, R180 ;  /* 0x0000001fff0e7819 */ /* 0x001fe400000114b4 */
[----:B------:R-:W-:-:S05]  /*5cc80*/  IADD3 R12, P0, R180, R4, RZ ;  /* 0x00000004b40c7210 */ /* 0x000fca0007f1e0ff */
[----:B------:R-:W-:Y:S01]  /*5cc90*/  IMAD.X R13, R14, 0x1, R7, P0 ;  /* 0x000000010e0d7824 */ /* 0x000fe200000e0607 */
[----:B-1----:R-:W-:Y:S02]  /*5cca0*/  IADD3 R10, P0, R180, R5, RZ ;  /* 0x00000005b40a7210 */ /* 0x002fe40007f1e0ff */
[----:B------:R-:W4:Y:S01]  /*5ccb0*/  LDL.LU R180, [R1+0x400] ;  /* 0x0004000001b47983 */ /* 0x000f220000300800 */
[----:B------:R-:W-:Y:S02]  /*5ccc0*/  PRMT R177, R177, 0x7773, RZ ;  /* 0x00007773b1b17816 */ /* 0x000fe400000000ff */
[----:B------:R-:W-:Y:S01]  /*5ccd0*/  IMAD.X R11, R14, 0x1, R6, P0 ;  /* 0x000000010e0b7824 */ /* 0x000fe200000e0606 */
[----:B------:R-:W-:Y:S02]  /*5cce0*/  LOP3.LUT P4, RZ, R236, 0x20000, RZ, 0xc0, !PT ;  /* 0x00020000ecff7812 */ /* 0x000fe4000788c0ff */
[----:B------:R0:W-:Y:S01]  /*5ccf0*/  @P3 STG.E.U8 desc[UR58][R8.64], R177 ;  /* 0x000000b108003986 */ /* 0x0001e2000c10113a */
[----:B--2---:R-:W-:-:S02]  /*5cd00*/  SHF.R.S32.HI R14, RZ, 0x1f, R181 ;  /* 0x0000001fff0e7819 */ /* 0x004fc400000114b5 */
[----:B------:R-:W-:Y:S02]  /*5cd10*/  LOP3.LUT P5, RZ, R236, 0x80000, RZ, 0xc0, !PT ;  /* 0x00080000ecff7812 */ /* 0x000fe400078ac0ff */
[----:B0-----:R-:W-:Y:S02]  /*5cd20*/  IADD3 R8, P0, R181, R4, RZ ;  /* 0x00000004b5087210 */ /* 0x001fe40007f1e0ff */
[----:B------:R-:W-:-:S03]  /*5cd30*/  PRMT R15, R178, 0x7770, RZ ;  /* 0x00007770b20f7816 */ /* 0x000fc600000000ff */
[----:B------:R-:W-:Y:S01]  /*5cd40*/  IMAD.X R9, R14, 0x1, R7, P0 ;  /* 0x000000010e097824 */ /* 0x000fe200000e0607 */
[----:B------:R-:W-:Y:S02]  /*5cd50*/  IADD3 R142, P0, R181, R5, RZ ;  /* 0x00000005b58e7210 */ /* 0x000fe40007f1e0ff */
[----:B------:R-:W2:Y:S04]  /*5cd60*/  LDL.LU R181, [R1+0x404] ;  /* 0x0004040001b57983 */ /* 0x000ea80000300800 */
[----:B------:R0:W-:Y:S01]  /*5cd70*/  @P4 STG.E.U8 desc[UR58][R12.64], R15 ;  /* 0x0000000f0c004986 */ /* 0x0001e2000c10113a */
[----:B------:R-:W-:Y:S01]  /*5cd80*/  LOP3.LUT P6, RZ, R236, 0x100000, RZ, 0xc0, !PT ;  /* 0x00100000ecff7812 */ /* 0x000fe200078cc0ff */
[----:B------:R-:W-:Y:S02]  /*5cd90*/  IMAD.X R143, R14, 0x1, R6, P0 ;  /* 0x000000010e8f7824 */ /* 0x000fe400000e0606 */
[----:B------:R-:W2:Y:S01]  /*5cda0*/  LDL.LU R187, [R1+0x408] ;  /* 0x0004080001bb7983 */ /* 0x000ea20000300800 */
[----:B0-----:R-:W-:-:S05]  /*5cdb0*/  PRMT R12, R178, 0x7771, RZ ;  /* 0x00007771b20c7816 */ /* 0x001fca00000000ff */
[----:B------:R0:W-:Y:S02]  /*5cdc0*/  @P5 STG.E.U8 desc[UR58][R10.64], R12 ;  /* 0x0000000c0a005986 */ /* 0x0001e4000c10113a */
[----:B0-----:R-:W-:-:S05]  /*5cdd0*/  PRMT R11, R178, 0x7772, RZ ;  /* 0x00007772b20b7816 */ /* 0x001fca00000000ff */
[----:B------:R4:W-:Y:S01]  /*5cde0*/  @P6 STG.E.U8 desc[UR58][R8.64], R11 ;  /* 0x0000000b08006986 */ /* 0x0009e2000c10113a */
[----:B---3--:R-:W-:Y:S02]  /*5cdf0*/  SHF.R.S32.HI R10, RZ, 0x1f, R2 ;  /* 0x0000001fff0a7819 */ /* 0x008fe40000011402 */
[----:B------:R-:W-:-:S05]  /*5ce00*/  IADD3 R162, P0, R2, R4, RZ ;  /* 0x0000000402a27210 */ /* 0x000fca0007f1e0ff */
[----:B------:R-:W-:Y:S01]  /*5ce10*/  IMAD.X R163, R10, 0x1, R7, P0 ;  /* 0x000000010aa37824 */ /* 0x000fe200000e0607 */
[----:B------:R-:W-:-:S05]  /*5ce20*/  IADD3 R148, P0, R2, R5, RZ ;  /* 0x0000000502947210 */ /* 0x000fca0007f1e0ff */
[----:B------:R-:W-:Y:S01]  /*5ce30*/  IMAD.X R149, R10, 0x1, R6, P0 ;  /* 0x000000010a957824 */ /* 0x000fe200000e0606 */
[----:B----4-:R-:W-:Y:S02]  /*5ce40*/  SHF.R.S32.HI R8, RZ, 0x1f, R3 ;  /* 0x0000001fff087819 */ /* 0x010fe40000011403 */
[----:B------:R-:W-:-:S05]  /*5ce50*/  IADD3 R150, P0, R3, R4, RZ ;  /* 0x0000000403967210 */ /* 0x000fca0007f1e0ff */
[----:B------:R-:W-:Y:S01]  /*5ce60*/  IMAD.X R151, R8, 0x1, R7, P0 ;  /* 0x0000000108977824 */ /* 0x000fe200000e0607 */
[----:B------:R-:W-:-:S05]  /*5ce70*/  IADD3 R2, P0, R3, R5, RZ ;  /* 0x0000000503027210 */ /* 0x000fca0007f1e0ff */
[----:B------:R-:W-:Y:S01]  /*5ce80*/  IMAD.X R3, R8, 0x1, R6, P0 ;  /* 0x0000000108037824 */ /* 0x000fe200000e0606 */
[----:B------:R-:W-:Y:S02]  /*5ce90*/  SHF.R.S32.HI R8, RZ, 0x1f, R184 ;  /* 0x0000001fff087819 */ /* 0x000fe400000114b8 */
[----:B------:R-:W-:-:S05]  /*5cea0*/  IADD3 R146, P0, R184, R4, RZ ;  /* 0x00000004b8927210 */ /* 0x000fca0007f1e0ff */
[----:B------:R-:W-:Y:S01]  /*5ceb0*/  IMAD.X R147, R8, 0x1, R7, P0 ;  /* 0x0000000108937824 */ /* 0x000fe200000e0607 */
[----:B------:R-:W-:Y:S02]  /*5cec0*/  IADD3 R10, P0, R184, R5, RZ ;  /* 0x00000005b80a7210 */ /* 0x000fe40007f1e0ff */
[----:B------:R-:W3:Y:S03]  /*5ced0*/  LDL.LU R184, [R1+0x410] ;  /* 0x0004100001b87983 */ /* 0x000ee60000300800 */
[----:B------:R-:W-:Y:S01]  /*5cee0*/  IMAD.X R11, R8, 0x1, R6, P0 ;  /* 0x00000001080b7824 */ /* 0x000fe200000e0606 */
[----:B------:R-:W-:-:S04]  /*5cef0*/  SHF.R.S32.HI R8, RZ, 0x1f, R185 ;  /* 0x0000001fff087819 */ /* 0x000fc800000114b9 */
[----:B------:R0:W-:Y:S02]  /*5cf00*/  STL.64 [R1+0x7f0], R10 ;  /* 0x0007f00a01007387 */ /* 0x0001e40000100a00 */
[----:B0-----:R-:W-:-:S05]  /*5cf10*/  IADD3 R10, P0, R185, R4, RZ ;  /* 0x00000004b90a7210 */ /* 0x001fca0007f1e0ff */
[C---:B------:R-:W-:Y:S01]  /*5cf20*/  IMAD.X R11, R8.reuse, 0x1, R7, P0 ;  /* 0x00000001080b7824 */ /* 0x040fe200000e0607 */
[----:B------:R-:W-:Y:S02]  /*5cf30*/  IADD3 R12, P0, R185, R5, RZ ;  /* 0x00000005b90c7210 */ /* 0x000fe40007f1e0ff */
[----:B------:R-:W4:Y:S03]  /*5cf40*/  LDL.LU R185, [R1+0x448] ;  /* 0x0004480001b97983 */ /* 0x000f260000300800 */
[----:B------:R-:W-:Y:S01]  /*5cf50*/  IMAD.X R13, R8, 0x1, R6, P0 ;  /* 0x00000001080d7824 */ /* 0x000fe200000e0606 */
[----:B------:R-:W-:-:S04]  /*5cf60*/  SHF.R.S32.HI R8, RZ, 0x1f, R183 ;  /* 0x0000001fff087819 */ /* 0x000fc800000114b7 */
[----:B------:R0:W-:Y:S02]  /*5cf70*/  STL.64 [R1+0x7e0], R12 ;  /* 0x0007e00c01007387 */ /* 0x0001e40000100a00 */
[----:B0-----:R-:W-:-:S05]  /*5cf80*/  IADD3 R12, P0, R183, R4, RZ ;  /* 0x00000004b70c7210 */ /* 0x001fca0007f1e0ff */
[----:B------:R-:W-:-:S05]  /*5cf90*/  IMAD.X R13, R8, 0x1, R7, P0 ;  /* 0x00000001080d7824 */ /* 0x000fca00000e0607 */
[----:B------:R0:W-:Y:S02]  /*5cfa0*/  STL.64 [R1+0x7d8], R12 ;  /* 0x0007d80c01007387 */ /* 0x0001e40000100a00 */
[----:B0-----:R-:W-:Y:S02]  /*5cfb0*/  IADD3 R12, P0, R183, R5, RZ ;  /* 0x00000005b70c7210 */ /* 0x001fe40007f1e0ff */
        /* <DEDUP_REMOVED lines=10> */
[----:B--2---:R-:W-:-:S04]  /*5d060*/  SHF.R.S32.HI R8, RZ, 0x1f, R181 ;  /* 0x0000001fff087819 */ /* 0x004fc800000114b5 */
[----:B------:R0:W-:Y:S02]  /*5d070*/  STL.64 [R1+0x7c0], R12 ;  /* 0x0007c00c01007387 */ /* 0x0001e40000100a00 */
[----:B0-----:R-:W-:-:S05]  /*5d080*/  IADD3 R12, P0, R181, R4, RZ ;  /* 0x00000004b50c7210 */ /* 0x001fca0007f1e0ff */
[----:B------:R-:W-:-:S05]  /*5d090*/  IMAD.X R13, R8, 0x1, R7, P0 ;  /* 0x00000001080d7824 */ /* 0x000fca00000e0607 */
[----:B------:R0:W-:Y:S02]  /*5d0a0*/  STL.64 [R1+0x7b8], R12 ;  /* 0x0007b80c01007387 */ /* 0x0001e40000100a00 */
[----:B0-----:R-:W-:Y:S02]  /*5d0b0*/  IADD3 R12, P0, R181, R5, RZ ;  /* 0x00000005b50c7210 */ /* 0x001fe40007f1e0ff */
[----:B------:R-:W2:Y:S03]  /*5d0c0*/  LDL.LU R181, [R1+0x460] ;  /* 0x0004600001b57983 */ /* 0x000ea60000300800 */
[----:B------:R-:W-:Y:S01]  /*5d0d0*/  IMAD.X R13, R8, 0x1, R6, P0 ;  /* 0x00000001080d7824 */ /* 0x000fe200000e0606 */
[----:B------:R-:W-:-:S04]  /*5d0e0*/  SHF.R.S32.HI R8, RZ, 0x1f, R187 ;  /* 0x0000001fff087819 */ /* 0x000fc800000114bb */
[----:B------:R0:W-:Y:S02]  /*5d0f0*/  STL.64 [R1+0x7b0], R12 ;  /* 0x0007b00c01007387 */ /* 0x0001e40000100a00 */
[----:B0-----:R-:W-:-:S05]  /*5d100*/  IADD3 R12, P0, R187, R4, RZ ;  /* 0x00000004bb0c7210 */ /* 0x001fca0007f1e0ff */
[----:B------:R-:W-:-:S05]  /*5d110*/  IMAD.X R13, R8, 0x1, R7, P0 ;  /* 0x00000001080d7824 */ /* 0x000fca00000e0607 */
[----:B------:R0:W-:Y:S02]  /*5d120*/  STL.64 [R1+0x7a8], R12 ;  /* 0x0007a80c01007387 */ /* 0x0001e40000100a00 */
[----:B0-----:R-:W-:Y:S02]  /*5d130*/  IADD3 R12, P0, R187, R5, RZ ;  /* 0x00000005bb0c7210 */ /* 0x001fe40007f1e0ff */
[----:B------:R-:W2:Y:S03]  /*5d140*/  LDL.LU R187, [R1+0x478] ;  /* 0x0004780001bb7983 */ /* 0x000ea60000300800 */
[----:B------:R-:W-:-:S05]  /*5d150*/  IMAD.X R13, R8, 0x1, R6, P0 ;  /* 0x00000001080d7824 */ /* 0x000fca00000e0606 */
[----:B------:R0:W-:Y:S01]  /*5d160*/  STL.64 [R1+0x7a0], R12 ;  /* 0x0007a00c01007387 */ /* 0x0001e20000100a00 */
[----:B---3--:R-:W-:Y:S02]  /*5d170*/  SHF.R.S32.HI R8, RZ, 0x1f, R184 ;  /* 0x0000001fff087819 */ /* 0x008fe400000114b8 */
[----:B0-----:R-:W-:-:S05]  /*5d180*/  IADD3 R12, P0, R184, R4, RZ ;  /* 0x00000004b80c7210 */ /* 0x001fca0007f1e0ff */
[----:B------:R-:W-:-:S05]  /*5d190*/  IMAD.X R13, R8, 0x1, R7, P0 ;  /* 0x00000001080d7824 */ /* 0x000fca00000e0607 */
[----:B------:R0:W-:Y:S02]  /*5d1a0*/  STL.64 [R1+0x798], R12 ;  /* 0x0007980c01007387 */ /* 0x0001e40000100a00 */
[----:B0-----:R-:W-:Y:S02]  /*5d1b0*/  IADD3 R12, P0, R184, R5, RZ ;  /* 0x00000005b80c7210 */ /* 0x001fe40007f1e0ff */
[----:B------:R-:W3:Y:S03]  /*5d1c0*/  LDL.LU R184, [R1+0x484] ;  /* 0x0004840001b87983 */ /* 0x000ee60000300800 */
[----:B------:R-:W-:Y:S01]  /*5d1d0*/  IMAD.X R13, R8, 0x1, R6, P0 ;  /* 0x00000001080d7824 */ /* 0x000fe200000e0606 */
[----:B----4-:R-:W-:-:S04]  /*5d1e0*/  SHF.R.S32.HI R8, RZ, 0x1f, R185 ;  /* 0x0000001fff087819 */ /* 0x010fc800000114b9 */
        /* <DEDUP_REMOVED lines=46> */
[----:B------:R-:W-:-:S05]  /*5d4d0*/  IMAD.X R13, R8, 0x1, R6, P0 ;  /* 0x00000001080d7824 */ /* 0x000fca00000e0606 */
[----:B------:R0:W-:Y:S01]  /*5d4e0*/  STL.64 [R1+0x730], R12 ;  /* 0x0007300c01007387 */ /* 0x0001e20000100a00 */
[----:B----4-:R-:W-:Y:S02]  /*5d4f0*/  SHF.R.S32.HI R8, RZ, 0x1f, R185 ;  /* 0x0000001fff087819 */ /* 0x010fe400000114b9 */
[----:B0-----:R-:W-:-:S05]  /*5d500*/  IADD3 R12, P0, R185, R4, RZ ;  /* 0x00000004b90c7210 */ /* 0x001fca0007f1e0ff */
[----:B------:R-:W-:-:S05]  /*5d510*/  IMAD.X R13, R8, 0x1, R7, P0 ;  /* 0x00000001080d7824 */ /* 0x000fca00000e0607 */
[----:B------:R0:W-:Y:S02]  /*5d520*/  STL.64 [R1+0x728], R12 ;  /* 0x0007280c01007387 */ /* 0x0001e40000100a00 */
[----:B0-----:R-:W-:Y:S02]  /*5d530*/  IADD3 R12, P0, R185, R5, RZ ;  /* 0x00000005b90c7210 */ /* 0x001fe40007f1e0ff */
[----:B------:R-:W4:Y:S03]  /*5d540*/  LDL.LU R185, [R1+0x514] ;  /* 0x0005140001b97983 */ /* 0x000f260000300800 */
[----:B------:R-:W-:-:S05]  /*5d550*/  IMAD.X R13, R8, 0x1, R6, P0 ;  /* 0x00000001080d7824 */ /* 0x000fca00000e0606 */
[----:B------:R0:W-:Y:S01]  /*5d560*/  STL.64 [R1+0x720], R12 ;  /* 0x0007200c01007387 */ /* 0x0001e20000100a00 */
[----:B------:R-:W-:Y:S02]  /*5d570*/  SHF.R.S32.HI R8, RZ, 0x1f, R183 ;  /* 0x0000001fff087819 */ /* 0x000fe400000114b7 */
        /* <DEDUP_REMOVED lines=15> */
[----:B--2---:R-:W-:Y:S02]  /*5d670*/  SHF.R.S32.HI R8, RZ, 0x1f, R181 ;  /* 0x0000001fff087819 */ /* 0x004fe400000114b5 */
[----:B0-----:R-:W-:-:S05]  /*5d680*/  IADD3 R12, P0, R181, R4, RZ ;  /* 0x00000004b50c7210 */ /* 0x001fca0007f1e0ff */
[----:B------:R-:W-:-:S05]  /*5d690*/  IMAD.X R13, R8, 0x1, R7, P0 ;  /* 0x00000001080d7824 */ /* 0x000fca00000e0607 */
[----:B------:R0:W-:Y:S02]  /*5d6a0*/  STL.64 [R1+0x6f8], R12 ;  /* 0x0006f80c01007387 */ /* 0x0001e40000100a00 */
[----:B0-----:R-:W-:Y:S02]  /*5d6b0*/  IADD3 R12, P0, R181, R5, RZ ;  /* 0x00000005b50c7210 */ /* 0x001fe40007f1e0ff */
[----:B------:R-:W2:Y:S03]  /*5d6c0*/  LDL.LU R181, [R1+0x550] ;  /* 0x0005500001b57983 */ /* 0x000ea60000300800 */
[----:B------:R-:W-:-:S05]  /*5d6d0*/  IMAD.X R13, R8, 0x1, R6, P0 ;  /* 0x00000001080d7824 */ /* 0x000fca00000e0606 */
[----:B------:R0:W-:Y:S01]  /*5d6e0*/  STL.64 [R1+0x6f0], R12 ;  /* 0x0006f00c01007387 */ /* 0x0001e20000100a00 */
[----:B------:R-:W-:Y:S02]  /*5d6f0*/  SHF.R.S32.HI R8, RZ, 0x1f, R187 ;  /* 0x0000001fff087819 */ /* 0x000fe400000114bb */
        /* <DEDUP_REMOVED lines=226> */
[----:B------:R0:W-:Y:S04]  /*5e520*/  STL.64 [R1+0x528], R12 ;  /* 0x0005280c01007387 */ /* 0x0001e80000100a00 */
[----:B------:R-:W4:Y:S01]  /*5e530*/  LDL.LU R188, [R1+0x86c] ;  /* 0x00086c0001bc7983 */ /* 0x000f220000300800 */
[----:B0-----:R-:W-:-:S05]  /*5e540*/  IADD3 R12, P0, R180, R5, RZ ;  /* 0x00000005b40c7210 */ /* 0x001fca0007f1e0ff */
[----:B------:R-:W-:-:S05]  /*5e550*/  IMAD.X R13, R8, 0x1, R6, P0 ;  /* 0x00000001080d7824 */ /* 0x000fca00000e0606 */
[----:B------:R0:W-:Y:S01]  /*5e560*/  STL.64 [R1+0x520], R12 ;  /* 0x0005200c01007387 */ /* 0x0001e20000100a00 */
[----:B--2---:R-:W-:Y:S02]  /*5e570*/  SHF.R.S32.HI R8, RZ, 0x1f, R181 ;  /* 0x0000001fff087819 */ /* 0x004fe400000114b5 */
[----:B0-----:R-:W-:-:S05]  /*5e580*/  IADD3 R12, P0, R181, R4, RZ ;  /* 0x00000004b50c7210 */ /* 0x001fca0007f1e0ff */
[----:B------:R-:W-:-:S05]  /*5e590*/  IMAD.X R13, R8, 0x1, R7, P0 ;  /* 0x00000001080d7824 */ /* 0x000fca00000e0607 */
[----:B------:R0:W-:Y:S04]  /*5e5a0*/  STL.64 [R1+0x518], R12 ;  /* 0x0005180c01007387 */ /* 0x0001e80000100a00 */
[----:B------:R-:W2:Y:S01]  /*5e5b0*/  LDL.LU R189, [R1+0x870] ;  /* 0x0008700001bd7983 */ /* 0x000ea20000300800 */
[----:B0-----:R-:W-:-:S05]  /*5e5c0*/  IADD3 R12, P0, R181, R5, RZ ;  /* 0x00000005b50c7210 */ /* 0x001fca0007f1e0ff */
[----:B------:R-:W-:-:S05]  /*5e5d0*/  IMAD.X R13, R8, 0x1, R6, P0 ;  /* 0x00000001080d7824 */ /* 0x000fca00000e0606 */
[----:B------:R0:W-:Y:S01]  /*5e5e0*/  STL.64 [R1+0x510], R12 ;  /* 0x0005100c01007387 */ /* 0x0001e20000100a00 */
[----:B------:R-:W-:Y:S02]  /*5e5f0*/  SHF.R.S32.HI R8, RZ, 0x1f, R187 ;  /* 0x0000001fff087819 */ /* 0x000fe400000114bb */
[----:B------:R-:W-:-:S05]  /*5e600*/  IADD3 R180, P0, R187, R4, RZ ;  /* 0x00000004bbb47210 */ /* 0x000fca0007f1e0ff */
[----:B------:R-:W-:Y:S01]  /*5e610*/  IMAD.X R181, R8, 0x1, R7, P0 ;  /* 0x0000000108b57824 */ /* 0x000fe200000e0607 */
[----:B0-----:R-:W-:-:S04]  /*5e620*/  IADD3 R12, P0, R187, R5, RZ ;  /* 0x00000005bb0c7210 */ /* 0x001fc80007f1e0ff */
[----:B------:R-:W-:Y:S04]  /*5e630*/  STL.64 [R1+0x1498], R180 ;  /* 0x001498b401007387 */ /* 0x000fe80000100a00 */
[----:B------:R-:W2:Y:S01]  /*5e640*/  LDL.LU R191, [R1+0x874] ;  /* 0x0008740001bf7983 */ /* 0x000ea20000300800 */
[----:B------:R-:W-:-:S05]  /*5e650*/  IMAD.X R13, R8, 0x1, R6, P0 ;  /* 0x00000001080d7824 */ /* 0x000fca00000e0606 */
[----:B------:R0:W-:Y:S01]  /*5e660*/  STL.64 [R1+0x500], R12 ;  /* 0x0005000c01007387 */ /* 0x0001e20000100a00 */
[----:B---3--:R-:W-:Y:S02]  /*5e670*/  SHF.R.S32.HI R8, RZ, 0x1f, R184 ;  /* 0x0000001fff087819 */ /* 0x008fe400000114b8 */
[----:B0-----:R-:W-:-:S05]  /*5e680*/  IADD3 R12, P0, R184, R4, RZ ;  /* 0x00000004b80c7210 */ /* 0x001fca0007f1e0ff */
[----:B------:R-:W-:-:S05]  /*5e690*/  IMAD.X R13, R8, 0x1, R7, P0 ;  /* 0x00000001080d7824 */ /* 0x000fca00000e0607 */
[----:B------:R0:W-:Y:S04]  /*5e6a0*/  STL.64 [R1+0x4f8], R12 ;  /* 0x0004f80c01007387 */ /* 0x0001e80000100a00 */
[----:B------:R-:W3:Y:S01]  /*5e6b0*/  LDL.LU R186, [R1+0x878] ;  /* 0x0008780001ba7983 */ /* 0x000ee20000300800 */
[----:B0-----:R-:W-:-:S05]  /*5e6c0*/  IADD3 R12, P0, R184, R5, RZ ;  /* 0x00000005b80c7210 */ /* 0x001fca0007f1e0ff */
[----:B------:R-:W-:-:S05]  /*5e6d0*/  IMAD.X R13, R8, 0x1, R6, P0 ;  /* 0x00000001080d7824 */ /* 0x000fca00000e0606 */
[----:B------:R0:W-:Y:S01]  /*5e6e0*/  STL.64 [R1+0x4f0], R12 ;  /* 0x0004f00c01007387 */ /* 0x0001e20000100a00 */
[----:B----4-:R-:W-:Y:S02]  /*5e6f0*/  SHF.R.S32.HI R8, RZ, 0x1f, R185 ;  /* 0x0000001fff087819 */ /* 0x010fe400000114b9 */
[----:B0-----:R-:W-:-:S05]  /*5e700*/  IADD3 R12, P0, R185, R4, RZ ;  /* 0x00000004b90c7210 */ /* 0x001fca0007f1e0ff */
[----:B------:R-:W-:-:S05]  /*5e710*/  IMAD.X R13, R8, 0x1, R7, P0 ;  /* 0x00000001080d7824 */ /* 0x000fca00000e0607 */
[----:B------:R0:W-:Y:S04]  /*5e720*/  STL.64 [R1+0x4e8], R12 ;  /* 0x0004e80c01007387 */ /* 0x0001e80000100a00 */
[----:B------:R-:W4:Y:S01]  /*5e730*/  LDL.LU R187, [R1+0x87c] ;  /* 0x00087c0001bb7983 */ /* 0x000f220000300800 */
[----:B0-----:R-:W-:-:S05]  /*5e740*/  IADD3 R12, P0, R185, R5, RZ ;  /* 0x00000005b90c7210 */ /* 0x001fca0007f1e0ff */
[----:B------:R-:W-:-:S05]  /*5e750*/  IMAD.X R13, R8, 0x1, R6, P0 ;  /* 0x00000001080d7824 */ /* 0x000fca00000e0606 */
[----:B------:R0:W-:Y:S01]  /*5e760*/  STL.64 [R1+0x4e0], R12 ;  /* 0x0004e00c01007387 */ /* 0x0001e20000100a00 */
[----:B------:R-:W-:Y:S02]  /*5e770*/  SHF.R.S32.HI R8, RZ, 0x1f, R183 ;  /* 0x0000001fff087819 */ /* 0x000fe400000114b7 */
[----:B0-----:R-:W-:-:S05]  /*5e780*/  IADD3 R12, P0, R183, R4, RZ ;  /* 0x00000004b70c7210 */ /* 0x001fca0007f1e0ff */
[----:B------:R-:W-:-:S05]  /*5e790*/  IMAD.X R13, R8, 0x1, R7, P0 ;  /* 0x00000001080d7824 */ /* 0x000fca00000e0607 */
[----:B------:R0:W-:Y:S04]  /*5e7a0*/  STL.64 [R1+0x4d8], R12 ;  /* 0x0004d80c01007387 */ /* 0x0001e80000100a00 */
[----:B------:R-:W4:Y:S01]  /*5e7b0*/  LDL.LU R185, [R1+0x880] ;  /* 0x0008800001b97983 */ /* 0x000f220000300800 */
[----:B------:R-:W-:Y:S01]  /*5e7c0*/  IMAD.MOV.U32 R184, RZ, RZ, R182 ;  /* 0x000000ffffb87224 */ /* 0x000fe200078e00b6 */
[----:B0-----:R-:W-:-:S05]  /*5e7d0*/  IADD3 R12, P0, R183, R5, RZ ;  /* 0x00000005b70c7210 */ /* 0x001fca0007f1e0ff */
[----:B------:R-:W-:Y:S01]  /*5e7e0*/  IMAD.X R13, R8, 0x1, R6, P0 ;  /* 0x00000001080d7824 */ /* 0x000fe200000e0606 */
[----:B------:R-:W-:Y:S02]  /*5e7f0*/  SHF.R.S32.HI R8, RZ, 0x1f, R188 ;  /* 0x0000001fff087819 */ /* 0x000fe400000114bc */
[----:B------:R-:W-:Y:S02]  /*5e800*/  IADD3 R182, P0, R188, R4, RZ ;  /* 0x00000004bcb67210 */ /* 0x000fe40007f1e0ff */
[----:B------:R0:W-:Y:S03]  /*5e810*/  STL.64 [R1+0x4d0], R12 ;  /* 0x0004d00c01007387 */ /* 0x0001e60000100a00 */
[----:B------:R-:W-:-:S05]  /*5e820*/  IMAD.X R183, R8, 0x1, R7, P0 ;  /* 0x0000000108b77824 */ /* 0x000fca00000e0607 */
[----:B------:R-:W-:Y:S01]  /*5e830*/  STL.64 [R1+0x1488], R182 ;  /* 0x001488b601007387 */ /* 0x000fe20000100a00 */
[----:B0-----:R-:W-:-:S03]  /*5e840*/  IADD3 R12, P0, R188, R5, RZ ;  /* 0x00000005bc0c7210 */ /* 0x001fc60007f1e0ff */
[----:B------:R-:W4:Y:S02]  /*5e850*/  LDL.LU R188, [R1+0x884] ;  /* 0x0008840001bc7983 */ /* 0x000f240000300800 */
        /* <DEDUP_REMOVED lines=30> */
[----:B0-----:R-:W-:Y:S01]  /*5ea40*/  IADD3 R12, P0, R187, R5, RZ ;  /* 0x00000005bb0c7210 */ /* 0x001fe20007f1e0ff */
[----:B------:R-:W-:Y:S02]  /*5ea50*/  IMAD.MOV.U32 R187, RZ, RZ, R184 ;  /* 0x000000ffffbb7224 */ /* 0x000fe400078e00b8 */
[----:B------:R-:W4:Y:S02]  /*5ea60*/  LDL.LU R184, [R1+0x894] ;  /* 0x0008940001b87983 */ /* 0x000f240000300800 */
        /* <DEDUP_REMOVED lines=29> */
[----:B------:R0:W-:Y:S04]  /*5ec40*/  STL.64 [R1+0x448], R12 ;  /* 0x0004480c01007387 */ /* 0x0001e80000100a00 */
[----:B------:R-:W2:Y:S01]  /*5ec50*/  LDL.LU R193, [R1+0x8a4] ;  /* 0x0008a40001c17983 */ /* 0x000ea20000300800 */
[----:B0-----:R-:W-:-:S05]  /*5ec60*/  IADD3 R12, P0, R191, R5, RZ ;  /* 0x00000005bf0c7210 */ /* 0x001fca0007f1e0ff */
[----:B------:R-:W-:-:S05]  /*5ec70*/  IMAD.X R13, R8, 0x1, R6, P0 ;  /* 0x00000001080d7824 */ /* 0x000fca00000e0606 */
[----:B------:R0:W-:Y:S01]  /*5ec80*/  STL.64 [R1+0x440], R12 ;  /* 0x0004400c01007387 */ /* 0x0001e20000100a00 */
[----:B---3--:R-:W-:Y:S02]  /*5ec90*/  SHF.R.S32.HI R8, RZ, 0x1f, R186 ;  /* 0x0000001fff087819 */ /* 0x008fe400000114ba */
[----:B0-----:R-:W-:-:S05]  /*5eca0*/  IADD3 R12, P0, R186, R4, RZ ;  /* 0x00000004ba0c7210 */ /* 0x001fca0007f1e0ff */
[----:B------:R-:W-:-:S05]  /*5ecb0*/  IMAD.X R13, R8, 0x1, R7, P0 ;  /* 0x00000001080d7824 */ /* 0x000fca00000e0607 */
[----:B------:R0:W-:Y:S02]  /*5ecc0*/  STL.64 [R1+0x438], R12 ;  /* 0x0004380c01007387 */ /* 0x0001e40000100a00 */
[----:B0-----:R-:W-:Y:S01]  /*5ecd0*/  IADD3 R12, P0, R186, R5, RZ ;  /* 0x00000005ba0c7210 */ /* 0x001fe20007f1e0ff */
[----:B------:R-:W-:Y:S02]  /*5ece0*/  IMAD.MOV.U32 R186, RZ, RZ, R187 ;  /* 0x000000ffffba7224 */ /* 0x000fe400078e00bb */
[----:B------:R-:W3:Y:S02]  /*5ecf0*/  LDL.LU R187, [R1+0x8a8] ;  /* 0x0008a80001bb7983 */ /* 0x000ee40000300800 */
[----:B------:R-:W-:-:S05]  /*5ed00*/  IMAD.X R13, R8, 0x1, R6, P0 ;  /* 0x00000001080d7824 */ /* 0x000fca00000e0606 */
[----:B------:R0:W-:Y:S01]  /*5ed10*/  STL.64 [R1+0x430], R12 ;  /* 0x0004300c01007387 */ /* 0x0001e20000100a00 */
[----:B----4-:R-:W-:Y:S02]  /*5ed20*/  SHF.R.S32.HI R8, RZ, 0x1f, R184 ;  /* 0x0000001fff087819 */ /* 0x010fe400000114b8 */
[----:B0-----:R-:W-:-:S05]  /*5ed30*/  IADD3 R12, P0, R184, R4, RZ ;  /* 0x00000004b80c7210 */ /* 0x001fca0007f1e0ff */
[----:B------:R-:W-:-:S05]  /*5ed40*/  IMAD.X R13, R8, 0x1, R7, P0 ;  /* 0x00000001080d7824 */ /* 0x000fca00000e0607 */
[----:B------:R0:W-:Y:S02]  /*5ed50*/  STL.64 [R1+0x428], R12 ;  /* 0x0004280c01007387 */ /* 0x0001e40000100a00 */
[----:B0-----:R-:W-:-:S05]  /*5ed60*/  IADD3 R12, P0, R184, R5, RZ ;  /* 0x00000005b80c7210 */ /* 0x001fca0007f1e0ff */
[----:B------:R-:W-:-:S05]  /*5ed70*/  IMAD.X R13, R8, 0x1, R6, P0 ;  /* 0x00000001080d7824 */ /* 0x000fca00000e0606 */
[----:B------:R0:W-:Y:S04]  /*5ed80*/  STL.64 [R1+0x420], R12 ;  /* 0x0004200c01007387 */ /* 0x0001e80000100a00 */
[----:B------:R-:W4:Y:S04]  /*5ed90*/  LDL.LU R190, [R1+0x8ac] ;  /* 0x0008ac0001be7983 */ /* 0x000f280000300800 */
[----:B------:R-:W4:Y:S01]  /*5eda0*/  LDL.LU R191, [R1+0x8b0] ;  /* 0x0008b00001bf7983 */ /* 0x000f220000300800 */
[----:B------:R-:W-:Y:S02]  /*5edb0*/  SHF.R.S32.HI R8, RZ, 0x1f, R185 ;  /* 0x0000001fff087819 */ /* 0x000fe400000114b9 */
[----:B0-----:R-:W-:-:S05]  /*5edc0*/  IADD3 R12, P0, R185, R4, RZ ;  /* 0x00000004b90c7210 */ /* 0x001fca0007f1e0ff */
[----:B------:R-:W-:Y:S01]  /*5edd0*/  IMAD.X R13, R8, 0x1, R7, P0 ;  /* 0x00000001080d7824 */ /* 0x000fe200000e0607 */
[----:B------:R-:W-:-:S04]  /*5ede0*/  IADD3 R184, P0, R185, R5, RZ ;  /* 0x00000005b9b87210 */ /* 0x000fc80007f1e0ff */
[----:B------:R0:W-:Y:S01]  /*5edf0*/  STL.64 [R1+0x418], R12 ;  /* 0x0004180c01007387 */ /* 0x0001e20000100a00 */
[----:B------:R-:W-:-:S05]  /*5ee00*/  IMAD.X R185, R8, 0x1, R6, P0 ;  /* 0x0000000108b97824 */ /* 0x000fca00000e0606 */
[----:B------:R-:W-:Y:S01]  /*5ee10*/  STL.64 [R1+0x1470], R184 ;  /* 0x001470b801007387 */ /* 0x000fe20000100a00 */
        /* <DEDUP_REMOVED lines=20> */
[----:B0-----:R-:W-:-:S05]  /*5ef60*/  IADD3 R12, P0, R193, R5, RZ ;  /* 0x00000005c10c7210 */ /* 0x001fca0007f1e0ff */
[----:B------:R-:W-:-:S05]  /*5ef70*/  IMAD.X R13, R8, 0x1, R6, P0 ;  /* 0x00000001080d7824 */ /* 0x000fca00000e0606 */
[----:B------:R0:W-:Y:S04]  /*5ef80*/  STL.64 [R1+0x3e0], R12 ;  /* 0x0003e00c01007387 */ /* 0x0001e80000100a00 */
[----:B------:R-:W2:Y:S01]  /*5ef90*/  LDL.LU R192, [R1+0x8bc] ;  /* 0x0008bc0001c07983 */ /* 0x000ea20000300800 */
[----:B------:R-:W-:-:S03]  /*5efa0*/  IMAD.MOV.U32 R195, RZ, RZ, R186 ;  /* 0x000000ffffc37224 */ /* 0x000fc600078e00ba */
[----:B------:R-:W2:Y:S01]  /*5efb0*/  LDL.LU R193, [R1+0x8c0] ;  /* 0x0008c00001c17983 */ /* 0x000ea20000300800 */
[----:B---3--:R-:W-:Y:S02]  /*5efc0*/  SHF.R.S32.HI R8, RZ, 0x1f, R187 ;  /* 0x0000001fff087819 */ /* 0x008fe400000114bb */
[----:B0-----:R-:W-:-:S05]  /*5efd0*/  IADD3 R12, P0, R187, R4, RZ ;  /* 0x00000004bb0c7210 */ /* 0x001fca0007f1e0ff */
[----:B------:R-:W-:Y:S01]  /*5efe0*/  IMAD.X R13, R8, 0x1, R7, P0 ;  /* 0x00000001080d7824 */ /* 0x000fe200000e0607 */
[----:B------:R-:W-:-:S04]  /*5eff0*/  IADD3 R186, P0, R187, R5, RZ ;  /* 0x00000005bbba7210 */ /* 0x000fc80007f1e0ff */
[----:B------:R0:W-:Y:S01]  /*5f000*/  STL.64 [R1+0x3d8], R12 ;  /* 0x0003d80c01007387 */ /* 0x0001e20000100a00 */
[----:B------:R-:W-:-:S05]  /*5f010*/  IMAD.X R187, R8, 0x1, R6, P0 ;  /* 0x0000000108bb7824 */ /* 0x000fca00000e0606 */
[----:B------:R-:W-:Y:S01]  /*5f020*/  STL.64 [R1+0x1460], R186 ;  /* 0x001460ba01007387 */ /* 0x000fe20000100a00 */
[----:B----4-:R-:W-:Y:S02]  /*5f030*/  SHF.R.S32.HI R8, RZ, 0x1f, R190 ;  /* 0x0000001fff087819 */ /* 0x010fe400000114be */
[----:B0-----:R-:W-:-:S05]  /*5f040*/  IADD3 R12, P0, R190, R4, RZ ;  /* 0x00000004be0c7210 */ /* 0x001fca0007f1e0ff */
[----:B------:R-:W-:-:S05]  /*5f050*/  IMAD.X R13, R8, 0x1, R7, P0 ;  /* 0x00000001080d7824 */ /* 0x000fca00000e0607 */
[----:B------:R0:W-:Y:S02]  /*5f060*/  STL.64 [R1+0x3c8], R12 ;  /* 0x0003c80c01007387 */ /* 0x0001e40000100a00 */
[----:B0-----:R-:W-:Y:S02]  /*5f070*/  IADD3 R12, P0, R190, R5, RZ ;  /* 0x00000005be0c7210 */ /* 0x001fe40007f1e0ff */
[----:B------:R-:W3:Y:S03]  /*5f080*/  LDL.LU R190, [R1+0x8c4] ;  /* 0x0008c40001be7983 */ /* 0x000ee60000300800 */
        /* <DEDUP_REMOVED lines=14> */
[----:B0-----:R-:W-:-:S05]  /*5f170*/  IADD3 R12, P0, R188, R5, RZ ;  /* 0x00000005bc0c7210 */ /* 0x001fca0007f1e0ff */
[----:B------:R-:W-:-:S05]  /*5f180*/  IMAD.X R13, R8, 0x1, R6, P0 ;  /* 0x00000001080d7824 */ /* 0x000fca00000e0606 */
[----:B------:R0:W-:Y:S04]  /*5f190*/  STL.64 [R1+0x3a0], R12 ;  /* 0x0003a00c01007387 */ /* 0x0001e80000100a00 */
[----:B------:R-:W4:Y:S01]  /*5f1a0*/  LDL.LU R197, [R1+0x8cc] ;  /* 0x0008cc0001c57983 */ /* 0x000f220000300800 */
[----:B--2---:R-:W-:Y:S02]  /*5f1b0*/  SHF.R.S32.HI R8, RZ, 0x1f, R189 ;  /* 0x0000001fff087819 */ /* 0x004fe400000114bd */
[----:B0-----:R-:W-:-:S05]  /*5f1c0*/  IADD3 R12, P0, R189, R4, RZ ;  /* 0x00000004bd0c7210 */ /* 0x001fca0007f1e0ff */
[----:B------:R-:W-:Y:S01]  /*5f1d0*/  IMAD.X R13, R8, 0x1, R7, P0 ;  /* 0x00000001080d7824 */ /* 0x000fe200000e0607 */
[----:B------:R-:W-:Y:S01]  /*5f1e0*/  IADD3 R188, P0, R189, R5, RZ ;  /* 0x00000005bdbc7210 */ /* 0x000fe20007f1e0ff */
[----:B------:R-:W-:-:S03]  /*5f1f0*/  IMAD.MOV.U32 R194, RZ, RZ, R195 ;  /* 0x000000ffffc27224 */ /* 0x000fc600078e00c3 */
[----:B------:R0:W-:Y:S01]  /*5f200*/  STL.64 [R1+0x398], R12 ;  /* 0x0003980c01007387 */ /* 0x0001e20000100a00 */
[----:B------:R-:W-:-:S03]  /*5f210*/  IMAD.X R189, R8, 0x1, R6, P0 ;  /* 0x0000000108bd7824 */ /* 0x000fc600000e0606 */
[----:B------:R-:W2:Y:S04]  /*5f220*/  LDL.LU R195, [R1+0x8d0] ;  /* 0x0008d00001c37983 */ /* 0x000ea80000300800 */
[----:B------:R-:W-:Y:S01]  /*5f230*/  STL.64 [R1+0x1478], R188 ;  /* 0x001478bc01007387 */ /* 0x000fe20000100a00 */
[----:B------:R-:W-:Y:S02]  /*5f240*/  SHF.R.S32.HI R8, RZ, 0x1f, R192 ;  /* 0x0000001fff087819 */ /* 0x000fe400000114c0 */
        /* <DEDUP_REMOVED lines=19> */
[----:B0-----:R-:W-:-:S05]  /*5f380*/  IADD3 R12, P0, R190, R5, RZ ;  /* 0x00000005be0c7210 */ /* 0x001fca0007f1e0ff */
[----:B------:R-:W-:-:S05]  /*5f390*/  IMAD.X R13, R8, 0x1, R6, P0 ;  /* 0x00000001080d7824 */ /* 0x000fca00000e0606 */
[----:B------:R0:W-:Y:S04]  /*5f3a0*/  STL.64 [R1+0x360], R12 ;  /* 0x0003600c01007387 */ /* 0x0001e80000100a00 */
[----:B------:R-:W3:Y:S04]  /*5f3b0*/  LDL.LU R201, [R1+0x8dc] ;  /* 0x0008dc0001c97983 */ /* 0x000ee80000300800 */
[----:B------:R-:W3:Y:S01]  /*5f3c0*/  LDL.LU R196, [R1+0x8e0] ;  /* 0x0008e00001c47983 */ /* 0x000ee20000300800 */
[----:B----4-:R-:W-:Y:S02]  /*5f3d0*/  SHF.R.S32.HI R8, RZ, 0x1f, R191 ;  /* 0x0000001fff087819 */ /* 0x010fe400000114bf */
        /* <DEDUP_REMOVED lines=10> */
[----:B0-----:R-:W-:Y:S01]  /*5f480*/  IADD3 R12, P0, R197, R5, RZ ;  /* 0x00000005c50c7210 */ /* 0x001fe20007f1e0ff */
[----:B------:R-:W-:Y:S02]  /*5f490*/  IMAD.MOV.U32 R197, RZ, RZ, R194 ;  /* 0x000000ffffc57224 */ /* 0x000fe400078e00c2 */
[----:B------:R-:W4:Y:S02]  /*5f4a0*/  LDL.LU R194, [R1+0x8e4] ;  /* 0x0008e40001c27983 */ /* 0x000f240000300800 */
        /* <DEDUP_REMOVED lines=13> */
[----:B------:R0:W-:Y:S04]  /*5f580*/  STL.64 [R1+0x328], R12 ;  /* 0x0003280c01007387 */ /* 0x0001e80000100a00 */
[----:B------:R-:W2:Y:S01]  /*5f590*/  LDL.LU R198, [R1+0x8ec] ;  /* 0x0008ec0001c67983 */ /* 0x000ea20000300800 */
[----:B0-----:R-:W-:-:S05]  /*5f5a0*/  IADD3 R12, P0, R192, R5, RZ ;  /* 0x00000005c00c7210 */ /* 0x001fca0007f1e0ff */
[----:B------:R-:W-:Y:S01]  /*5f5b0*/  IMAD.X R13, R8, 0x1, R6, P0 ;  /* 0x00000001080d7824 */ /* 0x000fe200000e0606 */
[----:B------:R-:W-:-:S04]  /*5f5c0*/  SHF.R.S32.HI R8, RZ, 0x1f, R193 ;  /* 0x0000001fff087819 */ /* 0x000fc800000114c1 */
[----:B------:R0:W-:Y:S04]  /*5f5d0*/  STL.64 [R1+0x320], R12 ;  /* 0x0003200c01007387 */ /* 0x0001e80000100a00 */
[----:B------:R-:W2:Y:S01]  /*5f5e0*/  LDL.LU R199, [R1+0x8f0] ;  /* 0x0008f00001c77983 */ /* 0x000ea20000300800 */
[----:B0-----:R-:W-:-:S05]  /*5f5f0*/  IADD3 R12, P0, R193, R4, RZ ;  /* 0x00000004c10c7210 */ /* 0x001fca0007f1e0ff */
[----:B------:R-:W-:Y:S01]  /*5f600*/  IMAD.X R13, R8, 0x1, R7, P0 ;  /* 0x00000001080d7824 */ /* 0x000fe200000e0607 */
[----:B------:R-:W-:-:S04]  /*5f610*/  IADD3 R192, P0, R193, R5, RZ ;  /* 0x00000005c1c07210 */ /* 0x000fc80007f1e0ff */
[----:B------:R0:W-:Y:S01]  /*5f620*/  STL.64 [R1+0x318], R12 ;  /* 0x0003180c01007387 */ /* 0x0001e20000100a00 */
[----:B------:R-:W-:-:S05]  /*5f630*/  IMAD.X R193, R8, 0x1, R6, P0 ;  /* 0x0000000108c17824 */ /* 0x000fca00000e0606 */
[----:B------:R-:W-:Y:S01]  /*5f640*/  STL.64 [R1+0x14a8], R192 ;  /* 0x0014a8c001007387 */ /* 0x000fe20000100a00 */
[----:B---3--:R-:W-:Y:S02]  /*5f650*/  SHF.R.S32.HI R8, RZ, 0x1f, R201 ;  /* 0x0000001fff087819 */ /* 0x008fe400000114c9 */
[----:B0-----:R-:W-:-:S05]  /*5f660*/  IADD3 R12, P0, R201, R4, RZ ;  /* 0x00000004c90c7210 */ /* 0x001fca0007f1e0ff */
[----:B------:R-:W-:-:S05]  /*5f670*/  IMAD.X R13, R8, 0x1, R7, P0 ;  /* 0x00000001080d7824 */ /* 0x000fca00000e0607 */
[----:B------:R0:W-:Y:S04]  /*5f680*/  STL.64 [R1+0x308], R12 ;  /* 0x0003080c01007387 */ /* 0x0001e80000100a00 */
[----:B------:R-:W3:Y:S01]  /*5f690*/  LDL.LU R203, [R1+0x8f4] ;  /* 0x0008f40001cb7983 */ /* 0x000ee20000300800 */
[----:B0-----:R-:W-:-:S05]  /*5f6a0*/  IADD3 R12, P0, R201, R5, RZ ;  /* 0x00000005c90c7210 */ /* 0x001fca0007f1e0ff */
[----:B------:R-:W-:Y:S01]  /*5f6b0*/  IMAD.X R13, R8, 0x1, R6, P0 ;  /* 0x00000001080d7824 */ /* 0x000fe200000e0606 */
[----:B------:R-:W-:-:S04]  /*5f6c0*/  SHF.R.S32.HI R8, RZ, 0x1f, R196 ;  /* 0x0000001fff087819 */ /* 0x000fc800000114c4 */
[----:B------:R0:W-:Y:S02]  /*5f6d0*/  STL.64 [R1+0x300], R12 ;  /* 0x0003000c01007387 */ /* 0x0001e40000100a00 */
        /* <DEDUP_REMOVED lines=15> */
[----:B------:R0:W-:Y:S04]  /*5f7d0*/  STL.64 [R1+0x2e0], R12 ;  /* 0x0002e00c01007387 */ /* 0x0001e80000100a00 */
[----:B------:R-:W4:Y:S01]  /*5f7e0*/  LDL.LU R201, [R1+0x900] ;  /* 0x0009000001c97983 */ /* 0x000f220000300800 */
[----:B--2---:R-:W-:Y:S02]  /*5f7f0*/  SHF.R.S32.HI R8, RZ, 0x1f, R195 ;  /* 0x0000001fff087819 */ /* 0x004fe400000114c3 */
[----:B0-----:R-:W-:-:S05]  /*5f800*/  IADD3 R12, P0, R195, R4, RZ ;  /* 0x00000004c30c7210 */ /* 0x001fca0007f1e0ff */
[----:B------:R-:W-:Y:S01]  /*5f810*/  IMAD.X R13, R8, 0x1, R7, P0 ;  /* 0x00000001080d7824 */ /* 0x000fe200000e0607 */
[----:B------:R-:W-:-:S04]  /*5f820*/  IADD3 R194, P0, R195, R5, RZ ;  /* 0x00000005c3c27210 */ /* 0x000fc80007f1e0ff */
[----:B------:R0:W-:Y:S01]  /*5f830*/  STL.64 [R1+0x2d8], R12 ;  /* 0x0002d80c01007387 */ /* 0x0001e20000100a00 */
[----:B------:R-:W-:Y:S01]  /*5f840*/  IMAD.X R195, R8, 0x1, R6, P0 ;  /* 0x0000000108c37824 */ /* 0x000fe200000e0606 */
        /* <DEDUP_REMOVED lines=24> */
[----:B------:R-:W-:-:S03]  /*5f9d0*/  IMAD.MOV.U32 R205, RZ, RZ, R196 ;  /* 0x000000ffffcd7224 */ /* 0x000fc600078e00c4 */
[----:B------:R-:W3:Y:S01]  /*5f9e0*/  LDL.LU R203, [R1+0x910] ;  /* 0x0009100001cb7983 */ /* 0x000ee20000300800 */
[----:B------:R-:W-:Y:S02]  /*5f9f0*/  SHF.R.S32.HI R8, RZ, 0x1f, R197 ;  /* 0x0000001fff087819 */ /* 0x000fe400000114c5 */
[----:B0-----:R-:W-:-:S05]  /*5fa00*/  IADD3 R12, P0, R197, R4, RZ ;  /* 0x00000004c50c7210 */ /* 0x001fca0007f1e0ff */
[----:B------:R-:W-:Y:S01]  /*5fa10*/  IMAD.X R13, R8, 0x1, R7, P0 ;  /* 0x00000001080d7824 */ /* 0x000fe200000e0607 */
[----:B------:R-:W-:-:S04]  /*5fa20*/  IADD3 R196, P0, R197, R5, RZ ;  /* 0x00000005c5c47210 */ /* 0x000fc80007f1e0ff */
[----:B------:R0:W-:Y:S01]  /*5fa30*/  STL.64 [R1+0x298], R12 ;  /* 0x0002980c01007387 */ /* 0x0001e20000100a00 */
[----:B------:R-:W-:Y:S01]  /*5fa40*/  IMAD.X R197, R8, 0x1, R6, P0 ;  /* 0x0000000108c57824 */ /* 0x000fe200000e0606 */
[----:B----4-:R-:W-:Y:S02]  /*5fa50*/  SHF.R.S32.HI R8, RZ, 0x1f, R200 ;  /* 0x0000001fff087819 */ /* 0x010fe400000114c8 */
        /* <DEDUP_REMOVED lines=21> */
[----:B------:R-:W-:Y:S02]  /*5fbb0*/  IMAD.X R13, R8, 0x1, R6, P0 ;  /* 0x00000001080d7824 */ /* 0x000fe400000e0606 */
[----:B------:R-:W-:-:S03]  /*5fbc0*/  IMAD.MOV.U32 R204, RZ, RZ, R205 ;  /* 0x000000ffffcc7224 */ /* 0x000fc600078e00cd */
[----:B------:R0:W-:Y:S04]  /*5fbd0*/  STL.64 [R1+0x260], R12 ;  /* 0x0002600c01007387 */ /* 0x0001e80000100a00 */
[----:B------:R-:W2:Y:S01]  /*5fbe0*/  LDL.LU R205, [R1+0x920] ;  /* 0x0009200001cd7983 */ /* 0x000ea20000300800 */
[----:B------:R-:W-:Y:S02]  /*5fbf0*/  SHF.R.S32.HI R8, RZ, 0x1f, R199 ;  /* 0x0000001fff087819 */ /* 0x000fe400000114c7 */
[----:B0-----:R-:W-:-:S05]  /*5fc00*/  IADD3 R12, P0, R199, R4, RZ ;  /* 0x00000004c70c7210 */ /* 0x001fca0007f1e0ff */
[----:B------:R-:W-:Y:S01]  /*5fc10*/  IMAD.X R13, R8, 0x1, R7, P0 ;  /* 0x00000001080d7824 */ /* 0x000fe200000e0607 */
[----:B------:R-:W-:-:S04]  /*5fc20*/  IADD3 R198, P0, R199, R5, RZ ;  /* 0x00000005c7c67210 */ /* 0x000fc80007f1e0ff */
[----:B------:R0:W-:Y:S01]  /*5fc30*/  STL.64 [R1+0x258], R12 ;  /* 0x0002580c01007387 */ /* 0x0001e20000100a00 */
[----:B------:R-:W-:Y:S01]  /*5fc40*/  IMAD.X R199, R8, 0x1, R6, P0 ;  /* 0x0000000108c77824 */ /* 0x000fe200000e0606 */
[----:B---3--:R-:W-:Y:S02]  /*5fc50*/  SHF.R.S32.HI R8, RZ, 0x1f, R202 ;  /* 0x0000001fff087819 */ /* 0x008fe400000114ca */
        /* <DEDUP_REMOVED lines=24> */
[----:B------:R-:W-:Y:S02]  /*5fde0*/  SHF.R.S32.HI R8, RZ, 0x1f, R201 ;  /* 0x0000001fff087819 */ /* 0x000fe400000114c9 */
[----:B0-----:R-:W-:-:S05]  /*5fdf0*/  IADD3 R12, P0, R201, R4, RZ ;  /* 0x00000004c90c7210 */ /* 0x001fca0007f1e0ff */
[----:B------:R-:W-:Y:S01]  /*5fe00*/  IMAD.X R13, R8, 0x1, R7, P0 ;  /* 0x00000001080d7824 */ /* 0x000fe200000e0607 */
[----:B------:R-:W-:-:S04]  /*5fe10*/  IADD3 R200, P0, R201, R5, RZ ;  /* 0x00000005c9c87210 */ /* 0x000fc80007f1e0ff */
[----:B------:R0:W-:Y:S01]  /*5fe20*/  STL.64 [R1+0x218], R12 ;  /* 0x0002180c01007387 */ /* 0x0001e20000100a00 */
[----:B------:R-:W-:Y:S01]  /*5fe30*/  IMAD.X R201, R8, 0x1, R6, P0 ;  /* 0x0000000108c97824 */ /* 0x000fe200000e0606 */
[----:B--2---:R-:W-:Y:S02]  /*5fe40*/  SHF.R.S32.HI R8, RZ, 0x1f, R207 ;  /* 0x0000001fff087819 */ /* 0x004fe400000114cf */
[----:B0-----:R-:W-:-:S05]  /*5fe50*/  IADD3 R12, P0, R207, R4, RZ ;  /* 0x00000004cf0c7210 */ /* 0x001fca0007f1e0ff */
[----:B------:R-:W-:-:S05]  /*5fe60*/  IMAD.X R13, R8, 0x1, R7, P0 ;  /* 0x00000001080d7824 */ /* 0x000fca00000e0607 */
[----:B------:R0:W-:Y:S02]  /*5fe70*/  STL.64 [R1+0x208], R12 ;  /* 0x0002080c01007387 */ /* 0x0001e40000100a00 */
[----:B0-----:R-:W-:Y:S01]  /*5fe80*/  IADD3 R12, P0, R207, R5, RZ ;  /* 0x00000005cf0c7210 */ /* 0x001fe20007f1e0ff */
[----:B------:R-:W-:Y:S02]  /*5fe90*/  IMAD.MOV.U32 R207, RZ, RZ, R204 ;  /* 0x000000ffffcf7224 */ /* 0x000fe400078e00cc */
[----:B------:R-:W2:Y:S02]  /*5fea0*/  LDL.LU R204, [R1+0x934] ;  /* 0x0009340001cc7983 */ /* 0x000ea40000300800 */
        /* <DEDUP_REMOVED lines=17> */
[----:B------:R0:W-:Y:S04]  /*5ffc0*/  STL.64 [R1+0x1e0], R12 ;  /* 0x0001e00c01007387 */ /* 0x0001e80000100a00 */
        /* <DEDUP_REMOVED lines=10> */
[----:B------:R0:W-:Y:S04]  /*60070*/  STL.64 [R1+0x1c8], R12 ;  /* 0x0001c80c01007387 */ /* 0x0001e80000100a00 */
[----:B------:R-:W4:Y:S01]  /*60080*/  LDL.LU R213, [R1+0x944] ;  /* 0x0009440001d57983 */ /* 0x000f220000300800 */
        /* <DEDUP_REMOVED lines=51> */
[----:B------:R-:W-:-:S03]  /*603c0*/  IMAD.MOV.U32 R215, RZ, RZ, R206 ;  /* 0x000000ffffd77224 */ /* 0x000fc600078e00ce */
        /* <DEDUP_REMOVED lines=54> */
[----:B------:R-:W-:Y:S01]  /*60730*/  IMAD.MOV.U32 R217, RZ, RZ, R215 ;  /* 0x000000ffffd97224 */ /* 0x000fe200078e00d7 */
        /* <DEDUP_REMOVED lines=23> */
[----:B------:R-:W3:Y:S04]  /*608b0*/  LDL.LU R19, [R1+0x988] ;  /* 0x0009880001137983 */ /* 0x000ee80000300800 */
[----:B------:R-:W3:Y:S04]  /*608c0*/  LDL.LU R18, [R1+0x98c] ;  /* 0x00098c0001127983 */ /* 0x000ee80000300800 */
[----:B------:R-:W3:Y:S04]  /*608d0*/  LDL.LU R22, [R1+0x990] ;  /* 0x0009900001167983 */ /* 0x000ee80000300800 */
[----:B------:R-:W3:Y:S01]  /*608e0*/  LDL.LU R237, [R1+0x994] ;  /* 0x0009940001ed7983 */ /* 0x000ee20000300800 */
[----:B------:R-:W-:-:S02]  /*608f0*/  SHF.R.S32.HI R8, RZ, 0x1f, R214 ;  /* 0x0000001fff087819 */ /* 0x000fc400000114d6 */
[----:B------:R-:W-:-:S05]  /*60900*/  IADD3 R224, P0, R214, R4, RZ ;  /* 0x00000004d6e07210 */ /* 0x000fca0007f1e0ff */
[----:B------:R-:W-:Y:S01]  /*60910*/  IMAD.X R225, R8, 0x1, R7, P0 ;  /* 0x0000000108e17824 */ /* 0x000fe200000e0607 */
[----:B------:R-:W-:-:S05]  /*60920*/  IADD3 R226, P0, R214, R5, RZ ;  /* 0x00000005d6e27210 */ /* 0x000fca0007f1e0ff */
[----:B------:R-:W-:Y:S02]  /*60930*/  IMAD.X R227, R8, 0x1, R6, P0 ;  /* 0x0000000108e37824 */ /* 0x000fe400000e0606 */
[----:B------:R-:W-:Y:S01]  /*60940*/  IMAD.MOV.U32 R251, RZ, RZ, R217 ;  /* 0x000000fffffb7224 */ /* 0x000fe200078e00d9 */
        /* <DEDUP_REMOVED lines=8> */
[----:B------:R-:W-:-:S05]  /*609d0*/  IADD3 R212, P0, R213, R5, RZ ;  /* 0x00000005d5d47210 */ /* 0x000fca0007f1e0ff */
[----:B------:R-:W-:Y:S01]  /*609e0*/  IMAD.X R213, R8, 0x1, R6, P0 ;  /* 0x0000000108d57824 */ /* 0x000fe200000e0606 */
[----:B--2---:R-:W-:Y:S02]  /*609f0*/  SHF.R.S32.HI R8, RZ, 0x1f, R215 ;  /* 0x0000001fff087819 */ /* 0x004fe400000114d7 */
[----:B------:R-:W-:-:S05]  /*60a00*/  IADD3 R218, P0, R215, R4, RZ ;  /* 0x00000004d7da7210 */ /* 0x000fca0007f1e0ff */
[----:B------:R-:W-:Y:S01]  /*60a10*/  IMAD.X R219, R8, 0x1, R7, P0 ;  /* 0x0000000108db7824 */ /* 0x000fe200000e0607 */
[----:B------:R-:W-:-:S05]  /*60a20*/  IADD3 R214, P0, R215, R5, RZ ;  /* 0x00000005d7d67210 */ /* 0x000fca0007f1e0ff */
[----:B------:R-:W-:Y:S01]  /*60a30*/  IMAD.X R215, R8, 0x1, R6, P0 ;  /* 0x0000000108d77824 */ /* 0x000fe200000e0606 */
[----:B------:R-:W-:Y:S02]  /*60a40*/  SHF.R.S32.HI R8, RZ, 0x1f, R21 ;  /* 0x0000001fff087819 */ /* 0x000fe40000011415 */
[----:B------:R-:W-:-:S05]  /*60a50*/  IADD3 R248, P0, R21, R4, RZ ;  /* 0x0000000415f87210 */ /* 0x000fca0007f1e0ff */
[C---:B------:R-:W-:Y:S01]  /*60a60*/  IMAD.X R249, R8.reuse, 0x1, R7, P0 ;  /* 0x0000000108f97824 */ /* 0x040fe200000e0607 */
[----:B------:R-:W-:Y:S02]  /*60a70*/  IADD3 R246, P0, R21, R5, RZ ;  /* 0x0000000515f67210 */ /* 0x000fe40007f1e0ff */
[----:B------:R-:W2:Y:S03]  /*60a80*/  LDL.LU R21, [R1+0x998] ;  /* 0x0009980001157983 */ /* 0x000ea60000300800 */
[----:B------:R-:W-:Y:S01]  /*60a90*/  IMAD.X R247, R8, 0x1, R6, P0 ;  /* 0x0000000108f77824 */ /* 0x000fe200000e0606 */
[----:B---3--:R-:W-:Y:S02]  /*60aa0*/  SHF.R.S32.HI R8, RZ, 0x1f, R20 ;  /* 0x0000001fff087819 */ /* 0x008fe40000011414 */
[----:B------:R-:W-:-:S05]  /*60ab0*/  IADD3 R244, P0, R20, R4, RZ ;  /* 0x0000000414f47210 */ /* 0x000fca0007f1e0ff */
[----:B------:R-:W-:Y:S01]  /*60ac0*/  IMAD.X R245, R8, 0x1, R7, P0 ;  /* 0x0000000108f57824 */ /* 0x000fe200000e0607 */
[----:B------:R-:W-:Y:S02]  /*60ad0*/  IADD3 R242, P0, R20, R5, RZ ;  /* 0x0000000514f27210 */ /* 0x000fe40007f1e0ff */
[----:B------:R-:W3:Y:S03]  /*60ae0*/  LDL.LU R20, [R1+0x99c] ;  /* 0x00099c0001147983 */ /* 0x000ee60000300800 */
[----:B------:R-:W-:Y:S01]  /*60af0*/  IMAD.X R243, R8, 0x1, R6, P0 ;  /* 0x0000000108f37824 */ /* 0x000fe200000e0606 */
[----:B------:R-:W-:Y:S02]  /*60b00*/  SHF.R.S32.HI R8, RZ, 0x1f, R19 ;  /* 0x0000001fff087819 */ /* 0x000fe40000011413 */
[----:B------:R-:W-:-:S05]  /*60b10*/  IADD3 R240, P0, R19, R4, RZ ;  /* 0x0000000413f07210 */ /* 0x000fca0007f1e0ff */
[C---:B------:R-:W-:Y:S01]  /*60b20*/  IMAD.X R241, R8.reuse, 0x1, R7, P0 ;  /* 0x0000000108f17824 */ /* 0x040fe200000e0607 */
[----:B------:R-:W-:Y:S02]  /*60b30*/  IADD3 R238, P0, R19, R5, RZ ;  /* 0x0000000513ee7210 */ /* 0x000fe40007f1e0ff */
[----:B------:R-:W4:Y:S03]  /*60b40*/  LDL.LU R19, [R1+0x9a0] ;  /* 0x0009a00001137983 */ /* 0x000f260000300800 */
[----:B------:R-:W-:Y:S01]  /*60b50*/  IMAD.X R239, R8, 0x1, R6, P0 ;  /* 0x0000000108ef7824 */ /* 0x000fe200000e0606 */
[----:B------:R-:W-:Y:S02]  /*60b60*/  SHF.R.S32.HI R8, RZ, 0x1f, R18 ;  /* 0x0000001fff087819 */ /* 0x000fe40000011412 */
[----:B------:R-:W-:-:S05]  /*60b70*/  IADD3 R234, P0, R18, R4, RZ ;  /* 0x0000000412ea7210 */ /* 0x000fca0007f1e0ff */
[----:B------:R-:W-:Y:S01]  /*60b80*/  IMAD.X R235, R8, 0x1, R7, P0 ;  /* 0x0000000108eb7824 */ /* 0x000fe200000e0607 */
        /* <DEDUP_REMOVED lines=11> */
[C---:B------:R-:W-:Y:S01]  /*60c40*/  IMAD.X R177, R8.reuse, 0x1, R7, P0 ;  /* 0x0000000108b17824 */ /* 0x040fe200000e0607 */
[----:B------:R-:W-:Y:S02]  /*60c50*/  IADD3 R174, P0, R237, R5, RZ ;  /* 0x00000005edae7210 */ /* 0x000fe40007f1e0ff */
[----:B------:R-:W4:Y:S03]  /*60c60*/  LDL.LU R237, [R1+0x9ac] ;  /* 0x0009ac0001ed7983 */ /* 0x000f260000300800 */
[----:B------:R-:W-:Y:S01]  /*60c70*/  IMAD.X R175, R8, 0x1, R6, P0 ;  /* 0x0000000108af7824 */ /* 0x000fe200000e0606 */
[----:B--2---:R-:W-:Y:S02]  /*60c80*/  SHF.R.S32.HI R8, RZ, 0x1f, R21 ;  /* 0x0000001fff087819 */ /* 0x004fe40000011415 */
        /* <DEDUP_REMOVED lines=11> */
[----:B----4-:R-:W-:Y:S02]  /*60d40*/  SHF.R.S32.HI R8, RZ, 0x1f, R19 ;  /* 0x0000001fff087819 */ /* 0x010fe40000011413 */
        /* <DEDUP_REMOVED lines=155> */
[----:B------:R-:W-:Y:S01]  /*61700*/  SHF.R.S32.HI R8, RZ, 0x1f, R22 ;  /* 0x0000001fff087819 */ /* 0x000fe20000011416 */
[----:B------:R-:W4:Y:S01]  /*61710*/  LDL.LU R144, [R1+0xa20] ;  /* 0x000a200001907983 */ /* 0x000f220000300800 */
        /* <DEDUP_REMOVED lines=8> */
[----:B------:R-:W4:Y:S03]  /*617a0*/  LDL.LU R237, [R1+0xac4] ;  /* 0x000ac40001ed7983 */ /* 0x000f260000300800 */
[----:B------:R-:W-:Y:S01]  /*617b0*/  IMAD.X R31, R8, 0x1, R6, P0 ;  /* 0x00000001081f7824 */ /* 0x000fe200000e0606 */
[----:B------:R-:W4:Y:S04]  /*617c0*/  LDL.LU R153, [R1+0xa24] ;  /* 0x000a240001997983 */ /* 0x000f280000300800 */
[----:B------:R-:W4:Y:S04]  /*617d0*/  LDL.LU R152, [R1+0xa28] ;  /* 0x000a280001987983 */ /* 0x000f280000300800 */
[----:B------:R-:W4:Y:S04]  /*617e0*/  LDL.LU R154, [R1+0xa2c] ;  /* 0x000a2c00019a7983 */ /* 0x000f280000300800 */
[----:B------:R-:W4:Y:S01]  /*617f0*/  LDL.LU R145, [R1+0xa30] ;  /* 0x000a300001917983 */ /* 0x000f220000300800 */
[----:B------:R-:W-:-:S02]  /*61800*/  IMAD.MOV.U32 R180, RZ, RZ, R10 ;  /* 0x000000ffffb47224 */ /* 0x000fc400078e000a */
[----:B------:R-:W-:Y:S01]  /*61810*/  IMAD.MOV.U32 R181, RZ, RZ, R11 ;  /* 0x000000ffffb57224 */ /* 0x000fe200078e000b */
[----:B--2---:R-:W-:Y:S02]  /*61820*/  SHF.R.S32.HI R8, RZ, 0x1f, R21 ;  /* 0x0000001fff087819 */ /* 0x004fe40000011415 */
[----:B------:R-:W-:-:S05]  /*61830*/  IADD3 R32, P0, R21, R4, RZ ;  /* 0x0000000415207210 */ /* 0x000fca0007f1e0ff */
[----:B------:R-:W-:Y:S01]  /*61840*/  IMAD.X R33, R8, 0x1, R7, P0 ;  /* 0x0000000108217824 */ /* 0x000fe200000e0607 */
[----:B0-----:R-:W-:-:S05]  /*61850*/  IADD3 R12, P0, R21, R5, RZ ;  /* 0x00000005150c7210 */ /* 0x001fca0007f1e0ff */
[----:B------:R-:W-:Y:S01]  /*61860*/  IMAD.X R13, R8, 0x1, R6, P0 ;  /* 0x00000001080d7824 */ /* 0x000fe200000e0606 */
        /* <DEDUP_REMOVED lines=19> */
[----:B------:R-:W2:Y:S03]  /*619a0*/  LDL.LU R144, [R1+0xa34] ;  /* 0x000a340001907983 */ /* 0x000ea60000300800 */
[----:B------:R-:W-:Y:S01]  /*619b0*/  IMAD.X R15, R8, 0x1, R6, P0 ;  /* 0x00000001080f7824 */ /* 0x000fe200000e0606 */
[----:B------:R-:W-:Y:S02]  /*619c0*/  SHF.R.S32.HI R9, RZ, 0x1f, R237 ;  /* 0x0000001fff097819 */ /* 0x000fe400000114ed */
[----:B------:R-:W-:-:S05]  /*619d0*/  IADD3 R10, P0, R237, R4, RZ ;  /* 0x00000004ed0a7210 */ /* 0x000fca0007f1e0ff */
[----:B------:R-:W-:Y:S01]  /*619e0*/  IMAD.X R11, R9, 0x1, R7, P0 ;  /* 0x00000001090b7824 */ /* 0x000fe200000e0607 */
[----:B------:R-:W-:Y:S02]  /*619f0*/  IADD3 R8, P0, R237, R5, RZ ;  /* 0x00000005ed087210 */ /* 0x000fe40007f1e0ff */
[----:B------:R-:W3:Y:S01]  /*61a00*/  LDL.LU R237, [R1+0xa38] ;  /* 0x000a380001ed7983 */ /* 0x000ee20000300800 */
[----:B------:R-:W-:Y:S02]  /*61a10*/  LOP3.LUT P6, RZ, R236, 0x400000, RZ, 0xc0, !PT ;  /* 0x00400000ecff7812 */ /* 0x000fe400078cc0ff */
[----:B------:R-:W-:Y:S01]  /*61a20*/  PRMT R178, R178, 0x7773, RZ ;  /* 0x00007773b2b27816 */ /* 0x000fe200000000ff */
[----:B------:R-:W-:Y:S01]  /*61a30*/  IMAD.X R9, R9, 0x1, R6, P0 ;  /* 0x0000000109097824 */ /* 0x000fe200000e0606 */
[----:B------:R-:W-:-:S09]  /*61a40*/  IADD3 R160, P0, R153, R4, RZ ;  /* 0x0000000499a07210 */ /* 0x000fd20007f1e0ff */
[----:B------:R0:W-:Y:S02]  /*61a50*/  @P6 STG.E.U8 desc[UR58][R142.64], R178 ;  /* 0x000000b28e006986 */ /* 0x0001e4000c10113a */
[----:B0-----:R-:W-:-:S05]  /*61a60*/  SHF.R.S32.HI R142, RZ, 0x1f, R153 ;  /* 0x0000001fff8e7819 */ /* 0x001fca0000011499 */
[----:B------:R-:W-:Y:S01]  /*61a70*/  IMAD.X R161, R142, 0x1, R7, P0 ;  /* 0x000000018ea17824 */ /* 0x000fe200000e0607 */
[----:B------:R-:W-:Y:S02]  /*61a80*/  IADD3 R156, P0, R153, R5, RZ ;  /* 0x00000005999c7210 */ /* 0x000fe40007f1e0ff */
[----:B------:R-:W-:-:S03]  /*61a90*/  SHF.R.S32.HI R143, RZ, 0x1f, R152 ;  /* 0x0000001fff8f7819 */ /* 0x000fc60000011498 */
[----:B------:R-:W-:Y:S01]  /*61aa0*/  IMAD.X R157, R142, 0x1, R6, P0 ;  /* 0x000000018e9d7824 */ /* 0x000fe200000e0606 */
[----:B------:R-:W-:-:S05]  /*61ab0*/  IADD3 R158, P0, R152, R4, RZ ;  /* 0x00000004989e7210 */ /* 0x000fca0007f1e0ff */
[----:B------:R-:W-:Y:S01]  /*61ac0*/  IMAD.X R159, R143, 0x1, R7, P0 ;  /* 0x000000018f9f7824 */ /* 0x000fe200000e0607 */
[----:B------:R-:W-:Y:S01]  /*61ad0*/  IADD3 R152, P0, R152, R5, RZ ;  /* 0x0000000598987210 */ /* 0x000fe20007f1e0ff */
[----:B------:R-:W-:Y:S01]  /*61ae0*/  IMAD.MOV.U32 R188, RZ, RZ, R148 ;  /* 0x000000ffffbc7224 */ /* 0x000fe200078e0094 */
[----:B------:R-:W-:-:S03]  /*61af0*/  SHF.R.S32.HI R142, RZ, 0x1f, R154 ;  /* 0x0000001fff8e7819 */ /* 0x000fc6000001149a */
[----:B------:R-:W-:Y:S01]  /*61b00*/  IMAD.X R153, R143, 0x1, R6, P0 ;  /* 0x000000018f997824 */ /* 0x000fe200000e0606 */
[----:B------:R-:W-:Y:S01]  /*61b10*/  IADD3 R148, P0, R154, R4, RZ ;  /* 0x000000049a947210 */ /* 0x000fe20007f1e0ff */
[----:B------:R-:W-:-:S04]  /*61b20*/  IMAD.MOV.U32 R189, RZ, RZ, R149 ;  /* 0x000000ffffbd7224 */ /* 0x000fc800078e0095 */
        /* <DEDUP_REMOVED lines=9> */
[----:B------:R-:W-:-:S04]  /*61bc0*/  IMAD.MOV.U32 R190, RZ, RZ, R146 ;  /* 0x000000ffffbe7224 */ /* 0x000fc800078e0092 */
[----:B------:R-:W-:Y:S02]  /*61bd0*/  IMAD.X R143, R143, 0x1, R6, P0 ;  /* 0x000000018f8f7824 */ /* 0x000fe400000e0606 */
[----:B------:R-:W-:Y:S02]  /*61be0*/  IMAD.MOV.U32 R191, RZ, RZ, R147 ;  /* 0x000000ffffbf7224 */ /* 0x000fe400078e0093 */
[----:B------:R-:W-:Y:S02]  /*61bf0*/  IMAD.MOV.U32 R192, RZ, RZ, R162 ;  /* 0x000000ffffc07224 */ /* 0x000fe400078e00a2 */
[----:B------:R-:W-:Y:S01]  /*61c00*/  IMAD.MOV.U32 R193, RZ, RZ, R163 ;  /* 0x000000ffffc17224 */ /* 0x000fe200078e00a3 */
[C---:B------:R-:W-:Y:S02]  /*61c10*/  LOP3.LUT P1, RZ, R236.reuse, 0x800000, RZ, 0xc0, !PT ;  /* 0x00800000ecff7812 */ /* 0x040fe4000782c0ff */
[C---:B------:R-:W-:Y:S02]  /*61c20*/  LOP3.LUT P2, RZ, R236.reuse, 0x2000000, RZ, 0xc0, !PT ;  /* 0x02000000ecff7812 */ /* 0x040fe4000784c0ff */
[----:B------:R-:W-:-:S02]  /*61c30*/  LOP3.LUT P3, RZ, R236, 0x8000000, RZ, 0xc0, !PT ;  /* 0x08000000ecff7812 */ /* 0x000fc4000786c0ff */
[----:B------:R-:W-:Y:S01]  /*61c40*/  LOP3.LUT P4, RZ, R236, 0x10000000, RZ, 0xc0, !PT ;  /* 0x10000000ecff7812 */ /* 0x000fe2000788c0ff */
[----:B------:R-:W-:Y:S02]  /*61c50*/  IMAD.MOV.U32 R187, RZ, RZ, R181 ;  /* 0x000000ffffbb7224 */ /* 0x000fe400078e00b5 */
[----:B------:R-:W4:Y:S04]  /*61c60*/  LDL.LU R181, [R1+0x50] ;  /* 0x0000500001b57983 */ /* 0x000f280000300800 */
[----:B------:R-:W4:Y:S01]  /*61c70*/  LDL.LU.64 R184, [R1+0x7f0] ;  /* 0x0007f00001b87983 */ /* 0x000f220000300a00 */
[----:B--2---:R-:W-:Y:S02]  /*61c80*/  SHF.R.S32.HI R145, RZ, 0x1f, R144 ;  /* 0x0000001fff917819 */ /* 0x004fe40000011490 */
[----:B------:R-:W-:-:S05]  /*61c90*/  IADD3 R146, P0, R144, R4, RZ ;  /* 0x0000000490927210 */ /* 0x000fca0007f1e0ff */
[----:B------:R-:W-:Y:S01]  /*61ca0*/  IMAD.X R147, R145, 0x1, R7, P0 ;  /* 0x0000000191937824 */ /* 0x000fe200000e0607 */
[----:B------:R-:W-:-:S05]  /*61cb0*/  IADD3 R144, P0, R144, R5, RZ ;  /* 0x0000000590907210 */ /* 0x000fca0007f1e0ff */
[----:B------:R-:W-:Y:S01]  /*61cc0*/  IMAD.X R145, R145, 0x1, R6, P0 ;  /* 0x0000000191917824 */ /* 0x000fe200000e0606 */
[----:B---3--:R-:W-:Y:S02]  /*61cd0*/  IADD3 R162, P0, R237, R4, RZ ;  /* 0x00000004eda27210 */ /* 0x008fe40007f1e0ff */
[----:B------:R-:W-:-:S05]  /*61ce0*/  SHF.R.S32.HI R178, RZ, 0x1f, R237 ;  /* 0x0000001fffb27819 */ /* 0x000fca00000114ed */
[----:B------:R-:W-:Y:S01]  /*61cf0*/  IMAD.X R163, R178, 0x1, R7, P0 ;  /* 0x00000001b2a37824 */ /* 0x000fe200000e0607 */
[----:B------:R-:W-:-:S05]  /*61d00*/  IADD3 R4, P0, R237, R5, RZ ;  /* 0x00000005ed047210 */ /* 0x000fca0007f1e0ff */
[----:B------:R-:W-:Y:S02]  /*61d10*/  IMAD.X R5, R178, 0x1, R6, P0 ;  /* 0x00000001b2057824 */ /* 0x000fe400000e0606 */
[----:B------:R-:W-:Y:S01]  /*61d20*/  VIADD R6, R0, 0x159 ;  /* 0x0000015900067836 */ /* 0x000fe20000000000 */
[C---:B------:R-:W-:Y:S02]  /*61d30*/  PRMT R7, R179.reuse, 0x7770, RZ ;  /* 0x00007770b3077816 */ /* 0x040fe400000000ff */
[C---:B------:R-:W-:Y:S02]  /*61d40*/  PRMT R178, R179.reuse, 0x7771, RZ ;  /* 0x00007771b3b27816 */ /* 0x040fe400000000ff */
[----:B------:R-:W-:Y:S02]  /*61d50*/  ISETP.GE.AND P0, PT, R6, UR37, PT ;  /* 0x0000002506007c0c */ /* 0x000fe4000bf06270 */
[C---:B------:R-:W-:Y:S01]  /*61d60*/  PRMT R6, R179.reuse, 0x7772, RZ ;  /* 0x00007772b3067816 */ /* 0x040fe200000000ff */
[----:B------:R0:W-:Y:S01]  /*61d70*/  @P1 STG.E.U8 desc[UR58][R192.64], R7 ;  /* 0x00000007c0001986 */ /* 0x0001e2000c10113a */
[----:B------:R-:W-:-:S03]  /*61d80*/  PRMT R179, R179, 0x7773, RZ ;  /* 0x00007773b3b37816 */ /* 0x000fc600000000ff */
[----:B------:R1:W-:Y:S04]  /*61d90*/  @P2 STG.E.U8 desc[UR58][R188.64], R178 ;  /* 0x000000b2bc002986 */ /* 0x0003e8000c10113a */
[----:B------:R2:W-:Y:S04]  /*61da0*/  @P3 STG.E.U8 desc[UR58][R182.64], R6 ;  /* 0x00000006b6003986 */ /* 0x0005e8000c10113a */
[----:B0-----:R-:W3:Y:S04]  /*61db0*/  LDL.LU.64 R192, [R1+0x7e0] ;  /* 0x0007e00001c07983 */ /* 0x001ee80000300a00 */
[----:B------:R-:W3:Y:S04]  /*61dc0*/  LDL.LU R237, [R1+0x54] ;  /* 0x0000540001ed7983 */ /* 0x000ee80000300800 */
[----:B-1----:R-:W3:Y:S04]  /*61dd0*/  LDL.LU.64 R188, [R1+0x7d8] ;  /* 0x0007d80001bc7983 */ /* 0x002ee80000300a00 */
[----:B--2---:R-:W2:Y:S04]  /*61de0*/  LDL.LU.64 R182, [R1+0x7d0] ;  /* 0x0007d00001b67983 */ /* 0x004ea80000300a00 */
[----:B------:R0:W-:Y:S04]  /*61df0*/  @P4 STG.E.U8 desc[UR58][R2.64], R179 ;  /* 0x000000b302004986 */ /* 0x0001e8000c10113a */
[----:B0-----:R-:W3:Y:S01]  /*61e00*/  LDL.LU.64 R2, [R1+0x14b0] ;  /* 0x0014b00001027983 */ /* 0x001ee20000300a00 */
[----:B------:R-:W-:Y:S01]  /*61e10*/  LOP3.LUT P5, RZ, R236, 0x40000000, RZ, 0xc0, !PT ;  /* 0x40000000ecff7812 */ /* 0x000fe200078ac0ff */
[----:B------:R-:W-:Y:S01]  /*61e20*/  VIADD R7, R0, 0x15a ;  /* 0x0000015a00077836 */ /* 0x000fe20000000000 */
[----:B------:R-:W-:-:S04]  /*61e30*/  LOP3.LUT P6, RZ, R250, 0x400, RZ, 0xc0, !PT ;  /* 0x00000400faff7812 */ /* 0x000fc800078cc0ff */
[----:B------:R-:W-:Y:S01]  /*61e40*/  ISETP.GE.AND P1, PT, R7, UR55, PT ;  /* 0x0000003707007c0c */ /* 0x000fe2000bf26270 */
[----:B------:R-:W-:-:S05]  /*61e50*/  VIADD R7, R0, 0x15b ;  /* 0x0000015b00077836 */ /* 0x000fca0000000000 */
[----:B------:R-:W-:Y:S01]  /*61e60*/  ISETP.GE.AND P2, PT, R7, UR35, PT ;  /* 0x0000002307007c0c */ /* 0x000fe2000bf46270 */
[----:B------:R-:W-:Y:S01]  /*61e70*/  VIADD R7, R0, 0x15c ;  /* 0x0000015c00077836 */ /* 0x000fe20000000000 */
[----:B----4-:R-:W-:-:S05]  /*61e80*/  PRMT R6, R181, 0x7770, RZ ;  /* 0x00007770b5067816 */ /* 0x010fca00000000ff */
[----:B------:R0:W-:Y:S01]  /*61e90*/  @P5 STG.E.U8 desc[UR58][R190.64], R6 ;  /* 0x00000006be005986 */ /* 0x0001e2000c10113a */
[----:B------:R-:W-:Y:S01]  /*61ea0*/  ISETP.GE.AND P3, PT, R7, UR7, PT ;  /* 0x0000000707007c0c */ /* 0x000fe2000bf66270 */
[----:B------:R-:W-:Y:S01]  /*61eb0*/  IMAD.MOV.U32 R186, RZ, RZ, R180 ;  /* 0x000000ffffba7224 */ /* 0x000fe200078e00b4 */
[----:B------:R-:W-:Y:S01]  /*61ec0*/  ULDC.64 UR6, c[0x0][0x228] ;  /* 0x00008a0000067ab9 */ /* 0x000fe20000000a00 */
[----:B0-----:R-:W-:-:S05]  /*61ed0*/  PRMT R6, R181, 0x7771, RZ ;  /* 0x00007771b5067816 */ /* 0x001fca00000000ff */
[----:B------:R0:W-:Y:S01]  /*61ee0*/  @P6 STG.E.U8 desc[UR58][R184.64], R6 ;  /* 0x00000006b8006986 */ /* 0x0001e2000c10113a */
[----:B------:R-:W-:-:S03]  /*61ef0*/  PRMT R7, R181, 0x7772, RZ ;  /* 0x00007772b5077816 */ /* 0x000fc600000000ff */
[----:B0-----:R-:W4:Y:S01]  /*61f00*/  LDL.LU.64 R184, [R1+0x7c8] ;  /* 0x0007c80001b87983 */ /* 0x001f220000300a00 */
[----:B------:R-:W-:-:S03]  /*61f10*/  PRMT R6, R181, 0x7773, RZ ;  /* 0x00007773b5067816 */ /* 0x000fc600000000ff */
[----:B------:R-:W4:Y:S04]  /*61f20*/  LDL.LU R180, [R1+0x58] ;  /* 0x0000580001b47983 */ /* 0x000f280000300800 */
[----:B------:R-:W4:Y:S01]  /*61f30*/  LDL.LU.64 R190, [R1+0x7c0] ;  /* 0x0007c00001be7983 */ /* 0x000f220000300a00 */
[----:B---3--:R-:W-:Y:S02]  /*61f40*/  ISETP.LT.AND P4, PT, R2, UR10, !P0 ;  /* 0x0000000a02007c0c */ /* 0x008fe4000c781270 */
[C---:B------:R-:W-:Y:S01]  /*61f50*/  ISETP.LT.AND P0, PT, R3.reuse, UR4, !P0 ;  /* 0x0000000403007c0c */ /* 0x040fe2000c701270 */
[----:B------:R-:W-:Y:S01]  /*61f60*/  VIADD R178, R0, 0x15d ;  /* 0x0000015d00b27836 */ /* 0x000fe20000000000 */
[----:B------:R-:W-:Y:S01]  /*61f70*/  ISETP.LT.AND P5, PT, R2, UR12, !P1 ;  /* 0x0000000c02007c0c */ /* 0x000fe2000cfa1270 */
[----:B------:R-:W-:Y:S01]  /*61f80*/  ULDC UR4, c[0x0][0x228] ;  /* 0x00008a0000047ab9 */ /* 0x000fe20000000800 */
[----:B------:R-:W-:Y:S01]  /*61f90*/  ISETP.LT.AND P6, PT, R3, UR6, !P1 ;  /* 0x0000000603007c0c */ /* 0x000fe2000cfc1270 */
[----:B------:R-:W-:-:S06]  /*61fa0*/  ULDC UR6, c[0x0][0x228] ;  /* 0x00008a0000067ab9 */ /* 0x000fcc0000000800 */
[----:B------:R0:W-:Y:S04]  /*61fb0*/  @P4 STG.E.U8 desc[UR58][R186.64], R7 ;  /* 0x00000007ba004986 */ /* 0x0001e8000c10113a */
[----:B------:R1:W-:Y:S04]  /*61fc0*/  @P0 STG.E.U8 desc[UR58][R192.64], R6 ;  /* 0x00000006c0000986 */ /* 0x0003e8000c10113a */
[----:B0-----:R-:W3:Y:S01]  /*61fd0*/  LDL.LU.64 R186, [R1+0x7b8] ;  /* 0x0007b80001ba7983 */ /* 0x001ee20000300a00 */
[C---:B------:R-:W-:Y:S02]  /*61fe0*/  PRMT R7, R237.reuse, 0x7770, RZ ;  /* 0x00007770ed077816 */ /* 0x040fe400000000ff */
[----:B-1----:R-:W-:-:S03]  /*61ff0*/  PRMT R6, R237, 0x7771, RZ ;  /* 0x00007771ed067816 */ /* 0x002fc600000000ff */
[----:B------:R0:W-:Y:S04]  /*62000*/  @P5 STG.E.U8 desc[UR58][R188.64], R7 ;  /* 0x00000007bc005986 */ /* 0x0001e8000c10113a */
[----:B--2---:R1:W-:Y:S04]  /*62010*/  @P6 STG.E.U8 desc[UR58][R182.64], R6 ;  /* 0x00000006b6006986 */ /* 0x0043e8000c10113a */
[----:B0-----:R-:W2:Y:S04]  /*62020*/  LDL.LU.64 R188, [R1+0x7b0] ;  /* 0x0007b00001bc7983 */ /* 0x001ea80000300a00 */
[----:B-1----:R-:W2:Y:S01]  /*62030*/  LDL.LU.64 R182, [R1+0x7a8] ;  /* 0x0007a80001b67983 */ /* 0x002ea20000300a00 */
[----:B------:R-:W-:-:S02]  /*62040*/  ISETP.LT.AND P4, PT, R2, UR18, !P2 ;  /* 0x0000001202007c0c */ /* 0x000fc4000d781270 */
[----:B------:R-:W-:Y:S01]  /*62050*/  ISETP.LT.AND P2, PT, R3, UR16, !P2 ;  /* 0x0000001003007c0c */ /* 0x000fe2000d741270 */
[----:B------:R-:W-:Y:S01]  /*62060*/  VIADD R7, R0, 0x15e ;  /* 0x0000015e00077836 */ /* 0x000fe20000000000 */
[----:B------:R-:W-:Y:S01]  /*62070*/  PRMT R6, R237, 0x7772, RZ ;  /* 0x00007772ed067816 */ /* 0x000fe200000000ff */
[----:B------:R-:W2:Y:S01]  /*62080*/  LDL.LU R181, [R1+0x5c] ;  /* 0x00005c0001b57983 */ /* 0x000ea20000300800 */
[----:B------:R-:W-:Y:S02]  /*62090*/  ISETP.LT.AND P5, PT, R2, UR14, !P3 ;  /* 0x0000000e02007c0c */ /* 0x000fe4000dfa1270 */
[----:B------:R-:W-:Y:S01]  /*620a0*/  ISETP.GE.AND P0, PT, R7, UR39, PT ;  /* 0x0000002707007c0c */ /* 0x000fe2000bf06270 */
[----:B------:R-:W2:Y:S01]  /*620b0*/  LDL.LU.64 R192, [R1+0x7a0] ;  /* 0x0007a00001c07983 */ /* 0x000ea20000300a00 */
[----:B------:R-:W-:Y:S02]  /*620c0*/  PRMT R7, R237, 0x7773, RZ ;  /* 0x00007773ed077816 */ /* 0x000fe400000000ff */
[----:B------:R-:W-:Y:S01]  /*620d0*/  ISETP.GE.AND P1, PT, R178, UR57, PT ;  /* 0x00000039b2007c0c */ /* 0x000fe2000bf26270 */
[----:B----4-:R0:W-:Y:S01]  /*620e0*/  @P4 STG.E.U8 desc[UR58][R184.64], R6 ;  /* 0x00000006b8004986 */ /* 0x0101e2000c10113a */
[----:B------:R-:W-:-:S03]  /*620f0*/  ISETP.LT.AND P3, PT, R3, UR28, !P3 ;  /* 0x0000001c03007c0c */ /* 0x000fc6000df61270 */
[----:B------:R1:W-:Y:S01]  /*62100*/  @P2 STG.E.U8 desc[UR58][R190.64], R7 ;  /* 0x00000007be002986 */ /* 0x0003e2000c10113a */
[----:B------:R-:W-:-:S03]  /*62110*/  ISETP.LT.AND P2, PT, R2, UR26, !P1 ;  /* 0x0000001a02007c0c */ /* 0x000fc6000cf41270 */
[----:B0-----:R-:W4:Y:S01]  /*62120*/  LDL.LU.64 R184, [R1+0x798] ;  /* 0x0007980001b87983 */ /* 0x001f220000300a00 */
[C---:B------:R-:W-:Y:S02]  /*62130*/  PRMT R6, R180.reuse, 0x7770, RZ ;  /* 0x00007770b4067816 */ /* 0x040fe400000000ff */
[----:B-1----:R-:W-:-:S03]  /*62140*/  PRMT R7, R180, 0x7771, RZ ;  /* 0x00007771b4077816 */ /* 0x002fc600000000ff */
[----:B---3--:R0:W-:Y:S04]  /*62150*/  @P5 STG.E.U8 desc[UR58][R186.64], R6 ;  /* 0x00000006ba005986 */ /* 0x0081e8000c10113a */
[----:B0-----:R-:W3:Y:S01]  /*62160*/  LDL.LU.64 R186, [R1+0x790] ;  /* 0x0007900001ba7983 */ /* 0x001ee20000300a00 */
[----:B------:R-:W-:-:S03]  /*62170*/  PRMT R6, R180, 0x7772, RZ ;  /* 0x00007772b4067816 */ /* 0x000fc600000000ff */
[----:B------:R-:W3:Y:S04]  /*62180*/  LDL.LU.64 R190, [R1+0x788] ;  /* 0x0007880001be7983 */ /* 0x000ee80000300a00 */
[----:B--2---:R-:W-:Y:S04]  /*62190*/  @P3 STG.E.U8 desc[UR58][R188.64], R7 ;  /* 0x00000007bc003986 */ /* 0x004fe8000c10113a */
[----:B------:R-:W2:Y:S04]  /*621a0*/  LDL.LU R237, [R1+0x40] ;  /* 0x0000400001ed7983 */ /* 0x000ea80000300800 */
[----:B------:R0:W-:Y:S04]  /*621b0*/  @P2 STG.E.U8 desc[UR58][R182.64], R6 ;  /* 0x00000006b6002986 */ /* 0x0001e8000c10113a */
[----:B0-----:R-:W2:Y:S01]  /*621c0*/  LDL.LU.64 R182, [R1+0x780] ;  /* 0x0007800001b67983 */ /* 0x001ea20000300a00 */
[----:B------:R-:W-:Y:S01]  /*621d0*/  VIADD R178, R0, 0x15f ;  /* 0x0000015f00b27836 */ /* 0x000fe20000000000 */
[----:B------:R-:W-:-:S02]  /*621e0*/  ISETP.LT.AND P1, PT, R3, UR24, !P1 ;  /* 0x0000001803007c0c */ /* 0x000fc4000cf21270 */
[----:B------:R-:W-:Y:S01]  /*621f0*/  PRMT R7, R180, 0x7773, RZ ;  /* 0x00007773b4077816 */ /* 0x000fe200000000ff */
[----:B------:R-:W2:Y:S01]  /*62200*/  LDL.LU.64 R188, [R1+0x778] ;  /* 0x0007780001bc7983 */ /* 0x000ea20000300a00 */
[----:B------:R-:W-:Y:S01]  /*62210*/  ISETP.GE.AND P4, PT, R178, UR9, PT ;  /* 0x00000009b2007c0c */ /* 0x000fe2000bf86270 */
[----:B------:R-:W-:Y:S02]  /*62220*/  ULDC.64 UR8, c[0x0][0x228] ;  /* 0x00008a0000087ab9 */ /* 0x000fe40000000a00 */
[----:B------:R-:W-:Y:S02]  /*62230*/  ISETP.LT.AND P5, PT, R2, UR8, !P0 ;  /* 0x0000000802007c0c */ /* 0x000fe4000c7a1270 */
[----:B------:R-:W-:Y:S02]  /*62240*/  PRMT R6, R181, 0x7770, RZ ;  /* 0x00007770b5067816 */ /* 0x000fe400000000ff */
[----:B------:R-:W-:Y:S02]  /*62250*/  ISETP.LT.AND P2, PT, R3, UR30, !P0 ;  /* 0x0000001e03007c0c */ /* 0x000fe4000c741270 */
[----:B------:R0:W-:Y:S01]  /*62260*/  @P1 STG.E.U8 desc[UR58][R192.64], R7 ;  /* 0x00000007c0001986 */ /* 0x0001e2000c10113a */
[----:B------:R-:W-:Y:S01]  /*62270*/  VIADD R178, R0, 0x160 ;  /* 0x0000016000b27836 */ /* 0x000fe20000000000 */
[----:B------:R-:W-:-:S05]  /*62280*/  ULDC UR8, c[0x0][0x228] ;  /* 0x00008a0000087ab9 */ /* 0x000fca0000000800 */
[----:B----4-:R1:W-:Y:S01]  /*62290*/  @P5 STG.E.U8 desc[UR58][R184.64], R6 ;  /* 0x00000006b8005986 */ /* 0x0103e2000c10113a */
[----:B------:R-:W-:Y:S01]  /*622a0*/  ISETP.LT.AND P5, PT, R2, UR4, !P4 ;  /* 0x0000000402007c0c */ /* 0x000fe2000e7a1270 */
[----:B------:R-:W-:Y:S02]  /*622b0*/  ULDC UR4, c[0x0][0x228] ;  /* 0x00008a0000047ab9 */ /* 0x000fe40000000800 */
[----:B------:R-:W-:Y:S01]  /*622c0*/  ISETP.LT.AND P4, PT, R3, UR4, !P4 ;  /* 0x0000000403007c0c */ /* 0x000fe2000e781270 */
[----:B0-----:R-:W-:Y:S01]  /*622d0*/  VIADD R7, R0, 0x162 ;  /* 0x0000016200077836 */ /* 0x001fe20000000000 */
[----:B------:R-:W-:Y:S01]  /*622e0*/  ISETP.GE.AND P3, PT, R178, UR61, PT ;  /* 0x0000003db2007c0c */ /* 0x000fe2000bf66270 */
[----:B------:R-:W-:Y:S01]  /*622f0*/  ULDC UR4, c[0x0][0x228] ;  /* 0x00008a0000047ab9 */ /* 0x000fe20000000800 */
[----:B-1----:R-:W4:Y:S01]  /*62300*/  LDL.LU.64 R184, [R1+0x770] ;  /* 0x0007700001b87983 */ /* 0x002f220000300a00 */
[----:B------:R-:W-:Y:S02]  /*62310*/  PRMT R6, R181, 0x7771, RZ ;  /* 0x00007771b5067816 */ /* 0x000fe400000000ff */
[----:B------:R-:W-:-:S02]  /*62320*/  ISETP.GE.AND P1, PT, R7, UR41, PT ;  /* 0x0000002907007c0c */ /* 0x000fc4000bf26270 */
[C---:B------:R-:W-:Y:S01]  /*62330*/  PRMT R7, R181.reuse, 0x7773, RZ ;  /* 0x00007773b5077816 */ /* 0x040fe200000000ff */
[----:B---3--:R0:W-:Y:S04]  /*62340*/  @P2 STG.E.U8 desc[UR58][R186.64], R6 ;  /* 0x00000006ba002986 */ /* 0x0081e8000c10113a */
[----:B0-----:R-:W3:Y:S01]  /*62350*/  LDL.LU R187, [R1+0x44] ;  /* 0x0000440001bb7983 */ /* 0x001ee20000300800 */
[----:B------:R-:W-:-:S03]  /*62360*/  PRMT R6, R181, 0x7772, RZ ;  /* 0x00007772b5067816 */ /* 0x000fc600000000ff */
[----:B------:R-:W3:Y:S04]  /*62370*/  LDL.LU.64 R180, [R1+0x768] ;  /* 0x0007680001b47983 */ /* 0x000ee80000300a00 */
[----:B------:R-:W3:Y:S04]  /*62380*/  LDL.LU.64 R192, [R1+0x760] ;  /* 0x0007600001c07983 */ /* 0x000ee80000300a00 */
[----:B------:R0:W-:Y:S04]  /*62390*/  @P5 STG.E.U8 desc[UR58][R190.64], R6 ;  /* 0x00000006be005986 */ /* 0x0001e8000c10113a */
[----:B--2---:R1:W-:Y:S04]  /*623a0*/  @P4 STG.E.U8 desc[UR58][R182.64], R7 ;  /* 0x00000007b6004986 */ /* 0x0043e8000c10113a */
[----:B0-----:R-:W2:Y:S04]  /*623b0*/  LDL.LU.64 R190, [R1+0x758] ;  /* 0x0007580001be7983 */ /* 0x001ea80000300a00 */
[----:B-1----:R-:W2:Y:S01]  /*623c0*/  LDL.LU.64 R182, [R1+0x750] ;  /* 0x0007500001b67983 */ /* 0x002ea20000300a00 */
[----:B------:R-:W-:Y:S01]  /*623d0*/  ISETP.LT.AND P6, PT, R2, UR6, !P3 ;  /* 0x0000000602007c0c */ /* 0x000fe2000dfc1270 */
[C---:B------:R-:W-:Y:S01]  /*623e0*/  VIADD R178, R0.reuse, 0x161 ;  /* 0x0000016100b27836 */ /* 0x040fe20000000000 */
[----:B------:R-:W-:Y:S01]  /*623f0*/  ISETP.LT.AND P3, PT, R3, UR4, !P3 ;  /* 0x0000000403007c0c */ /* 0x000fe2000df61270 */
[----:B------:R-:W-:Y:S01]  /*62400*/  ULDC UR4, c[0x0][0x228] ;  /* 0x00008a0000047ab9 */ /* 0x000fe20000000800 */
[----:B------:R-:W-:Y:S01]  /*62410*/  PRMT R6, R237, 0x7770, RZ ;  /* 0x00007770ed067816 */ /* 0x000fe200000000ff */
[----:B------:R-:W-:Y:S01]  /*62420*/  VIADD R7, R0, 0x1ff ;  /* 0x000001ff00077836 */ /* 0x000fe20000000000 */
[----:B------:R-:W-:Y:S01]  /*62430*/  ISETP.GE.AND P0, PT, R178, UR23, PT ;  /* 0x00000017b2007c0c */ /* 0x000fe2000bf06270 */
[----:B------:R-:W-:-:S03]  /*62440*/  ULDC UR6, c[0x0][0x228] ;  /* 0x00008a0000067ab9 */ /* 0x000fc60000000800 */
[----:B------:R-:W-:Y:S01]  /*62450*/  ISETP.LT.AND P5, PT, R2, UR4, !P0 ;  /* 0x0000000402007c0c */ /* 0x000fe2000c7a1270 */
[----:B------:R-:W-:Y:S02]  /*62460*/  ULDC UR4, c[0x0][0x228] ;  /* 0x00008a0000047ab9 */ /* 0x000fe40000000800 */
[----:B------:R0:W-:Y:S01]  /*62470*/  @P6 STG.E.U8 desc[UR58][R188.64], R6 ;  /* 0x00000006bc006986 */ /* 0x0001e2000c10113a */
[----:B------:R-:W-:Y:S01]  /*62480*/  ISETP.LT.AND P0, PT, R3, UR4, !P0 ;  /* 0x0000000403007c0c */ /* 0x000fe2000c701270 */
[----:B------:R-:W-:Y:S01]  /*62490*/  ULDC UR4, c[0x0][0x228] ;  /* 0x00008a0000047ab9 */ /* 0x000fe20000000800 */
[----:B0-----:R-:W-:-:S05]  /*624a0*/  PRMT R6, R237, 0x7771, RZ ;  /* 0x00007771ed067816 */ /* 0x001fca00000000ff */
[----:B----4-:R0:W-:Y:S01]  /*624b0*/  @P3 STG.E.U8 desc[UR58][R184.64], R6 ;  /* 0x00000006b8003986 */ /* 0x0101e2000c10113a */
[----:B------:R-:W-:Y:S02]  /*624c0*/  ISETP.LT.AND P3, PT, R2, UR4, !P1 ;  /* 0x0000000402007c0c */ /* 0x000fe4000cf61270 */
[----:B------:R-:W-:Y:S01]  /*624d0*/  ISETP.GE.AND P4, PT, R7, UR31, PT ;  /* 0x0000001f07007c0c */ /* 0x000fe2000bf86270 */
[----:B------:R-:W-:Y:S01]  /*624e0*/  VIADD R178, R0, 0x163 ;  /* 0x0000016300b27836 */ /* 0x000fe20000000000 */
[----:B------:R-:W-:Y:S01]  /*624f0*/  ISETP.LT.AND P6, PT, R3, UR6, !P1 ;  /* 0x0000000603007c0c */ /* 0x000fe2000cfc1270 */
[----:B------:R-:W-:Y:S01]  /*62500*/  ULDC UR4, c[0x0][0x22c] ;  /* 0x00008b0000047ab9 */ /* 0x000fe20000000800 */
[C---:B------:R-:W-:Y:S01]  /*62510*/  PRMT R7, R237.reuse, 0x7772, RZ ;  /* 0x00007772ed077816 */ /* 0x040fe200000000ff */
[----:B------:R-:W-:Y:S01]  /*62520*/  ULDC UR6, c[0x0][0x228] ;  /* 0x00008a0000067ab9 */ /* 0x000fe20000000800 */
[----:B0-----:R-:W4:Y:S01]  /*62530*/  LDL.LU.64 R184, [R1+0x748] ;  /* 0x0007480001b87983 */ /* 0x001f220000300a00 */
[----:B------:R-:W-:-:S03]  /*62540*/  PRMT R6, R237, 0x7773, RZ ;  /* 0x00007773ed067816 */ /* 0x000fc600000000ff */
[----:B------:R-:W4:Y:S04]  /*62550*/  LDL.LU R186, [R1+0x48] ;  /* 0x0000480001ba7983 */ /* 0x000f280000300800 */
[----:B------:R-:W4:Y:S04]  /*62560*/  LDL.LU.64 R188, [R1+0x740] ;  /* 0x0007400001bc7983 */ /* 0x000f280000300a00 */
[----:B---3--:R0:W-:Y:S04]  /*62570*/  @P5 STG.E.U8 desc[UR58][R180.64], R7 ;  /* 0x00000007b4005986 */ /* 0x0081e8000c10113a */
[----:B------:R1:W-:Y:S04]  /*62580*/  @P0 STG.E.U8 desc[UR58][R192.64], R6 ;  /* 0x00000006c0000986 */ /* 0x0003e8000c10113a */
[----:B0-----:R-:W3:Y:S01]  /*62590*/  LDL.LU.64 R180, [R1+0x738] ;  /* 0x0007380001b47983 */ /* 0x001ee20000300a00 */
[----:B------:R-:W-:-:S02]  /*625a0*/  PRMT R7, R187, 0x7770, RZ ;  /* 0x00007770bb077816 */ /* 0x000fc400000000ff */
[----:B-1----:R-:W-:-:S03]  /*625b0*/  PRMT R6, R187, 0x7771, RZ ;  /* 0x00007771bb067816 */ /* 0x002fc600000000ff */
[----:B--2---:R-:W-:Y:S04]  /*625c0*/  @P3 STG.E.U8 desc[UR58][R190.64], R7 ;  /* 0x00000007be003986 */ /* 0x004fe8000c10113a */
[----:B------:R0:W-:Y:S04]  /*625d0*/  @P6 STG.E.U8 desc[UR58][R182.64], R6 ;  /* 0x00000006b6006986 */ /* 0x0001e8000c10113a */
[----:B0-----:R-:W2:Y:S01]  /*625e0*/  LDL.LU.64 R182, [R1+0x730] ;  /* 0x0007300001b67983 */ /* 0x001ea20000300a00 */
[----:B------:R-:W-:Y:S01]  /*625f0*/  ISETP.GE.AND P2, PT, R178, UR21, PT ;  /* 0x00000015b2007c0c */ /* 0x000fe2000bf46270 */
[----:B------:R-:W-:-:S02]  /*62600*/  VIADD R178, R0, 0x164 ;  /* 0x0000016400b27836 */ /* 0x000fc40000000000 */
[----:B------:R-:W-:Y:S01]  /*62610*/  VIADD R6, R0, 0x165 ;  /* 0x0000016500067836 */ /* 0x000fe20000000000 */
[----:B------:R-:W-:Y:S01]  /*62620*/  PRMT R7, R187, 0x7772, RZ ;  /* 0x00007772bb077816 */ /* 0x000fe200000000ff */
[----:B------:R-:W2:Y:S01]  /*62630*/  LDL.LU R237, [R1+0x4c] ;  /* 0x00004c0001ed7983 */ /* 0x000ea20000300800 */
[----:B------:R-:W-:Y:S01]  /*62640*/  ISETP.GE.AND P1, PT, R178, UR4, PT ;  /* 0x00000004b2007c0c */ /* 0x000fe2000bf26270 */
[----:B------:R-:W-:Y:S02]  /*62650*/  ULDC UR4, c[0x0][0x228] ;  /* 0x00008a0000047ab9 */ /* 0x000fe40000000800 */
[----:B------:R-:W-:Y:S01]  /*62660*/  ISETP.LT.AND P3, PT, R2, UR4, !P2 ;  /* 0x0000000402007c0c */ /* 0x000fe2000d761270 */
[----:B------:R-:W-:Y:S01]  /*62670*/  ULDC UR4, c[0x0][0x22c] ;  /* 0x00008b0000047ab9 */ /* 0x000fe20000000800 */
[----:B------:R-:W-:Y:S01]  /*62680*/  ISETP.LT.AND P2, PT, R3, UR6, !P2 ;  /* 0x0000000603007c0c */ /* 0x000fe2000d741270 */
[----:B------:R-:W-:Y:S01]  /*62690*/  ULDC UR6, c[0x0][0x228] ;  /* 0x00008a0000067ab9 */ /* 0x000fe20000000800 */
[----:B------:R-:W-:Y:S01]  /*626a0*/  ISETP.GE.AND P0, PT, R6, UR4, PT ;  /* 0x0000000406007c0c */ /* 0x000fe2000bf06270 */
[----:B------:R-:W-:Y:S01]  /*626b0*/  VIADD R6, R0, 0x166 ;  /* 0x0000016600067836 */ /* 0x000fe20000000000 */
[----:B------:R-:W-:Y:S01]  /*626c0*/  ISETP.LT.AND P5, PT, R2, UR8, !P1 ;  /* 0x0000000802007c0c */ /* 0x000fe2000cfa1270 */
[----:B------:R-:W-:Y:S01]  /*626d0*/  ULDC UR4, c[0x0][0x22c] ;  /* 0x00008b0000047ab9 */ /* 0x000fe20000000800 */
[----:B------:R-:W-:Y:S01]  /*626e0*/  VIADD R178, R0, 0x168 ;  /* 0x0000016800b27836 */ /* 0x000fe20000000000 */
[----:B------:R-:W-:-:S04]  /*626f0*/  ULDC UR8, c[0x0][0x228] ;  /* 0x00008a0000087ab9 */ /* 0x000fc80000000800 */
[----:B----4-:R0:W-:Y:S01]  /*62700*/  @P3 STG.E.U8 desc[UR58][R184.64], R7 ;  /* 0x00000007b8003986 */ /* 0x0101e2000c10113a */
[----:B------:R-:W-:Y:S01]  /*62710*/  ISETP.GE.AND P3, PT, R6, UR4, PT ;  /* 0x0000000406007c0c */ /* 0x000fe2000bf66270 */
[----:B------:R-:W-:Y:S02]  /*62720*/  ULDC UR4, c[0x0][0x228] ;  /* 0x00008a0000047ab9 */ /* 0x000fe40000000800 */
[----:B------:R-:W-:Y:S01]  /*62730*/  ISETP.LT.AND P1, PT, R3, UR4, !P1 ;  /* 0x0000000403007c0c */ /* 0x000fe2000cf21270 */
[----:B------:R-:W-:Y:S01]  /*62740*/  ULDC UR4, c[0x0][0x22c] ;  /* 0x00008b0000047ab9 */ /* 0x000fe20000000800 */
[----:B------:R-:W-:Y:S01]  /*62750*/  PRMT R6, R186, 0x7770, RZ ;  /* 0x00007770ba067816 */ /* 0x000fe200000000ff */
[----:B0-----:R-:W4:Y:S01]  /*62760*/  LDL.LU.64 R184, [R1+0x728] ;  /* 0x0007280001b87983 */ /* 0x001f220000300a00 */
[----:B------:R-:W-:-:S03]  /*62770*/  PRMT R7, R187, 0x7773, RZ ;  /* 0x00007773bb077816 */ /* 0x000fc600000000ff */
[----:B------:R-:W4:Y:S04]  /*62780*/  LDL.LU.64 R192, [R1+0x720] ;  /* 0x0007200001c07983 */ /* 0x000f280000300a00 */
[----:B------:R-:W-:Y:S04]  /*62790*/  @P2 STG.E.U8 desc[UR58][R188.64], R7 ;  /* 0x00000007bc002986 */ /* 0x000fe8000c10113a */
[----:B------:R-:W4:Y:S04]  /*627a0*/  LDL.LU.64 R190, [R1+0x718] ;  /* 0x0007180001be7983 */ /* 0x000f280000300a00 */
[----:B---3--:R0:W-:Y:S04]  /*627b0*/  @P5 STG.E.U8 desc[UR58][R180.64], R6 ;  /* 0x00000006b4005986 */ /* 0x0081e8000c10113a */
[----:B0-----:R-:W3:Y:S01]  /*627c0*/  LDL.LU.64 R180, [R1+0x710] ;  /* 0x0007100001b47983 */ /* 0x001ee20000300a00 */
[----:B------:R-:W-:-:S05]  /*627d0*/  PRMT R6, R186, 0x7771, RZ ;  /* 0x00007771ba067816 */ /* 0x000fca00000000ff */
[----:B--2---:R0:W-:Y:S04]  /*627e0*/  @P1 STG.E.U8 desc[UR58][R182.64], R6 ;  /* 0x00000006b6001986 */ /* 0x0041e8000c10113a */
[----:B0-----:R-:W2:Y:S01]  /*627f0*/  LDL.LU.64 R182, [R1+0x708] ;  /* 0x0007080001b67983 */ /* 0x001ea20000300a00 */
[----:B------:R-:W-:Y:S01]  /*62800*/  ISETP.LT.AND P5, PT, R2, UR6, !P0 ;  /* 0x0000000602007c0c */ /* 0x000fe2000c7a1270 */
[----:B------:R-:W-:Y:S01]  /*62810*/  VIADD R7, R0, 0x167 ;  /* 0x0000016700077836 */ /* 0x000fe20000000000 */
[----:B------:R-:W-:Y:S01]  /*62820*/  ULDC UR6, c[0x0][0x228] ;  /* 0x00008a0000067ab9 */ /* 0x000fe20000000800 */
[----:B------:R-:W2:Y:S01]  /*62830*/  LDL.LU R187, [R1+0x30] ;  /* 0x0000300001bb7983 */ /* 0x000ea20000300800 */
[----:B------:R-:W-:Y:S01]  /*62840*/  ISETP.LT.AND P0, PT, R3, UR6, !P0 ;  /* 0x0000000603007c0c */ /* 0x000fe2000c701270 */
[----:B------:R-:W-:Y:S01]  /*62850*/  ULDC UR6, c[0x0][0x228] ;  /* 0x00008a0000067ab9 */ /* 0x000fe20000000800 */
[----:B------:R-:W-:Y:S01]  /*62860*/  ISETP.GE.AND P2, PT, R7, UR4, PT ;  /* 0x0000000407007c0c */ /* 0x000fe2000bf46270 */
[----:B------:R-:W-:Y:S01]  /*62870*/  ULDC UR4, c[0x0][0x228] ;  /* 0x00008a0000047ab9 */ /* 0x000fe20000000800 */
[----:B------:R-:W-:Y:S01]  /*62880*/  PRMT R7, R186, 0x7772, RZ ;  /* 0x00007772ba077816 */ /* 0x000fe200000000ff */
[----:B------:R-:W2:Y:S01]  /*62890*/  LDL.LU.64 R188, [R1+0x700] ;  /* 0x0007000001bc7983 */ /* 0x000ea20000300a00 */
[----:B------:R-:W-:Y:S01]  /*628a0*/  ISETP.LT.AND P6, PT, R2, UR4, !P3 ;  /* 0x0000000402007c0c */ /* 0x000fe2000dfc1270 */
[----:B------:R-:W-:Y:S01]  /*628b0*/  ULDC UR4, c[0x0][0x22c] ;  /* 0x00008b0000047ab9 */ /* 0x000fe20000000800 */
[----:B------:R-:W-:Y:S01]  /*628c0*/  ISETP.LT.AND P3, PT, R3, UR6, !P3 ;  /* 0x0000000603007c0c */ /* 0x000fe2000df61270 */
[----:B------:R-:W-:Y:S01]  /*628d0*/  ULDC UR6, c[0x0][0x228] ;  /* 0x00008a0000067ab9 */ /* 0x000fe20000000800 */
[----:B------:R-:W-:-:S02]  /*628e0*/  PRMT R6, R186, 0x7773, RZ ;  /* 0x00007773ba067816 */ /* 0x000fc400000000ff */
[----:B------:R-:W-:Y:S01]  /*628f0*/  ISETP.GE.AND P1, PT, R178, UR4, PT ;  /* 0x00000004b2007c0c */ /* 0x000fe2000bf26270 */
[----:B------:R-:W-:Y:S01]  /*62900*/  ULDC UR4, c[0x0][0x228] ;  /* 0x00008a0000047ab9 */ /* 0x000fe20000000800 */
[----:B----4-:R0:W-:Y:S01]  /*62910*/  @P5 STG.E.U8 desc[UR58][R184.64], R7 ;  /* 0x00000007b8005986 */ /* 0x0101e2000c10113a */
[----:B------:R-:W-:Y:S01]  /*62920*/  ISETP.LT.AND P5, PT, R2, UR4, !P2 ;  /* 0x0000000402007c0c */ /* 0x000fe2000d7a1270 */
[----:B------:R-:W-:Y:S02]  /*62930*/  ULDC UR4, c[0x0][0x22c] ;  /* 0x00008b0000047ab9 */ /* 0x000fe40000000800 */
[----:B------:R1:W-:Y:S04]  /*62940*/  @P0 STG.E.U8 desc[UR58][R192.64], R6 ;  /* 0x00000006c0000986 */ /* 0x0003e8000c10113a */
[----:B0-----:R-:W4:Y:S01]  /*62950*/  LDL.LU.64 R184, [R1+0x6f8] ;  /* 0x0006f80001b87983 */ /* 0x001f220000300a00 */
[----:B------:R-:W-:-:S02]  /*62960*/  PRMT R7, R237, 0x7770, RZ ;  /* 0x00007770ed077816 */ /* 0x000fc400000000ff */
[----:B-1----:R-:W-:-:S03]  /*62970*/  PRMT R6, R237, 0x7771, RZ ;  /* 0x00007771ed067816 */ /* 0x002fc600000000ff */
[----:B------:R0:W-:Y:S02]  /*62980*/  @P6 STG.E.U8 desc[UR58][R190.64], R7 ;  /* 0x00000007be006986 */ /* 0x0001e4000c10113a */
[----:B0-----:R-:W-:Y:S02]  /*62990*/  PRMT R7, R237, 0x7772, RZ ;  /* 0x00007772ed077816 */ /* 0x001fe400000000ff */
[----:B---3--:R0:W-:Y:S04]  /*629a0*/  @P3 STG.E.U8 desc[UR58][R180.64], R6 ;  /* 0x00000006b4003986 */ /* 0x0081e8000c10113a */
[----:B0-----:R-:W3:Y:S04]  /*629b0*/  LDL.LU.64 R180, [R1+0x6f0] ;  /* 0x0006f00001b47983 */ /* 0x001ee80000300a00 */
[----:B--2---:R0:W-:Y:S04]  /*629c0*/  @P5 STG.E.U8 desc[UR58][R182.64], R7 ;  /* 0x00000007b6005986 */ /* 0x0041e8000c10113a */
[----:B0-----:R-:W2:Y:S01]  /*629d0*/  LDL.LU.64 R182, [R1+0x6e8] ;  /* 0x0006e80001b67983 */ /* 0x001ea20000300a00 */
[----:B------:R-:W-:Y:S01]  /*629e0*/  VIADD R6, R0, 0x169 ;  /* 0x0000016900067836 */ /* 0x000fe20000000000 */
[----:B------:R-:W-:Y:S01]  /*629f0*/  ISETP.LT.AND P2, PT, R3, UR6, !P2 ;  /* 0x0000000603007c0c */ /* 0x000fe2000d741270 */
[----:B------:R-:W-:Y:S01]  /*62a00*/  ULDC UR6, c[0x0][0x228] ;  /* 0x00008a0000067ab9 */ /* 0x000fe20000000800 */
[----:B------:R-:W-:Y:S01]  /*62a10*/  ISETP.LT.AND P6, PT, R2, UR8, !P1 ;  /* 0x0000000802007c0c */ /* 0x000fe2000cfc1270 */
[----:B------:R-:W2:Y:S01]  /*62a20*/  LDL.LU R186, [R1+0x34] ;  /* 0x0000340001ba7983 */ /* 0x000ea20000300800 */
[----:B------:R-:W-:Y:S01]  /*62a30*/  ISETP.GE.AND P0, PT, R6, UR4, PT ;  /* 0x0000000406007c0c */ /* 0x000fe2000bf06270 */
[C---:B------:R-:W-:Y:S01]  /*62a40*/  VIADD R6, R0.reuse, 0x16a ;  /* 0x0000016a00067836 */ /* 0x040fe20000000000 */
[----:B------:R-:W-:Y:S01]  /*62a50*/  ULDC UR4, c[0x0][0x22c] ;  /* 0x00008b0000047ab9 */ /* 0x000fe20000000800 */
[----:B------:R-:W-:Y:S01]  /*62a60*/  PRMT R7, R237, 0x7773, RZ ;  /* 0x00007773ed077816 */ /* 0x000fe200000000ff */
[----:B------:R-:W2:Y:S01]  /*62a70*/  LDL.LU.64 R192, [R1+0x6e0] ;  /* 0x0006e00001c07983 */ /* 0x000ea20000300a00 */
[----:B------:R-:W-:Y:S01]  /*62a80*/  VIADD R178, R0, 0x16c ;  /* 0x0000016c00b27836 */ /* 0x000fe20000000000 */
[----:B------:R-:W-:Y:S01]  /*62a90*/  ISETP.GE.AND P3, PT, R6, UR4, PT ;  /* 0x0000000406007c0c */ /* 0x000fe2000bf66270 */
[----:B------:R-:W-:Y:S01]  /*62aa0*/  ULDC UR4, c[0x0][0x228] ;  /* 0x00008a0000047ab9 */ /* 0x000fe20000000800 */
[----:B------:R-:W-:Y:S01]  /*62ab0*/  PRMT R6, R187, 0x7770, RZ ;  /* 0x00007770bb067816 */ /* 0x000fe200000000ff */
[----:B------:R0:W-:Y:S01]  /*62ac0*/  @P2 STG.E.U8 desc[UR58][R188.64], R7 ;  /* 0x00000007bc002986 */ /* 0x0001e2000c10113a */
[----:B------:R-:W-:Y:S01]  /*62ad0*/  ISETP.LT.AND P1, PT, R3, UR4, !P1 ;  /* 0x0000000403007c0c */ /* 0x000fe2000cf21270 */
[----:B------:R-:W-:Y:S01]  /*62ae0*/  ULDC UR4, c[0x0][0x22c] ;  /* 0x00008b0000047ab9 */ /* 0x000fe20000000800 */
[----:B------:R-:W-:Y:S01]  /*62af0*/  ULDC UR8, c[0x0][0x228] ;  /* 0x00008a0000087ab9 */ /* 0x000fe20000000800 */
[----:B------:R-:W2:Y:S01]  /*62b00*/  LDL.LU.64 R190, [R1+0x6d8] ;  /* 0x0006d80001be7983 */ /* 0x000ea20000300a00 */
[----:B------:R-:W-:Y:S01]  /*62b10*/  ISETP.LT.AND P5, PT, R2, UR6, !P0 ;  /* 0x0000000602007c0c */ /* 0x000fe2000c7a1270 */
[----:B------:R-:W-:-:S02]  /*62b20*/  ULDC UR6, c[0x0][0x228] ;  /* 0x00008a0000067ab9 */ /* 0x000fc40000000800 */
[----:B----4-:R1:W-:Y:S01]  /*62b30*/  @P6 STG.E.U8 desc[UR58][R184.64], R6 ;  /* 0x00000006b8006986 */ /* 0x0103e2000c10113a */
[----:B0-----:R-:W-:-:S03]  /*62b40*/  VIADD R7, R0, 0x16b ;  /* 0x0000016b00077836 */ /* 0x001fc60000000000 */
[----:B-1----:R-:W4:Y:S01]  /*62b50*/  LDL.LU.64 R184, [R1+0x6d0] ;  /* 0x0006d00001b87983 */ /* 0x002f220000300a00 */
[----:B------:R-:W-:Y:S02]  /*62b60*/  PRMT R6, R187, 0x7771, RZ ;  /* 0x00007771bb067816 */ /* 0x000fe400000000ff */
[----:B------:R-:W-:Y:S01]  /*62b70*/  ISETP.GE.AND P2, PT, R7, UR4, PT ;  /* 0x0000000407007c0c */ /* 0x000fe2000bf46270 */
[----:B------:R-:W-:Y:S01]  /*62b80*/  ULDC UR4, c[0x0][0x228] ;  /* 0x00008a0000047ab9 */ /* 0x000fe20000000800 */
[----:B------:R-:W-:Y:S01]  /*62b90*/  PRMT R7, R187, 0x7772, RZ ;  /* 0x00007772bb077816 */ /* 0x000fe200000000ff */
[----:B---3--:R0:W-:Y:S04]  /*62ba0*/  @P1 STG.E.U8 desc[UR58][R180.64], R6 ;  /* 0x00000006b4001986 */ /* 0x0081e8000c10113a */
[----:B0-----:R-:W3:Y:S04]  /*62bb0*/  LDL.LU.64 R180, [R1+0x6c8] ;  /* 0x0006c80001b47983 */ /* 0x001ee80000300a00 */
[----:B------:R-:W3:Y:S04]  /*62bc0*/  LDL.LU R237, [R1+0x38] ;  /* 0x0000380001ed7983 */ /* 0x000ee80000300800 */
[----:B------:R-:W3:Y:S04]  /*62bd0*/  LDL.LU.64 R188, [R1+0x6c0] ;  /* 0x0006c00001bc7983 */ /* 0x000ee80000300a00 */
[----:B--2---:R0:W-:Y:S04]  /*62be0*/  @P5 STG.E.U8 desc[UR58][R182.64], R7 ;  /* 0x00000007b6005986 */ /* 0x0041e8000c10113a */
[----:B0-----:R-:W2:Y:S01]  /*62bf0*/  LDL.LU.64 R182, [R1+0x6b8] ;  /* 0x0006b80001b67983 */ /* 0x001ea20000300a00 */
[C---:B------:R-:W-:Y:S01]  /*62c00*/  ISETP.LT.AND P0, PT, R3.reuse, UR6, !P0 ;  /* 0x0000000603007c0c */ /* 0x040fe2000c701270 */
[----:B------:R-:W-:Y:S01]  /*62c10*/  ULDC UR6, c[0x0][0x228] ;  /* 0x00008a0000067ab9 */ /* 0x000fe20000000800 */
[----:B------:R-:W-:Y:S01]  /*62c20*/  ISETP.LT.AND P6, PT, R2, UR4, !P3 ;  /* 0x0000000402007c0c */ /* 0x000fe2000dfc1270 */
[----:B------:R-:W-:Y:S01]  /*62c30*/  ULDC UR4, c[0x0][0x22c] ;  /* 0x00008b0000047ab9 */ /* 0x000fe20000000800 */
[----:B------:R-:W-:Y:S01]  /*62c40*/  ISETP.LT.AND P3, PT, R3, UR6, !P3 ;  /* 0x0000000603007c0c */ /* 0x000fe2000df61270 */
[----:B------:R-:W-:Y:S01]  /*62c50*/  ULDC UR6, c[0x0][0x228] ;  /* 0x00008a0000067ab9 */ /* 0x000fe20000000800 */
[----:B------:R-:W-:-:S02]  /*62c60*/  PRMT R6, R187, 0x7773, RZ ;  /* 0x00007773bb067816 */ /* 0x000fc400000000ff */
[----:B------:R-:W-:Y:S02]  /*62c70*/  PRMT R7, R186, 0x7770, RZ ;  /* 0x00007770ba077816 */ /* 0x000fe400000000ff */
[----:B------:R-:W-:Y:S01]  /*62c80*/  ISETP.GE.AND P1, PT, R178, UR4, PT ;  /* 0x00000004b2007c0c */ /* 0x000fe2000bf26270 */
[----:B------:R-:W-:Y:S02]  /*62c90*/  ULDC UR4, c[0x0][0x228] ;  /* 0x00008a0000047ab9 */ /* 0x000fe40000000800 */
[----:B------:R0:W-:Y:S01]  /*62ca0*/  @P0 STG.E.U8 desc[UR58][R192.64], R6 ;  /* 0x00000006c0000986 */ /* 0x0001e2000c10113a */
[----:B------:R-:W-:Y:S01]  /*62cb0*/  ISETP.LT.AND P5, PT, R2, UR4, !P2 ;  /* 0x0000000402007c0c */ /* 0x000fe2000d7a1270 */
[----:B------:R-:W-:Y:S02]  /*62cc0*/  ULDC UR4, c[0x0][0x22c] ;  /* 0x00008b0000047ab9 */ /* 0x000fe40000000800 */
[----:B------:R1:W-:Y:S01]  /*62cd0*/  @P6 STG.E.U8 desc[UR58][R190.64], R7 ;  /* 0x00000007be006986 */ /* 0x0003e2000c10113a */
[----:B0-----:R-:W-:-:S05]  /*62ce0*/  PRMT R6, R186, 0x7771, RZ ;  /* 0x00007771ba067816 */ /* 0x001fca00000000ff */
[----:B----4-:R0:W-:Y:S01]  /*62cf0*/  @P3 STG.E.U8 desc[UR58][R184.64], R6 ;  /* 0x00000006b8003986 */ /* 0x0101e2000c10113a */
[----:B------:R-:W-:Y:S01]  /*62d00*/  ISETP.LT.AND P2, PT, R3, UR6, !P2 ;  /* 0x0000000603007c0c */ /* 0x000fe2000d741270 */
[----:B------:R-:W-:Y:S01]  /*62d10*/  ULDC UR6, c[0x0][0x228] ;  /* 0x00008a0000067ab9 */ /* 0x000fe20000000800 */
[----:B------:R-:W-:Y:S01]  /*62d20*/  ISETP.LT.AND P6, PT, R2, UR8, !P1 ;  /* 0x0000000802007c0c */ /* 0x000fe2000cfc1270 */
[----:B------:R-:W-:Y:S01]  /*62d30*/  VIADD R178, R0, 0x170 ;  /* 0x0000017000b27836 */ /* 0x000fe20000000000 */
[----:B-1----:R-:W-:Y:S01]  /*62d40*/  PRMT R7, R186, 0x7772, RZ ;  /* 0x00007772ba077816 */ /* 0x002fe200000000ff */
[----:B------:R-:W-:Y:S01]  /*62d50*/  ULDC UR8, c[0x0][0x228] ;  /* 0x00008a0000087ab9 */ /* 0x000fe20000000800 */
[----:B0-----:R-:W4:Y:S01]  /*62d60*/  LDL.LU.64 R184, [R1+0x6b0] ;  /* 0x0006b00001b87983 */ /* 0x001f220000300a00 */
[----:B------:R-:W-:-:S03]  /*62d70*/  VIADD R6, R0, 0x16d ;  /* 0x0000016d00067836 */ /* 0x000fc60000000000 */
[----:B------:R-:W4:Y:S02]  /*62d80*/  LDL.LU R187, [R1+0x3c] ;  /* 0x00003c0001bb7983 */ /* 0x000f240000300800 */
[----:B------:R-:W-:Y:S01]  /*62d90*/  ISETP.GE.AND P0, PT, R6, UR4, PT ;  /* 0x0000000406007c0c */ /* 0x000fe2000bf06270 */
[----:B------:R-:W-:Y:S01]  /*62da0*/  VIADD R6, R0, 0x16e ;  /* 0x0000016e00067836 */ /* 0x000fe20000000000 */
[----:B------:R-:W-:-:S04]  /*62db0*/  ULDC UR4, c[0x0][0x22c] ;  /* 0x00008b0000047ab9 */ /* 0x000fc80000000800 */
[----:B------:R-:W-:Y:S01]  /*62dc0*/  ISETP.GE.AND P3, PT, R6, UR4, PT ;  /* 0x0000000406007c0c */ /* 0x000fe2000bf66270 */
[----:B------:R-:W-:Y:S01]  /*62dd0*/  ULDC UR4, c[0x0][0x228] ;  /* 0x00008a0000047ab9 */ /* 0x000fe20000000800 */
[----:B---3--:R0:W-:Y:S01]  /*62de0*/  @P5 STG.E.U8 desc[UR58][R180.64], R7 ;  /* 0x00000007b4005986 */ /* 0x0081e2000c10113a */
[----:B------:R-:W-:-:S03]  /*62df0*/  PRMT R6, R237, 0x7770, RZ ;  /* 0x00007770ed067816 */ /* 0x000fc600000000ff */
[----:B0-----:R-:W3:Y:S01]  /*62e00*/  LDL.LU.64 R180, [R1+0x6a8] ;  /* 0x0006a80001b47983 */ /* 0x001ee20000300a00 */
[----:B------:R-:W-:-:S03]  /*62e10*/  PRMT R7, R186, 0x7773, RZ ;  /* 0x00007773ba077816 */ /* 0x000fc600000000ff */
[----:B------:R-:W3:Y:S04]  /*62e20*/  LDL.LU.64 R192, [R1+0x6a0] ;  /* 0x0006a00001c07983 */ /* 0x000ee80000300a00 */
[----:B------:R-:W-:Y:S04]  /*62e30*/  @P2 STG.E.U8 desc[UR58][R188.64], R7 ;  /* 0x00000007bc002986 */ /* 0x000fe8000c10113a */
[----:B------:R-:W3:Y:S04]  /*62e40*/  LDL.LU.64 R190, [R1+0x698] ;  /* 0x0006980001be7983 */ /* 0x000ee80000300a00 */
[----:B--2---:R0:W-:Y:S04]  /*62e50*/  @P6 STG.E.U8 desc[UR58][R182.64], R6 ;  /* 0x00000006b6006986 */ /* 0x0041e8000c10113a */
[----:B0-----:R-:W2:Y:S01]  /*62e60*/  LDL.LU.64 R182, [R1+0x690] ;  /* 0x0006900001b67983 */ /* 0x001ea20000300a00 */
[----:B------:R-:W-:Y:S01]  /*62e70*/  ISETP.LT.AND P1, PT, R3, UR4, !P1 ;  /* 0x0000000403007c0c */ /* 0x000fe2000cf21270 */
[----:B------:R-:W-:Y:S01]  /*62e80*/  VIADD R7, R0, 0x16f ;  /* 0x0000016f00077836 */ /* 0x000fe20000000000 */
[----:B------:R-:W-:Y:S01]  /*62e90*/  PRMT R6, R237, 0x7771, RZ ;  /* 0x00007771ed067816 */ /* 0x000fe200000000ff */
[----:B------:R-:W-:Y:S01]  /*62ea0*/  ULDC UR4, c[0x0][0x22c] ;  /* 0x00008b0000047ab9 */ /* 0x000fe20000000800 */
[----:B------:R-:W-:Y:S01]  /*62eb0*/  ISETP.LT.AND P5, PT, R2, UR6, !P0 ;  /* 0x0000000602007c0c */ /* 0x000fe2000c7a1270 */
[----:B------:R-:W-:-:S02]  /*62ec0*/  ULDC UR6, c[0x0][0x228] ;  /* 0x00008a0000067ab9 */ /* 0x000fc40000000800 */
[----:B------:R-:W-:Y:S01]  /*62ed0*/  ISETP.LT.AND P0, PT, R3, UR6, !P0 ;  /* 0x0000000603007c0c */ /* 0x000fe2000c701270 */
[----:B------:R-:W-:Y:S01]  /*62ee0*/  ULDC UR6, c[0x0][0x228] ;  /* 0x00008a0000067ab9 */ /* 0x000fe20000000800 */
[----:B------:R-:W-:Y:S01]  /*62ef0*/  ISETP.GE.AND P2, PT, R7, UR4, PT ;  /* 0x0000000407007c0c */ /* 0x000fe2000bf46270 */
[----:B------:R-:W-:Y:S02]  /*62f00*/  ULDC UR4, c[0x0][0x228] ;  /* 0x00008a0000047ab9 */ /* 0x000fe40000000800 */
[----:B------:R-:W-:Y:S01]  /*62f10*/  ISETP.LT.AND P6, PT, R2, UR4, !P3 ;  /* 0x0000000402007c0c */ /* 0x000fe2000dfc1270 */
[----:B------:R-:W-:Y:S01]  /*62f20*/  ULDC UR4, c[0x0][0x22c] ;  /* 0x00008b0000047ab9 */ /* 0x000fe20000000800 */
[----:B------:R-:W-:Y:S01]  /*62f30*/  ISETP.LT.AND P3, PT, R3, UR6, !P3 ;  /* 0x0000000603007c0c */ /* 0x000fe2000df61270 */
[----:B------:R-:W-:Y:S01]  /*62f40*/  ULDC UR6, c[0x0][0x228] ;  /* 0x00008a0000067ab9 */ /* 0x000fe20000000800 */
[C---:B------:R-:W-:Y:S01]  /*62f50*/  PRMT R7, R237.reuse, 0x7772, RZ ;  /* 0x00007772ed077816 */ /* 0x040fe200000000ff */
[----:B----4-:R0:W-:Y:S04]  /*62f60*/  @P1 STG.E.U8 desc[UR58][R184.64], R6 ;  /* 0x00000006b8001986 */ /* 0x0101e8000c10113a */
        /* <DEDUP_REMOVED lines=9> */
[----:B------:R-:W-:Y:S04]  /*63000*/  @P6 STG.E.U8 desc[UR58][R190.64], R7 ;  /* 0x00000007be006986 */ /* 0x000fe8000c10113a */
[----:B--2---:R0:W-:Y:S04]  /*63010*/  @P3 STG.E.U8 desc[UR58][R182.64], R6 ;  /* 0x00000006b6003986 */ /* 0x0041e8000c10113a */
[----:B0-----:R-:W2:Y:S01]  /*63020*/  LDL.LU.64 R182, [R1+0x670] ;  /* 0x0006700001b67983 */ /* 0x001ea20000300a00 */
[----:B------:R-:W-:Y:S01]  /*63030*/  ISETP.GE.AND P1, PT, R178, UR4, PT ;  /* 0x00000004b2007c0c */ /* 0x000fe2000bf26270 */
[----:B------:R-:W-:-:S02]  /*63040*/  ULDC UR4, c[0x0][0x228] ;  /* 0x00008a0000047ab9 */ /* 0x000fc40000000800 */
[----:B------:R-:W-:Y:S01]  /*63050*/  ISETP.LT.AND P5, PT, R2, UR4, !P2 ;  /* 0x0000000402007c0c */ /* 0x000fe2000d7a1270 */
[----:B------:R-:W-:Y:S01]  /*63060*/  VIADD R6, R0, 0x171 ;  /* 0x0000017100067836 */ /* 0x000fe20000000000 */
[----:B------:R-:W-:Y:S01]  /*63070*/  ULDC UR4, c[0x0][0x22c] ;  /* 0x00008b0000047ab9 */ /* 0x000fe20000000800 */
[----:B------:R-:W-:Y:S01]  /*63080*/  PRMT R7, R187, 0x7772, RZ ;  /* 0x00007772bb077816 */ /* 0x000fe200000000ff */
[----:B------:R-:W2:Y:S01]  /*63090*/  LDL.LU R237, [R1+0x24] ;  /* 0x0000240001ed7983 */ /* 0x000ea20000300800 */
[----:B------:R-:W-:Y:S01]  /*630a0*/  ISETP.LT.AND P2, PT, R3, UR6, !P2 ;  /* 0x0000000603007c0c */ /* 0x000fe2000d741270 */
[----:B------:R-:W-:Y:S01]  /*630b0*/  ULDC UR6, c[0x0][0x228] ;  /* 0x00008a0000067ab9 */ /* 0x000fe20000000800 */
[----:B------:R-:W-:Y:S01]  /*630c0*/  ISETP.GE.AND P0, PT, R6, UR4, PT ;  /* 0x0000000406007c0c */ /* 0x000fe2000bf06270 */
[----:B------:R-:W-:Y:S01]  /*630d0*/  VIADD R6, R0, 0x172 ;  /* 0x0000017200067836 */ /* 0x000fe20000000000 */
[----:B------:R-:W-:Y:S01]  /*630e0*/  ISETP.LT.AND P6, PT, R2, UR8, !P1 ;  /* 0x0000000802007c0c */ /* 0x000fe2000cfc1270 */
[----:B------:R-:W-:Y:S01]  /*630f0*/  ULDC UR4, c[0x0][0x22c] ;  /* 0x00008b0000047ab9 */ /* 0x000fe20000000800 */
[----:B------:R-:W-:Y:S01]  /*63100*/  VIADD R178, R0, 0x174 ;  /* 0x0000017400b27836 */ /* 0x000fe20000000000 */
[----:B------:R-:W-:Y:S01]  /*63110*/  ULDC UR8, c[0x0][0x228] ;  /* 0x00008a0000087ab9 */ /* 0x000fe20000000800 */
[----:B------:R-:W-:Y:S01]  /*63120*/  ISETP.GE.AND P3, PT, R6, UR4, PT ;  /* 0x0000000406007c0c */ /* 0x000fe2000bf66270 */
[----:B------:R-:W-:-:S02]  /*63130*/  ULDC UR4, c[0x0][0x228] ;  /* 0x00008a0000047ab9 */ /* 0x000fc40000000800 */
[----:B------:R-:W-:Y:S01]  /*63140*/  ISETP.LT.AND P1, PT, R3, UR4, !P1 ;  /* 0x0000000403007c0c */ /* 0x000fe2000cf21270 */
[----:B------:R-:W-:Y:S01]  /*63150*/  ULDC UR4, c[0x0][0x22c] ;  /* 0x00008b0000047ab9 */ /* 0x000fe20000000800 */
[----:B----4-:R0:W-:Y:S01]  /*63160*/  @P5 STG.E.U8 desc[UR58][R184.64], R7 ;  /* 0x00000007b8005986 */ /* 0x0101e2000c10113a */
[----:B------:R-:W-:-:S03]  /*63170*/  PRMT R6, R186, 0x7770, RZ ;  /* 0x00007770ba067816 */ /* 0x000fc600000000ff */
        /* <DEDUP_REMOVED lines=44> */
[----:B------:R-:W2:Y:S01]  /*63440*/  LDL.LU.64 R192, [R1+0x620] ;  /* 0x0006200001c07983 */ /* 0x000ea20000300a00 */
[----:B------:R-:W-:Y:S01]  /*63450*/  ISETP.GE.AND P0, PT, R6, UR4, PT ;  /* 0x0000000406007c0c */ /* 0x000fe2000bf06270 */
[C---:B------:R-:W-:Y:S01]  /*63460*/  VIADD R6, R0.reuse, 0x176 ;  /* 0x0000017600067836 */ /* 0x040fe20000000000 */
[----:B------:R-:W-:Y:S01]  /*63470*/  ULDC UR4, c[0x0][0x22c] ;  /* 0x00008b0000047ab9 */ /* 0x000fe20000000800 */
[----:B------:R-:W-:Y:S01]  /*63480*/  PRMT R7, R237, 0x7773, RZ ;  /* 0x00007773ed077816 */ /* 0x000fe200000000ff */
[----:B------:R-:W2:Y:S01]  /*63490*/  LDL.LU R186, [R1+0x2c] ;  /* 0x00002c0001ba7983 */ /* 0x000ea20000300800 */
        /* <DEDUP_REMOVED lines=46> */
[----:B0-----:R-:W-:Y:S01]  /*63780*/  VIADD R6, R0, 0x179 ;  /* 0x0000017900067836 */ /* 0x001fe20000000000 */
[----:B------:R-:W4:Y:S04]  /*63790*/  LDL.LU.64 R184, [R1+0x5f0] ;  /* 0x0005f00001b87983 */ /* 0x000f280000300a00 */
[----:B------:R-:W-:Y:S01]  /*637a0*/  ISETP.GE.AND P0, PT, R6, UR4, PT ;  /* 0x0000000406007c0c */ /* 0x000fe2000bf06270 */
[----:B------:R-:W-:Y:S01]  /*637b0*/  VIADD R6, R0, 0x17a ;  /* 0x0000017a00067836 */ /* 0x000fe20000000000 */
[----:B------:R-:W-:Y:S01]  /*637c0*/  ULDC UR4, c[0x0][0x22c] ;  /* 0x00008b0000047ab9 */ /* 0x000fe20000000800 */
[----:B------:R-:W4:Y:S03]  /*637d0*/  LDL.LU R187, [R1+0x14] ;  /* 0x0000140001bb7983 */ /* 0x000f260000300800 */
        /* <DEDUP_REMOVED lines=11> */
[C---:B------:R-:W-:Y:S01]  /*63890*/  ISETP.LT.AND P1, PT, R3.reuse, UR4, !P1 ;  /* 0x0000000403007c0c */ /* 0x040fe2000cf21270 */
[----:B------:R-:W-:Y:S01]  /*638a0*/  VIADD R7, R0, 0x17b ;  /* 0x0000017b00077836 */ /* 0x000fe20000000000 */
[C---:B------:R-:W-:Y:S01]  /*638b0*/  ISETP.LT.AND P5, PT, R2.reuse, UR6, !P0 ;  /* 0x0000000602007c0c */ /* 0x040fe2000c7a1270 */
[----:B------:R-:W-:Y:S01]  /*638c0*/  ULDC UR6, c[0x0][0x228] ;  /* 0x00008a0000067ab9 */ /* 0x000fe20000000800 */
[----:B------:R-:W-:Y:S01]  /*638d0*/  ULDC UR4, c[0x0][0x22c] ;  /* 0x00008b0000047ab9 */ /* 0x000fe20000000800 */
[----:B------:R-:W-:Y:S01]  /*638e0*/  ISETP.LT.AND P0, PT, R3, UR6, !P0 ;  /* 0x0000000603007c0c */ /* 0x000fe2000c701270 */
[----:B------:R-:W2:Y:S01]  /*638f0*/  LDL.LU.64 R188, [R1+0x5c8] ;  /* 0x0005c80001bc7983 */ /* 0x000ea20000300a00 */
[----:B------:R-:W-:Y:S01]  /*63900*/  PRMT R6, R237, 0x7771, RZ ;  /* 0x00007771ed067816 */ /* 0x000fe200000000ff */
[----:B------:R-:W-:Y:S01]  /*63910*/  ULDC UR6, c[0x0][0x228] ;  /* 0x00008a0000067ab9 */ /* 0x000fe20000000800 */
[----:B------:R-:W-:Y:S01]  /*63920*/  ISETP.GE.AND P2, PT, R7, UR4, PT ;  /* 0x0000000407007c0c */ /* 0x000fe2000bf46270 */
[----:B------:R-:W-:Y:S01]  /*63930*/  ULDC UR4, c[0x0][0x228] ;  /* 0x00008a0000047ab9 */ /* 0x000fe20000000800 */
[----:B------:R-:W2:Y:S01]  /*63940*/  LDL.LU R186, [R1+0x18] ;  /* 0x0000180001ba7983 */ /* 0x000ea20000300800 */
[----:B------:R-:W-:Y:S01]  /*63950*/  ISETP.LT.AND P6, PT, R2, UR4, !P3 ;  /* 0x0000000402007c0c */ /* 0x000fe2000dfc1270 */
[----:B------:R-:W-:Y:S01]  /*63960*/  ULDC UR4, c[0x0][0x22c] ;  /* 0x00008b0000047ab9 */ /* 0x000fe20000000800 */
[----:B------:R-:W-:Y:S01]  /*63970*/  ISETP.LT.AND P3, PT, R3, UR6, !P3 ;  /* 0x0000000603007c0c */ /* 0x000fe2000df61270 */
[----:B------:R-:W-:Y:S01]  /*63980*/  ULDC UR6, c[0x0][0x228] ;  /* 0x00008a0000067ab9 */ /* 0x000fe20000000800 */
[C---:B------:R-:W-:Y:S01]  /*63990*/  PRMT R7, R237.reuse, 0x7772, RZ ;  /* 0x00007772ed077816 */ /* 0x040fe200000000ff */
[----:B----4-:R0:W-:Y:S02]  /*639a0*/  @P1 STG.E.U8 desc[UR58][R184.64], R6 ;  /* 0x00000006b8001986 */ /* 0x0101e4000c10113a */
[----:B0-----:R-:W-:-:S02]  /*639b0*/  PRMT R6, R237, 0x7773, RZ ;  /* 0x00007773ed067816 */ /* 0x001fc400000000ff */
[----:B------:R-:W4:Y:S04]  /*639c0*/  LDL.LU.64 R184, [R1+0x5c0] ;  /* 0x0005c00001b87983 */ /* 0x000f280000300a00 */
[----:B---3--:R0:W-:Y:S04]  /*639d0*/  @P5 STG.E.U8 desc[UR58][R180.64], R7 ;  /* 0x00000007b4005986 */ /* 0x0081e8000c10113a */
[----:B------:R1:W-:Y:S01]  /*639e0*/  @P0 STG.E.U8 desc[UR58][R192.64], R6 ;  /* 0x00000006c0000986 */ /* 0x0003e2000c10113a */
[----:B0-----:R-:W-:-:S03]  /*639f0*/  PRMT R7, R187, 0x7770, RZ ;  /* 0x00007770bb077816 */ /* 0x001fc600000000ff */
[----:B------:R-:W3:Y:S01]  /*63a00*/  LDL.LU.64 R180, [R1+0x5b8] ;  /* 0x0005b80001b47983 */ /* 0x000ee20000300a00 */
[----:B-1----:R-:W-:-:S03]  /*63a10*/  PRMT R6, R187, 0x7771, RZ ;  /* 0x00007771bb067816 */ /* 0x002fc600000000ff */
[----:B------:R-:W-:Y:S04]  /*63a20*/  @P6 STG.E.U8 desc[UR58][R190.64], R7 ;  /* 0x00000007be006986 */ /* 0x000fe8000c10113a */
[----:B--2---:R0:W-:Y:S04]  /*63a30*/  @P3 STG.E.U8 desc[UR58][R182.64], R6 ;  /* 0x00000006b6003986 */ /* 0x0041e8000c10113a */
[----:B0-----:R-:W2:Y:S04]  /*63a40*/  LDL.LU.64 R182, [R1+0x5b0] ;  /* 0x0005b00001b67983 */ /* 0x001ea80000300a00 */
[----:B------:R-:W2:Y:S01]  /*63a50*/  LDL.LU.64 R192, [R1+0x5a8] ;  /* 0x0005a80001c07983 */ /* 0x000ea20000300a00 */
[----:B------:R-:W-:Y:S01]  /*63a60*/  ISETP.GE.AND P1, PT, R178, UR4, PT ;  /* 0x00000004b2007c0c */ /* 0x000fe2000bf26270 */
[----:B------:R-:W-:-:S02]  /*63a70*/  ULDC UR4, c[0x0][0x228] ;  /* 0x00008a0000047ab9 */ /* 0x000fc40000000800 */
[----:B------:R-:W-:Y:S01]  /*63a80*/  ISETP.LT.AND P5, PT, R2, UR4, !P2 ;  /* 0x0000000402007c0c */ /* 0x000fe2000d7a1270 */
[----:B------:R-:W-:Y:S01]  /*63a90*/  VIADD R6, R0, 0x17d ;  /* 0x0000017d00067836 */ /* 0x000fe20000000000 */
[----:B------:R-:W-:Y:S01]  /*63aa0*/  ULDC UR4, c[0x0][0x22c] ;  /* 0x00008b0000047ab9 */ /* 0x000fe20000000800 */
[----:B------:R-:W-:Y:S01]  /*63ab0*/  ISETP.LT.AND P2, PT, R3, UR6, !P2 ;  /* 0x0000000603007c0c */ /* 0x000fe2000d741270 */
[----:B------:R-:W-:Y:S01]  /*63ac0*/  ULDC UR6, c[0x0][0x228] ;  /* 0x00008a0000067ab9 */ /* 0x000fe20000000800 */
[----:B------:R-:W-:Y:S01]  /*63ad0*/  PRMT R7, R187, 0x7772, RZ ;  /* 0x00007772bb077816 */ /* 0x000fe200000000ff */
[----:B------:R-:W2:Y:S01]  /*63ae0*/  LDL.LU.64 R190, [R1+0x5a0] ;  /* 0x0005a00001be7983 */ /* 0x000ea20000300a00 */
[----:B------:R-:W-:Y:S01]  /*63af0*/  ISETP.GE.AND P0, PT, R6, UR4, PT ;  /* 0x0000000406007c0c */ /* 0x000fe2000bf06270 */
[----:B------:R-:W-:Y:S01]  /*63b00*/  VIADD R6, R0, 0x17e ;  /* 0x0000017e00067836 */ /* 0x000fe20000000000 */
[----:B------:R-:W-:Y:S01]  /*63b10*/  ISETP.LT.AND P6, PT, R2, UR8, !P1 ;  /* 0x0000000802007c0c */ /* 0x000fe2000cfc1270 */
[----:B------:R-:W-:Y:S01]  /*63b20*/  ULDC UR4, c[0x0][0x22c] ;  /* 0x00008b0000047ab9 */ /* 0x000fe20000000800 */
[----:B------:R-:W2:Y:S01]  /*63b30*/  LDL.LU R237, [R1+0x1c] ;  /* 0x00001c0001ed7983 */ /* 0x000ea20000300800 */
[----:B------:R-:W-:Y:S01]  /*63b40*/  VIADD R178, R0, 0x180 ;  /* 0x0000018000b27836 */ /* 0x000fe20000000000 */
[----:B------:R-:W-:Y:S01]  /*63b50*/  ISETP.GE.AND P3, PT, R6, UR4, PT ;  /* 0x0000000406007c0c */ /* 0x000fe2000bf66270 */
[----:B------:R-:W-:Y:S01]  /*63b60*/  ULDC UR4, c[0x0][0x228] ;  /* 0x00008a0000047ab9 */ /* 0x000fe20000000800 */
[----:B------:R0:W-:Y:S01]  /*63b70*/  @P5 STG.E.U8 desc[UR58][R188.64], R7 ;  /* 0x00000007bc005986 */ /* 0x0001e2000c10113a */
[----:B------:R-:W-:Y:S01]  /*63b80*/  ISETP.LT.AND P1, PT, R3, UR4, !P1 ;  /* 0x0000000403007c0c */ /* 0x000fe2000cf21270 */
[----:B------:R-:W-:Y:S01]  /*63b90*/  ULDC UR4, c[0x0][0x22c] ;  /* 0x00008b0000047ab9 */ /* 0x000fe20000000800 */
[----:B------:R-:W-:Y:S01]  /*63ba0*/  PRMT R6, R186, 0x7770, RZ ;  /* 0x00007770ba067816 */ /* 0x000fe200000000ff */
[----:B------:R-:W-:Y:S01]  /*63bb0*/  ULDC UR8, c[0x0][0x228] ;  /* 0x00008a0000087ab9 */ /* 0x000fe20000000800 */
[----:B------:R-:W-:Y:S01]  /*63bc0*/  ISETP.LT.AND P5, PT, R2, UR6, !P0 ;  /* 0x0000000602007c0c */ /* 0x000fe2000c7a1270 */
[----:B------:R-:W-:Y:S01]  /*63bd0*/  ULDC UR6, c[0x0][0x228] ;  /* 0x00008a0000067ab9 */ /* 0x000fe20000000800 */
[----:B0-----:R-:W-:-:S05]  /*63be0*/  PRMT R7, R187, 0x7773, RZ ;  /* 0x00007773bb077816 */ /* 0x001fca00000000ff */
[----:B----4-:R0:W-:Y:S02]  /*63bf0*/  @P2 STG.E.U8 desc[UR58][R184.64], R7 ;  /* 0x00000007b8002986 */ /* 0x0101e4000c10113a */
[----:B0-----:R-:W-:-:S05]  /*63c00*/  VIADD R7, R0, 0x17f ;  /* 0x0000017f00077836 */ /* 0x001fca0000000000 */
[----:B------:R-:W-:Y:S01]  /*63c10*/  ISETP.GE.AND P2, PT, R7, UR4, PT ;  /* 0x0000000407007c0c */ /* 0x000fe2000bf46270 */
[----:B------:R-:W-:Y:S01]  /*63c20*/  ULDC UR4, c[0x0][0x228] ;  /* 0x00008a0000047ab9 */ /* 0x000fe20000000800 */
[----:B------:R-:W-:Y:S01]  /*63c30*/  PRMT R7, R186, 0x7772, RZ ;  /* 0x00007772ba077816 */ /* 0x000fe200000000ff */
[----:B---3--:R0:W-:Y:S01]  /*63c40*/  @P6 STG.E.U8 desc[UR58][R180.64], R6 ;  /* 0x00000006b4006986 */ /* 0x0081e2000c10113a */
[----:B------:R-:W-:Y:S01]  /*63c50*/  ISETP.LT.AND P6, PT, R2, UR4, !P3 ;  /* 0x0000000402007c0c */ /* 0x000fe2000dfc1270 */
[----:B------:R-:W-:Y:S01]  /*63c60*/  ULDC UR4, c[0x0][0x22c] ;  /* 0x00008b0000047ab9 */ /* 0x000fe20000000800 */
[----:B0-----:R-:W-:Y:S01]  /*63c70*/  PRMT R6, R186, 0x7771, RZ ;  /* 0x00007771ba067816 */ /* 0x001fe200000000ff */
[----:B------:R-:W3:Y:S04]  /*63c80*/  LDL.LU.64 R180, [R1+0x590] ;  /* 0x0005900001b47983 */ /* 0x000ee80000300a00 */
[----:B------:R-:W4:Y:S04]  /*63c90*/  LDL.LU.64 R184, [R1+0x588] ;  /* 0x0005880001b87983 */ /* 0x000f280000300a00 */
[----:B------:R-:W4:Y:S04]  /*63ca0*/  LDL.LU.64 R188, [R1+0x580] ;  /* 0x0005800001bc7983 */ /* 0x000f280000300a00 */
[----:B--2---:R0:W-:Y:S01]  /*63cb0*/  @P1 STG.E.U8 desc[UR58][R182.64], R6 ;  /* 0x00000006b6001986 */ /* 0x0041e2000c10113a */
[----:B------:R-:W-:Y:S01]  /*63cc0*/  ISETP.GE.AND P1, PT, R178, UR4, PT ;  /* 0x00000004b2007c0c */ /* 0x000fe2000bf26270 */
[----:B------:R-:W-:-:S02]  /*63cd0*/  ULDC UR4, c[0x0][0x228] ;  /* 0x00008a0000047ab9 */ /* 0x000fc40000000800 */
[----:B------:R1:W-:Y:S04]  /*63ce0*/  @P5 STG.E.U8 desc[UR58][R192.64], R7 ;  /* 0x00000007c0005986 */ /* 0x0003e8000c10113a */
[----:B0-----:R-:W2:Y:S04]  /*63cf0*/  LDL.LU.64 R182, [R1+0x578] ;  /* 0x0005780001b67983 */ /* 0x001ea80000300a00 */
[----:B------:R-:W2:Y:S04]  /*63d00*/  LDL.LU R187, [R1+0x70] ;  /* 0x0000700001bb7983 */ /* 0x000ea80000300800 */
[----:B-1----:R-:W2:Y:S04]  /*63d10*/  LDL.LU.64 R192, [R1+0x14a8] ;  /* 0x0014a80001c07983 */ /* 0x002ea80000300a00 */
[----:B------:R-:W3:Y:S01]  /*63d20*/  LDL.LU.64 R178, [R1+0x598] ;  /* 0x0005980001b27983 */ /* 0x000ee20000300a00 */
[----:B------:R-:W-:Y:S01]  /*63d30*/  ISETP.LT.AND P0, PT, R3, UR6, !P0 ;  /* 0x0000000603007c0c */ /* 0x000fe2000c701270 */
[----:B------:R-:W-:-:S02]  /*63d40*/  ULDC UR6, c[0x0][0x228] ;  /* 0x00008a0000067ab9 */ /* 0x000fc40000000800 */
[----:B------:R-:W-:Y:S01]  /*63d50*/  ISETP.LT.AND P3, PT, R3, UR6, !P3 ;  /* 0x0000000603007c0c */ /* 0x000fe2000df61270 */
[----:B------:R-:W-:Y:S01]  /*63d60*/  ULDC UR6, c[0x0][0x228] ;  /* 0x00008a0000067ab9 */ /* 0x000fe20000000800 */
[----:B------:R-:W-:Y:S02]  /*63d70*/  PRMT R6, R186, 0x7773, RZ ;  /* 0x00007773ba067816 */ /* 0x000fe400000000ff */
[----:B------:R-:W-:Y:S01]  /*63d80*/  ISETP.LT.AND P5, PT, R2, UR4, !P2 ;  /* 0x0000000402007c0c */ /* 0x000fe2000d7a1270 */
[----:B------:R-:W-:Y:S01]  /*63d90*/  ULDC UR4, c[0x0][0x22c] ;  /* 0x00008b0000047ab9 */ /* 0x000fe20000000800 */
[----:B------:R-:W-:-:S04]  /*63da0*/  PRMT R7, R237, 0x7770, RZ ;  /* 0x00007770ed077816 */ /* 0x000fc800000000ff */
[----:B------:R0:W-:Y:S02]  /*63db0*/  @P0 STG.E.U8 desc[UR58][R190.64], R6 ;  /* 0x00000006be000986 */ /* 0x0001e4000c10113a */
[C---:B0-----:R-:W-:Y:S02]  /*63dc0*/  PRMT R6, R237.reuse, 0x7771, RZ ;  /* 0x00007771ed067816 */ /* 0x041fe400000000ff */
[----:B------:R-:W2:Y:S04]  /*63dd0*/  LDL.LU.64 R190, [R1+0x14a0] ;  /* 0x0014a00001be7983 */ /* 0x000ea80000300a00 */
[----:B---3--:R0:W-:Y:S04]  /*63de0*/  @P6 STG.E.U8 desc[UR58][R178.64], R7 ;  /* 0x00000007b2006986 */ /* 0x0081e8000c10113a */
[----:B------:R1:W-:Y:S01]  /*63df0*/  @P3 STG.E.U8 desc[UR58][R180.64], R6 ;  /* 0x00000006b4003986 */ /* 0x0003e2000c10113a */
[----:B0-----:R-:W-:-:S03]  /*63e00*/  PRMT R7, R237, 0x7772, RZ ;  /* 0x00007772ed077816 */ /* 0x001fc600000000ff */
[----:B-1----:R-:W3:Y:S04]  /*63e10*/  LDL.LU.64 R180, [R1+0x570] ;  /* 0x0005700001b47983 */ /* 0x002ee80000300a00 */
[----:B----4-:R0:W-:Y:S04]  /*63e20*/  @P5 STG.E.U8 desc[UR58][R184.64], R7 ;  /* 0x00000007b8005986 */ /* 0x0101e8000c10113a */
[----:B0-----:R-:W4:Y:S01]  /*63e30*/  LDL.LU.64 R184, [R1+0x568] ;  /* 0x0005680001b87983 */ /* 0x001f220000300a00 */
[----:B------:R-:W-:Y:S01]  /*63e40*/  VIADD R6, R0, 0x181 ;  /* 0x0000018100067836 */ /* 0x000fe20000000000 */
[----:B------:R-:W-:Y:S01]  /*63e50*/  ISETP.LT.AND P2, PT, R3, UR6, !P2 ;  /* 0x0000000603007c0c */ /* 0x000fe2000d741270 */
[----:B------:R-:W-:-:S03]  /*63e60*/  ULDC UR6, c[0x0][0x228] ;  /* 0x00008a0000067ab9 */ /* 0x000fc60000000800 */
[----:B------:R-:W-:Y:S01]  /*63e70*/  ISETP.GE.AND P0, PT, R6, UR4, PT ;  /* 0x0000000406007c0c */ /* 0x000fe2000bf06270 */
[----:B------:R-:W-:Y:S01]  /*63e80*/  VIADD R6, R0, 0x182 ;  /* 0x0000018200067836 */ /* 0x000fe20000000000 */
[----:B------:R-:W-:Y:S01]  /*63e90*/  ISETP.LT.AND P6, PT, R2, UR8, !P1 ;  /* 0x0000000802007c0c */ /* 0x000fe2000cfc1270 */
[----:B------:R-:W-:Y:S01]  /*63ea0*/  ULDC UR4, c[0x0][0x22c] ;  /* 0x00008b0000047ab9 */ /* 0x000fe20000000800 */
[----:B------:R-:W-:Y:S01]  /*63eb0*/  PRMT R7, R237, 0x7773, RZ ;  /* 0x00007773ed077816 */ /* 0x000fe200000000ff */
[----:B------:R-:W-:Y:S01]  /*63ec0*/  VIADD R178, R0, 0x184 ;  /* 0x0000018400b27836 */ /* 0x000fe20000000000 */
[----:B------:R-:W-:Y:S01]  /*63ed0*/  ISETP.GE.AND P3, PT, R6, UR4, PT ;  /* 0x0000000406007c0c */ /* 0x000fe2000bf66270 */
[----:B------:R-:W-:Y:S01]  /*63ee0*/  ULDC UR4, c[0x0][0x228] ;  /* 0x00008a0000047ab9 */ /* 0x000fe20000000800 */
[----:B------:R-:W-:Y:S01]  /*63ef0*/  ISETP.LT.AND P5, PT, R2, UR6, !P0 ;  /* 0x0000000602007c0c */ /* 0x000fe2000c7a1270 */
[----:B------:R0:W-:Y:S01]  /*63f00*/  @P2 STG.E.U8 desc[UR58][R188.64], R7 ;  /* 0x00000007bc002986 */ /* 0x0001e2000c10113a */
[----:B------:R-:W-:Y:S01]  /*63f10*/  ISETP.LT.AND P1, PT, R3, UR4, !P1 ;  /* 0x0000000403007c0c */ /* 0x000fe2000cf21270 */
[----:B------:R-:W-:Y:S01]  /*63f20*/  ULDC UR4, c[0x0][0x22c] ;  /* 0x00008b0000047ab9 */ /* 0x000fe20000000800 */
[----:B--2---:R-:W-:Y:S01]  /*63f30*/  PRMT R6, R187, 0x7770, RZ ;  /* 0x00007770bb067816 */ /* 0x004fe200000000ff */
[----:B------:R-:W2:Y:S01]  /*63f40*/  LDL.LU.64 R236, [R1+0x560] ;  /* 0x0005600001ec7983 */ /* 0x000ea20000300a00 */
[----:B------:R-:W-:Y:S01]  /*63f50*/  ULDC UR6, c[0x0][0x228] ;  /* 0x00008a0000067ab9 */ /* 0x000fe20000000800 */
[----:B------:R-:W-:-:S02]  /*63f60*/  ULDC UR8, c[0x0][0x228] ;  /* 0x00008a0000087ab9 */ /* 0x000fc40000000800 */
[----:B------:R1:W-:Y:S01]  /*63f70*/  @P6 STG.E.U8 desc[UR58][R182.64], R6 ;  /* 0x00000006b6006986 */ /* 0x0003e2000c10113a */
[----:B0-----:R-:W-:-:S03]  /*63f80*/  VIADD R7, R0, 0x183 ;  /* 0x0000018300077836 */ /* 0x001fc60000000000 */
[----:B------:R-:W2:Y:S02]  /*63f90*/  LDL.LU.64 R188, [R1+0x558] ;  /* 0x0005580001bc7983 */ /* 0x000ea40000300a00 */
[----:B------:R-:W-:Y:S01]  /*63fa0*/  ISETP.GE.AND P2, PT, R7, UR4, PT ;  /* 0x0000000407007c0c */ /* 0x000fe2000bf46270 */
[----:B------:R-:W-:Y:S01]  /*63fb0*/  ULDC UR4, c[0x0][0x228] ;  /* 0x00008a0000047ab9 */ /* 0x000fe20000000800 */
[C---:B-1----:R-:W-:Y:S01]  /*63fc0*/  PRMT R6, R187.reuse, 0x7771, RZ ;  /* 0x00007771bb067816 */ /* 0x042fe200000000ff */
[----:B------:R-:W2:Y:S01]  /*63fd0*/  LDL.LU.64 R182, [R1+0x550] ;  /* 0x0005500001b67983 */ /* 0x000ea20000300a00 */
[----:B------:R-:W-:Y:S02]  /*63fe0*/  PRMT R7, R187, 0x7772, RZ ;  /* 0x00007772bb077816 */ /* 0x000fe400000000ff */
[----:B------:R-:W-:Y:S01]  /*63ff0*/  ISETP.LT.AND P6, PT, R2, UR4, !P3 ;  /* 0x0000000402007c0c */ /* 0x000fe2000dfc1270 */
[----:B------:R-:W-:Y:S01]  /*64000*/  ULDC UR4, c[0x0][0x22c] ;  /* 0x00008b0000047ab9 */ /* 0x000fe20000000800 */
[----:B---3--:R0:W-:Y:S01]  /*64010*/  @P1 STG.E.U8 desc[UR58][R180.64], R6 ;  /* 0x00000006b4001986 */ /* 0x0081e2000c10113a */
[----:B------:R-:W-:Y:S01]  /*64020*/  ISETP.GE.AND P1, PT, R178, UR4, PT ;  /* 0x00000004b2007c0c */ /* 0x000fe2000bf26270 */
[----:B------:R-:W-:-:S02]  /*64030*/  ULDC UR4, c[0x0][0x228] ;  /* 0x00008a0000047ab9 */ /* 0x000fc40000000800 */
[----:B0-----:R-:W3:Y:S01]  /*64040*/  LDL.LU.64 R180, [R1+0x548] ;  /* 0x0005480001b47983 */ /* 0x001ee20000300a00 */
[----:B------:R-:W-:-:S03]  /*64050*/  PRMT R6, R187, 0x7773, RZ ;  /* 0x00007773bb067816 */ /* 0x000fc600000000ff */
[----:B------:R-:W3:Y:S04]  /*64060*/  LDL.LU R179, [R1+0x78] ;  /* 0x0000780001b37983 */ /* 0x000ee80000300800 */
[----:B----4-:R0:W-:Y:S04]  /*64070*/  @P5 STG.E.U8 desc[UR58][R184.64], R7 ;  /* 0x00000007b8005986 */ /* 0x0101e8000c10113a */
[----:B------:R-:W4:Y:S04]  /*64080*/  LDL.LU.64 R186, [R1+0x540] ;  /* 0x0005400001ba7983 */ /* 0x000f280000300a00 */
[----:B0-----:R-:W4:Y:S04]  /*64090*/  LDL.LU.64 R184, [R1+0x538] ;  /* 0x0005380001b87983 */ /* 0x001f280000300a00 */
[----:B------:R-:W3:Y:S01]  /*640a0*/  LDL.LU R178, [R1+0x74] ;  /* 0x0000740001b27983 */ /* 0x000ee20000300800 */
[----:B------:R-:W-:Y:S01]  /*640b0*/  ISETP.LT.AND P0, PT, R3, UR6, !P0 ;  /* 0x0000000603007c0c */ /* 0x000fe2000c701270 */
[----:B------:R-:W-:-:S02]  /*640c0*/  ULDC UR6, c[0x0][0x228] ;  /* 0x00008a0000067ab9 */ /* 0x000fc40000000800 */
[----:B------:R-:W-:Y:S01]  /*640d0*/  ISETP.LT.AND P3, PT, R3, UR6, !P3 ;  /* 0x0000000603007c0c */ /* 0x000fe2000df61270 */
[----:B------:R-:W-:-:S09]  /*640e0*/  ULDC UR6, c[0x0][0x228] ;  /* 0x00008a0000067ab9 */ /* 0x000fd20000000800 */
[----:B--2---:R0:W-:Y:S01]  /*640f0*/  @P0 STG.E.U8 desc[UR58][R236.64], R6 ;  /* 0x00000006ec000986 */ /* 0x0041e2000c10113a */
[----:B------:R-:W-:Y:S01]  /*64100*/  ISETP.LT.AND P5, PT, R2, UR4, !P2 ;  /* 0x0000000402007c0c */ /* 0x000fe2000d7a1270 */
[----:B------:R-:W-:Y:S01]  /*64110*/  ULDC UR4, c[0x0][0x22c] ;  /* 0x00008b0000047ab9 */ /* 0x000fe20000000800 */
[----:B------:R-:W-:Y:S01]  /*64120*/  ISETP.LT.AND P2, PT, R3, UR6, !P2 ;  /* 0x0000000603007c0c */ /* 0x000fe2000d741270 */
[----:B------:R-:W-:Y:S01]  /*64130*/  ULDC UR6, c[0x0][0x228] ;  /* 0x00008a0000067ab9 */ /* 0x000fe20000000800 */
[C---:B---3--:R-:W-:Y:S02]  /*64140*/  PRMT R7, R178.reuse, 0x7770, RZ ;  /* 0x00007770b2077816 */ /* 0x048fe400000000ff */
[----:B0-----:R-:W-:-:S03]  /*64150*/  PRMT R6, R178, 0x7771, RZ ;  /* 0x00007771b2067816 */ /* 0x001fc600000000ff */
[----:B------:R-:W-:Y:S04]  /*64160*/  @P6 STG.E.U8 desc[UR58][R188.64], R7 ;  /* 0x00000007bc006986 */ /* 0x000fe8000c10113a */
[----:B------:R0:W-:Y:S04]  /*64170*/  @P3 STG.E.U8 desc[UR58][R182.64], R6 ;  /* 0x00000006b6003986 */ /* 0x0001e8000c10113a */
[----:B0-----:R-:W2:Y:S01]  /*64180*/  LDL.LU.64 R182, [R1+0x530] ;  /* 0x0005300001b67983 */ /* 0x001ea20000300a00 */
[----:B------:R-:W-:Y:S01]  /*64190*/  VIADD R6, R0, 0x185 ;  /* 0x0000018500067836 */ /* 0x000fe20000000000 */
[----:B------:R-:W-:Y:S01]  /*641a0*/  ISETP.LT.AND P6, PT, R2, UR8, !P1 ;  /* 0x0000000802007c0c */ /* 0x000fe2000cfc1270 */
[----:B------:R-:W-:Y:S01]  /*641b0*/  ULDC UR8, c[0x0][0x228] ;  /* 0x00008a0000087ab9 */ /* 0x000fe20000000800 */
[----:B------:R-:W3:Y:S01]  /*641c0*/  LDL.LU.64 R236, [R1+0x528] ;  /* 0x0005280001ec7983 */ /* 0x000ee20000300a00 */
[----:B------:R-:W-:-:S02]  /*641d0*/  PRMT R7, R178, 0x7772, RZ ;  /* 0x00007772b2077816 */ /* 0x000fc400000000ff */
[----:B------:R-:W-:Y:S01]  /*641e0*/  ISETP.GE.AND P0, PT, R6, UR4, PT ;  /* 0x0000000406007c0c */ /* 0x000fe2000bf06270 */
[----:B------:R-:W3:Y:S01]  /*641f0*/  LDL.LU.64 R188, [R1+0x520] ;  /* 0x0005200001bc7983 */ /* 0x000ee20000300a00 */
[----:B------:R-:W-:Y:S01]  /*64200*/  VIADD R6, R0, 0x186 ;  /* 0x0000018600067836 */ /* 0x000fe20000000000 */
[----:B------:R-:W-:Y:S02]  /*64210*/  ULDC UR4, c[0x0][0x22c] ;  /* 0x00008b0000047ab9 */ /* 0x000fe40000000800 */
[----:B------:R0:W-:Y:S02]  /*64220*/  @P5 STG.E.U8 desc[UR58][R180.64], R7 ;  /* 0x00000007b4005986 */ /* 0x0001e4000c10113a */
[----:B------:R-:W-:Y:S01]  /*64230*/  ISETP.GE.AND P3, PT, R6, UR4, PT ;  /* 0x0000000406007c0c */ /* 0x000fe2000bf66270 */
[----:B------:R-:W-:Y:S01]  /*64240*/  ULDC UR4, c[0x0][0x228] ;  /* 0x00008a0000047ab9 */ /* 0x000fe20000000800 */
[----:B------:R-:W-:Y:S01]  /*64250*/  PRMT R6, R179, 0x7770, RZ ;  /* 0x00007770b3067816 */ /* 0x000fe200000000ff */
[----:B0-----:R-:W3:Y:S01]  /*64260*/  LDL.LU.64 R180, [R1+0x1498] ;  /* 0x0014980001b47983 */ /* 0x001ee20000300a00 */
[----:B------:R-:W-:-:S03]  /*64270*/  PRMT R7, R178, 0x7773, RZ ;  /* 0x00007773b2077816 */ /* 0x000fc600000000ff */
[----:B------:R-:W3:Y:S04]  /*64280*/  LDL.LU R250, [R1+0x7c] ;  /* 0x00007c0001fa7983 */ /* 0x000ee80000300800 */
[----:B----4-:R0:W-:Y:S04]  /*64290*/  @P2 STG.E.U8 desc[UR58][R186.64], R7 ;  /* 0x00000007ba002986 */ /* 0x0101e8000c10113a */
[----:B------:R1:W-:Y:S04]  /*642a0*/  @P6 STG.E.U8 desc[UR58][R184.64], R6 ;  /* 0x00000006b8006986 */ /* 0x0003e8000c10113a */
[----:B0-----:R-:W4:Y:S04]  /*642b0*/  LDL.LU.64 R186, [R1+0x518] ;  /* 0x0005180001ba7983 */ /* 0x001f280000300a00 */
[----:B-1----:R-:W4:Y:S01]  /*642c0*/  LDL.LU.64 R184, [R1+0x510] ;  /* 0x0005100001b87983 */ /* 0x002f220000300a00 */
[----:B------:R-:W-:Y:S01]  /*642d0*/  ISETP.LT.AND P1, PT, R3, UR4, !P1 ;  /* 0x0000000403007c0c */ /* 0x000fe2000cf21270 */
[----:B------:R-:W-:Y:S01]  /*642e0*/  ULDC UR4, c[0x0][0x228] ;  /* 0x00008a0000047ab9 */ /* 0x000fe20000000800 */
[----:B------:R-:W-:-:S02]  /*642f0*/  PRMT R6, R179, 0x7771, RZ ;  /* 0x00007771b3067816 */ /* 0x000fc400000000ff */
[----:B------:R-:W-:Y:S01]  /*64300*/  ISETP.LT.AND P5, PT, R2, UR4, !P0 ;  /* 0x0000000402007c0c */ /* 0x000fe2000c7a1270 */
[C---:B------:R-:W-:Y:S01]  /*64310*/  VIADD R7, R0.reuse, 0x187 ;  /* 0x0000018700077836 */ /* 0x040fe20000000000 */
[----:B------:R-:W-:Y:S01]  /*64320*/  ISETP.LT.AND P2, PT, R3, UR6, !P0 ;  /* 0x0000000603007c0c */ /* 0x000fe2000c741270 */
[----:B------:R-:W-:Y:S01]  /*64330*/  ULDC UR4, c[0x0][0x22c] ;  /* 0x00008b0000047ab9 */ /* 0x000fe20000000800 */
[----:B------:R-:W-:Y:S01]  /*64340*/  VIADD R178, R0, 0x188 ;  /* 0x0000018800b27836 */ /* 0x000fe20000000000 */
[----:B------:R-:W-:-:S04]  /*64350*/  ULDC UR6, c[0x0][0x228] ;  /* 0x00008a0000067ab9 */ /* 0x000fc80000000800 */
[----:B--2---:R0:W-:Y:S04]  /*64360*/  @P1 STG.E.U8 desc[UR58][R182.64], R6 ;  /* 0x00000006b6001986 */ /* 0x0041e8000c10113a */
[----:B0-----:R-:W2:Y:S01]  /*64370*/  LDL.LU.64 R182, [R1+0x500] ;  /* 0x0005000001b67983 */ /* 0x001ea20000300a00 */
[----:B------:R-:W-:Y:S01]  /*64380*/  ISETP.GE.AND P0, PT, R7, UR4, PT ;  /* 0x0000000407007c0c */ /* 0x000fe2000bf06270 */
[----:B------:R-:W-:Y:S01]  /*64390*/  ULDC UR4, c[0x0][0x22c] ;  /* 0x00008b0000047ab9 */ /* 0x000fe20000000800 */
[C---:B------:R-:W-:Y:S02]  /*643a0*/  PRMT R7, R179.reuse, 0x7772, RZ ;  /* 0x00007772b3077816 */ /* 0x040fe400000000ff */
[----:B------:R-:W-:Y:S02]  /*643b0*/  PRMT R6, R179, 0x7773, RZ ;  /* 0x00007773b3067816 */ /* 0x000fe400000000ff */
[----:B------:R-:W-:Y:S01]  /*643c0*/  ISETP.GE.AND P1, PT, R178, UR4, PT ;  /* 0x00000004b2007c0c */ /* 0x000fe2000bf26270 */
[----:B------:R-:W-:Y:S01]  /*643d0*/  ULDC UR4, c[0x0][0x228] ;  /* 0x00008a0000047ab9 */ /* 0x000fe20000000800 */
[C---:B------:R-:W-:Y:S01]  /*643e0*/  ISETP.LT.AND P6, PT, R2.reuse, UR6, !P3 ;  /* 0x0000000602007c0c */ /* 0x040fe2000dfc1270 */
[----:B---3--:R0:W-:Y:S01]  /*643f0*/  @P5 STG.E.U8 desc[UR58][R236.64], R7 ;  /* 0x00000007ec005986 */ /* 0x0081e2000c10113a */
[----:B------:R-:W-:Y:S01]  /*64400*/  ULDC UR6, c[0x0][0x228] ;  /* 0x00008a0000067ab9 */ /* 0x000fe20000000800 */
[C---:B------:R-:W-:Y:S01]  /*64410*/  ISETP.LT.AND P3, PT, R3.reuse, UR4, !P3 ;  /* 0x0000000403007c0c */ /* 0x040fe2000df61270 */
[----:B------:R-:W-:Y:S01]  /*64420*/  ULDC UR4, c[0x0][0x228] ;  /* 0x00008a0000047ab9 */ /* 0x000fe20000000800 */
[----:B------:R1:W-:Y:S01]  /*64430*/  @P2 STG.E.U8 desc[UR58][R188.64], R6 ;  /* 0x00000006bc002986 */ /* 0x0003e2000c10113a */
[----:B------:R-:W-:Y:S01]  /*64440*/  ISETP.LT.AND P2, PT, R2, UR6, !P0 ;  /* 0x0000000602007c0c */ /* 0x000fe2000c741270 */
[----:B------:R-:W-:Y:S01]  /*64450*/  ULDC UR6, c[0x0][0x228] ;  /* 0x00008a0000067ab9 */ /* 0x000fe20000000800 */
[----:B------:R-:W-:Y:S01]  /*64460*/  ISETP.LT.AND P5, PT, R3, UR4, !P0 ;  /* 0x0000000403007c0c */ /* 0x000fe2000c7a1270 */
[----:B------:R-:W-:Y:S01]  /*64470*/  ULDC UR4, c[0x0][0x22c] ;  /* 0x00008b0000047ab9 */ /* 0x000fe20000000800 */
[----:B0-----:R-:W-:Y:S01]  /*64480*/  VIADD R7, R0, 0x189 ;  /* 0x0000018900077836 */ /* 0x001fe20000000000 */
[C---:B------:R-:W-:Y:S01]  /*64490*/  PRMT R178, R250.reuse, 0x7771, RZ ;  /* 0x00007771fab27816 */ /* 0x040fe200000000ff */
[----:B------:R-:W3:Y:S01]  /*644a0*/  LDL.LU.64 R236, [R1+0x4f8] ;  /* 0x0004f80001ec7983 */ /* 0x000ee20000300a00 */
[----:B-1----:R-:W-:-:S02]  /*644b0*/  PRMT R6, R250, 0x7770, RZ ;  /* 0x00007770fa067816 */ /* 0x002fc400000000ff */
[----:B------:R-:W-:Y:S01]  /*644c0*/  ISETP.GE.AND P0, PT, R7, UR4, PT ;  /* 0x0000000407007c0c */ /* 0x000fe2000bf06270 */
[----:B------:R-:W-:Y:S01]  /*644d0*/  ULDC UR4, c[0x0][0x228] ;  /* 0x00008a0000047ab9 */ /* 0x000fe20000000800 */
[C---:B------:R-:W-:Y:S01]  /*644e0*/  PRMT R7, R250.reuse, 0x7772, RZ ;  /* 0x00007772fa077816 */ /* 0x040fe200000000ff */
[----:B----4-:R0:W-:Y:S04]  /*644f0*/  @P6 STG.E.U8 desc[UR58][R186.64], R6 ;  /* 0x00000006ba006986 */ /* 0x0101e8000c10113a */
[----:B------:R-:W-:Y:S04]  /*64500*/  @P3 STG.E.U8 desc[UR58][R184.64], R178 ;  /* 0x000000b2b8003986 */ /* 0x000fe8000c10113a */
[----:B------:R1:W-:Y:S04]  /*64510*/  @P2 STG.E.U8 desc[UR58][R180.64], R7 ;  /* 0x00000007b4002986 */ /* 0x0003e8000c10113a */
[----:B0-----:R-:W4:Y:S04]  /*64520*/  LDL.LU.64 R186, [R1+0x4f0] ;  /* 0x0004f00001ba7983 */ /* 0x001f280000300a00 */
[----:B------:R-:W4:Y:S04]  /*64530*/  LDL.LU.64 R188, [R1+0x4e8] ;  /* 0x0004e80001bc7983 */ /* 0x000f280000300a00 */
[----:B-1----:R-:W3:Y:S01]  /*64540*/  LDL.LU.64 R180, [R1+0x1490] ;  /* 0x0014900001b47983 */ /* 0x002ee20000300a00 */
[----:B------:R-:W-:-:S03]  /*64550*/  PRMT R6, R250, 0x7773, RZ ;  /* 0x00007773fa067816 */ /* 0x000fc600000000ff */
[----:B------:R-:W4:Y:S04]  /*64560*/  LDL.LU.64 R184, [R1+0x4e0] ;  /* 0x0004e00001b87983 */ /* 0x000f280000300a00 */
[----:B--2---:R0:W-:Y:S04]  /*64570*/  @P5 STG.E.U8 desc[UR58][R182.64], R6 ;  /* 0x00000006b6005986 */ /* 0x0041e8000c10113a */
[----:B0-----:R-:W2:Y:S01]  /*64580*/  LDL.LU.64 R182, [R1+0x4d8] ;  /* 0x0004d80001b67983 */ /* 0x001ea20000300a00 */
[----:B------:R-:W-:Y:S01]  /*64590*/  ISETP.LT.AND P3, PT, R2, UR4, !P1 ;  /* 0x0000000402007c0c */ /* 0x000fe2000cf61270 */
[----:B------:R-:W-:Y:S01]  /*645a0*/  VIADD R6, R0, 0x18a ;  /* 0x0000018a00067836 */ /* 0x000fe20000000000 */
[----:B------:R-:W-:Y:S01]  /*645b0*/  ULDC UR4, c[0x0][0x22c] ;  /* 0x00008b0000047ab9 */ /* 0x000fe20000000800 */
[----:B------:R-:W-:Y:S01]  /*645c0*/  ISETP.LT.AND P2, PT, R3, UR6, !P1 ;  /* 0x0000000603007c0c */ /* 0x000fe2000cf41270 */
[----:B------:R-:W-:Y:S01]  /*645d0*/  ULDC UR6, c[0x0][0x228] ;  /* 0x00008a0000067ab9 */ /* 0x000fe20000000800 */
[----:B------:R-:W-:Y:S01]  /*645e0*/  ISETP.LT.AND P5, PT, R2, UR8, !P0 ;  /* 0x0000000802007c0c */ /* 0x000fe2000c7a1270 */
[----:B------:R-:W-:Y:S01]  /*645f0*/  VIADD R178, R0, 0x18d ;  /* 0x0000018d00b27836 */ /* 0x000fe20000000000 */
[----:B------:R-:W-:Y:S01]  /*64600*/  ISETP.GE.AND P1, PT, R6, UR4, PT ;  /* 0x0000000406007c0c */ /* 0x000fe2000bf26270 */
[----:B------:R-:W-:Y:S01]  /*64610*/  VIADD R6, R0, 0x18b ;  /* 0x0000018b00067836 */ /* 0x000fe20000000000 */
[----:B------:R-:W-:Y:S01]  /*64620*/  ULDC UR4, c[0x0][0x22c] ;  /* 0x00008b0000047ab9 */ /* 0x000fe20000000800 */
[----:B------:R-:W-:Y:S01]  /*64630*/  ULDC UR8, c[0x0][0x228] ;  /* 0x00008a0000087ab9 */ /* 0x000fe20000000800 */
[----:B---3--:R-:W-:-:S05]  /*64640*/  PRMT R7, R180, 0x7770, RZ ;  /* 0x00007770b4077816 */ /* 0x008fca00000000ff */
[----:B------:R0:W-:Y:S01]  /*64650*/  @P3 STG.E.U8 desc[UR58][R236.64], R7 ;  /* 0x00000007ec003986 */ /* 0x0001e2000c10113a */
[----:B------:R-:W-:Y:S01]  /*64660*/  ISETP.GE.AND P3, PT, R6, UR4, PT ;  /* 0x0000000406007c0c */ /* 0x000fe2000bf66270 */
[----:B------:R-:W-:Y:S01]  /*64670*/  ULDC UR4, c[0x0][0x228] ;  /* 0x00008a0000047ab9 */ /* 0x000fe20000000800 */
[C---:B------:R-:W-:Y:S02]  /*64680*/  PRMT R6, R180.reuse, 0x7772, RZ ;  /* 0x00007772b4067816 */ /* 0x040fe400000000ff */
[----:B------:R-:W-:Y:S01]  /*64690*/  ISETP.LT.AND P0, PT, R3, UR4, !P0 ;  /* 0x0000000403007c0c */ /* 0x000fe2000c701270 */
[----:B------:R-:W-:Y:S01]  /*646a0*/  ULDC UR4, c[0x0][0x22c] ;  /* 0x00008b0000047ab9 */ /* 0x000fe20000000800 */
[----:B0-----:R-:W-:-:S05]  /*646b0*/  PRMT R7, R180, 0x7771, RZ ;  /* 0x00007771b4077816 */ /* 0x001fca00000000ff */
[----:B----4-:R0:W-:Y:S04]  /*646c0*/  @P2 STG.E.U8 desc[UR58][R186.64], R7 ;  /* 0x00000007ba002986 */ /* 0x0101e8000c10113a */
[----:B------:R1:W-:Y:S01]  /*646d0*/  @P5 STG.E.U8 desc[UR58][R188.64], R6 ;  /* 0x00000006bc005986 */ /* 0x0003e2000c10113a */
[----:B------:R-:W-:Y:S01]  /*646e0*/  ISETP.LT.AND P5, PT, R2, UR6, !P1 ;  /* 0x0000000602007c0c */ /* 0x000fe2000cfa1270 */
[----:B------:R-:W-:Y:S01]  /*646f0*/  IMAD.MOV.U32 R237, RZ, RZ, R251 ;  /* 0x000000ffffed7224 */ /* 0x000fe200078e00fb */
[----:B------:R-:W-:Y:S01]  /*64700*/  PRMT R180, R180, 0x7773, RZ ;  /* 0x00007773b4b47816 */ /* 0x000fe200000000ff */
[----:B------:R-:W-:Y:S01]  /*64710*/  ULDC UR6, c[0x0][0x228] ;  /* 0x00008a0000067ab9 */ /* 0x000fe20000000800 */
[----:B0-----:R-:W-:Y:S01]  /*64720*/  PRMT R7, R181, 0x7770, RZ ;  /* 0x00007770b5077816 */ /* 0x001fe200000000ff */
[----:B------:R-:W3:Y:S01]  /*64730*/  LDL.LU.64 R186, [R1+0x4c0] ;  /* 0x0004c00001ba7983 */ /* 0x000ee20000300a00 */
[----:B-1----:R-:W-:-:S03]  /*64740*/  VIADD R6, R0, 0x18c ;  /* 0x0000018c00067836 */ /* 0x002fc60000000000 */
[----:B------:R-:W4:Y:S02]  /*64750*/  LDL.LU.64 R250, [R1+0x4b8] ;  /* 0x0004b80001fa7983 */ /* 0x000f240000300a00 */
[----:B------:R-:W-:Y:S01]  /*64760*/  ISETP.GE.AND P2, PT, R6, UR4, PT ;  /* 0x0000000406007c0c */ /* 0x000fe2000bf46270 */
[----:B------:R-:W-:Y:S01]  /*64770*/  ULDC UR4, c[0x0][0x228] ;  /* 0x00008a0000047ab9 */ /* 0x000fe20000000800 */
[----:B------:R0:W-:Y:S01]  /*64780*/  @P0 STG.E.U8 desc[UR58][R184.64], R180 ;  /* 0x000000b4b8000986 */ /* 0x0001e2000c10113a */
[----:B------:R-:W-:Y:S01]  /*64790*/  ISETP.LT.AND P6, PT, R2, UR4, !P3 ;  /* 0x0000000402007c0c */ /* 0x000fe2000dfc1270 */
[----:B------:R-:W-:Y:S02]  /*647a0*/  ULDC UR4, c[0x0][0x22c] ;  /* 0x00008b0000047ab9 */ /* 0x000fe40000000800 */
[----:B------:R-:W4:Y:S01]  /*647b0*/  LDL.LU.64 R188, [R1+0x4b0] ;  /* 0x0004b00001bc7983 */ /* 0x000f220000300a00 */
[----:B------:R-:W-:Y:S01]  /*647c0*/  ISETP.GE.AND P0, PT, R178, UR4, PT ;  /* 0x00000004b2007c0c */ /* 0x000fe2000bf06270 */
[----:B------:R-:W-:-:S02]  /*647d0*/  ULDC UR4, c[0x0][0x228] ;  /* 0x00008a0000047ab9 */ /* 0x000fc40000000800 */
[----:B0-----:R-:W4:Y:S04]  /*647e0*/  LDL.LU.64 R184, [R1+0x4a8] ;  /* 0x0004a80001b87983 */ /* 0x001f280000300a00 */
[----:B--2---:R0:W-:Y:S04]  /*647f0*/  @P5 STG.E.U8 desc[UR58][R182.64], R7 ;  /* 0x00000007b6005986 */ /* 0x0041e8000c10113a */
[----:B0-----:R-:W2:Y:S04]  /*64800*/  LDL.LU.64 R182, [R1+0x1488] ;  /* 0x0014880001b67983 */ /* 0x001ea80000300a00 */
[----:B------:R-:W3:Y:S01]  /*64810*/  LDL.LU.64 R178, [R1+0x4d0] ;  /* 0x0004d00001b27983 */ /* 0x000ee20000300a00 */
[----:B------:R-:W-:Y:S01]  /*64820*/  ISETP.LT.AND P1, PT, R3, UR8, !P1 ;  /* 0x0000000803007c0c */ /* 0x000fe2000cf21270 */
[----:B------:R-:W-:Y:S01]  /*64830*/  ULDC UR8, c[0x0][0x228] ;  /* 0x00008a0000087ab9 */ /* 0x000fe20000000800 */
[----:B------:R-:W-:-:S02]  /*64840*/  PRMT R6, R181, 0x7771, RZ ;  /* 0x00007771b5067816 */ /* 0x000fc400000000ff */
[----:B------:R-:W-:Y:S01]  /*64850*/  ISETP.LT.AND P3, PT, R3, UR6, !P3 ;  /* 0x0000000603007c0c */ /* 0x000fe2000df61270 */
[----:B------:R-:W-:-:S08]  /*64860*/  ULDC UR6, c[0x0][0x228] ;  /* 0x00008a0000067ab9 */ /* 0x000fd00000000800 */
[----:B---3--:R0:W-:Y:S02]  /*64870*/  @P1 STG.E.U8 desc[UR58][R178.64], R6 ;  /* 0x00000006b2001986 */ /* 0x0081e4000c10113a */
[----:B0-----:R-:W-:-:S05]  /*64880*/  PRMT R6, R181, 0x7772, RZ ;  /* 0x00007772b5067816 */ /* 0x001fca00000000ff */
[----:B--2---:R0:W-:Y:S04]  /*64890*/  @P6 STG.E.U8 desc[UR58][R182.64], R6 ;  /* 0x00000006b6006986 */ /* 0x0041e8000c10113a */
[----:B0-----:R-:W2:Y:S01]  /*648a0*/  LDL.LU.64 R182, [R1+0x1480] ;  /* 0x0014800001b67983 */ /* 0x001ea20000300a00 */
[----:B------:R-:W-:Y:S02]  /*648b0*/  PRMT R181, R181, 0x7773, RZ ;  /* 0x00007773b5b57816 */ /* 0x000fe400000000ff */
[----:B------:R-:W-:Y:S01]  /*648c0*/  ISETP.LT.AND P5, PT, R2, UR4, !P2 ;  /* 0x0000000402007c0c */ /* 0x000fe2000d7a1270 */
[----:B------:R-:W3:Y:S01]  /*648d0*/  LDL.LU.64 R178, [R1+0x4a0] ;  /* 0x0004a00001b27983 */ /* 0x000ee20000300a00 */
[----:B------:R-:W-:Y:S01]  /*648e0*/  VIADD R6, R0, 0x1f4 ;  /* 0x000001f400067836 */ /* 0x000fe20000000000 */
[----:B------:R-:W-:-:S02]  /*648f0*/  ULDC UR4, c[0x0][0x228] ;  /* 0x00008a0000047ab9 */ /* 0x000fc40000000800 */
[----:B------:R0:W-:Y:S01]  /*64900*/  @P3 STG.E.U8 desc[UR58][R186.64], R181 ;  /* 0x000000b5ba003986 */ /* 0x0001e2000c10113a */
[----:B------:R-:W-:Y:S01]  /*64910*/  ISETP.LT.AND P2, PT, R3, UR4, !P2 ;  /* 0x0000000403007c0c */ /* 0x000fe2000d741270 */
[----:B------:R-:W-:Y:S01]  /*64920*/  ULDC UR4, c[0x0][0x22c] ;  /* 0x00008b0000047ab9 */ /* 0x000fe20000000800 */
[----:B------:R-:W-:Y:S01]  /*64930*/  ISETP.LT.AND P3, PT, R2, UR6, !P0 ;  /* 0x0000000602007c0c */ /* 0x000fe2000c761270 */
[----:B------:R-:W-:Y:S01]  /*64940*/  ULDC UR6, c[0x0][0x228] ;  /* 0x00008a0000067ab9 */ /* 0x000fe20000000800 */
[----:B------:R-:W-:Y:S01]  /*64950*/  ISETP.GE.AND P1, PT, R6, UR11, PT ;  /* 0x0000000b06007c0c */ /* 0x000fe2000bf26270 */
[----:B------:R-:W-:Y:S01]  /*64960*/  VIADD R6, R0, 0x18e ;  /* 0x0000018e00067836 */ /* 0x000fe20000000000 */
[----:B0-----:R-:W3:Y:S04]  /*64970*/  LDL.LU.64 R180, [R1+0x498] ;  /* 0x0004980001b47983 */ /* 0x001ee80000300a00 */
[----:B------:R-:W3:Y:S01]  /*64980*/  LDL.LU.64 R186, [R1+0x490] ;  /* 0x0004900001ba7983 */ /* 0x000ee20000300a00 */
[----:B--2---:R-:W-:-:S05]  /*64990*/  PRMT R7, R182, 0x7770, RZ ;  /* 0x00007770b6077816 */ /* 0x004fca00000000ff */
[----:B----4-:R0:W-:Y:S01]  /*649a0*/  @P5 STG.E.U8 desc[UR58][R250.64], R7 ;  /* 0x00000007fa005986 */ /* 0x0101e2000c10113a */
[----:B------:R-:W-:Y:S01]  /*649b0*/  ISETP.GE.AND P5, PT, R6, UR4, PT ;  /* 0x0000000406007c0c */ /* 0x000fe2000bfa6270 */
[----:B------:R-:W-:Y:S01]  /*649c0*/  ULDC UR4, c[0x0][0x228] ;  /* 0x00008a0000047ab9 */ /* 0x000fe20000000800 */
[C---:B------:R-:W-:Y:S02]  /*649d0*/  PRMT R6, R182.reuse, 0x7772, RZ ;  /* 0x00007772b6067816 */ /* 0x040fe400000000ff */
[----:B0-----:R-:W-:-:S05]  /*649e0*/  PRMT R7, R182, 0x7771, RZ ;  /* 0x00007771b6077816 */ /* 0x001fca00000000ff */
[----:B------:R0:W-:Y:S04]  /*649f0*/  @P2 STG.E.U8 desc[UR58][R188.64], R7 ;  /* 0x00000007bc002986 */ /* 0x0001e8000c10113a */
[----:B------:R1:W-:Y:S04]  /*64a00*/  @P3 STG.E.U8 desc[UR58][R184.64], R6 ;  /* 0x00000006b8003986 */ /* 0x0003e8000c10113a */
[----:B0-----:R-:W2:Y:S04]  /*64a10*/  LDL.LU.64 R188, [R1+0x488] ;  /* 0x0004880001bc7983 */ /* 0x001ea80000300a00 */
[----:B-1----:R-:W4:Y:S01]  /*64a20*/  LDL.LU.64 R184, [R1+0x480] ;  /* 0x0004800001b87983 */ /* 0x002f220000300a00 */
[C---:B------:R-:W-:Y:S01]  /*64a30*/  ISETP.LT.AND P0, PT, R3.reuse, UR4, !P0 ;  /* 0x0000000403007c0c */ /* 0x040fe2000c701270 */
[----:B------:R-:W-:Y:S01]  /*64a40*/  ULDC UR4, c[0x0][0x228] ;  /* 0x00008a0000047ab9 */ /* 0x000fe20000000800 */
[----:B------:R-:W-:Y:S01]  /*64a50*/  VIADD R6, R0, 0x18f ;  /* 0x0000018f00067836 */ /* 0x000fe20000000000 */
[----:B------:R-:W-:Y:S01]  /*64a60*/  ISETP.LT.AND P3, PT, R2, UR4, !P5 ;  /* 0x0000000402007c0c */ /* 0x000fe2000ef61270 */
[----:B------:R-:W-:Y:S01]  /*64a70*/  ULDC UR4, c[0x0][0x22c] ;  /* 0x00008b0000047ab9 */ /* 0x000fe20000000800 */
[----:B------:R-:W-:Y:S01]  /*64a80*/  PRMT R182, R182, 0x7773, RZ ;  /* 0x00007773b6b67816 */ /* 0x000fe200000000ff */
[----:B------:R-:W4:Y:S01]  /*64a90*/  LDL.LU R251, [R1] ;  /* 0x0000000001fb7983 */ /* 0x000f220000300800 */
[----:B------:R-:W-:Y:S01]  /*64aa0*/  ISETP.GE.AND P2, PT, R6, UR4, PT ;  /* 0x0000000406007c0c */ /* 0x000fe2000bf46270 */
[----:B------:R-:W-:Y:S01]  /*64ab0*/  VIADD R6, R0, 0x190 ;  /* 0x0000019000067836 */ /* 0x000fe20000000000 */
[----:B------:R-:W-:Y:S01]  /*64ac0*/  ISETP.LT.AND P5, PT, R3, UR6, !P5 ;  /* 0x0000000603007c0c */ /* 0x000fe2000efa1270 */
[----:B------:R-:W-:Y:S01]  /*64ad0*/  ULDC UR4, c[0x0][0x22c] ;  /* 0x00008b0000047ab9 */ /* 0x000fe20000000800 */
[C---:B------:R-:W-:Y:S01]  /*64ae0*/  PRMT R7, R183.reuse, 0x7770, RZ ;  /* 0x00007770b7077816 */ /* 0x040fe200000000ff */
[----:B------:R-:W-:Y:S01]  /*64af0*/  ULDC UR6, c[0x0][0x228] ;  /* 0x00008a0000067ab9 */ /* 0x000fe20000000800 */
[----:B---3--:R0:W-:Y:S01]  /*64b00*/  @P0 STG.E.U8 desc[UR58][R178.64], R182 ;  /* 0x000000b6b2000986 */ /* 0x0081e2000c10113a */
[----:B------:R-:W-:Y:S01]  /*64b10*/  ISETP.GE.AND P0, PT, R6, UR4, PT ;  /* 0x0000000406007c0c */ /* 0x000fe2000bf06270 */
[----:B------:R-:W-:Y:S01]  /*64b20*/  ULDC UR4, c[0x0][0x228] ;  /* 0x00008a0000047ab9 */ /* 0x000fe20000000800 */
[----:B------:R-:W-:Y:S01]  /*64b30*/  PRMT R6, R183, 0x7771, RZ ;  /* 0x00007771b7067816 */ /* 0x000fe200000000ff */
[----:B------:R1:W-:Y:S01]  /*64b40*/  @P3 STG.E.U8 desc[UR58][R180.64], R7 ;  /* 0x00000007b4003986 */ /* 0x0003e2000c10113a */
[----:B------:R-:W-:Y:S01]  /*64b50*/  ISETP.LT.AND P3, PT, R2, UR4, !P2 ;  /* 0x0000000402007c0c */ /* 0x000fe2000d761270 */
[----:B------:R-:W-:Y:S01]  /*64b60*/  ULDC UR4, c[0x0][0x22c] ;  /* 0x00008b0000047ab9 */ /* 0x000fe20000000800 */
[----:B------:R-:W-:Y:S01]  /*64b70*/  ISETP.LT.AND P2, PT, R3, UR6, !P2 ;  /* 0x0000000603007c0c */ /* 0x000fe2000d741270 */
[----:B------:R-:W-:Y:S01]  /*64b80*/  ULDC UR6, c[0x0][0x228] ;  /* 0x00008a0000067ab9 */ /* 0x000fe20000000800 */
[----:B0-----:R-:W3:Y:S04]  /*64b90*/  LDL.LU.64 R178, [R1+0x478] ;  /* 0x0004780001b27983 */ /* 0x001ee80000300a00 */
[----:B------:R0:W-:Y:S01]  /*64ba0*/  @P5 STG.E.U8 desc[UR58][R186.64], R6 ;  /* 0x00000006ba005986 */ /* 0x0001e2000c10113a */
[----:B-1----:R-:W-:-:S02]  /*64bb0*/  PRMT R7, R183, 0x7772, RZ ;  /* 0x00007772b7077816 */ /* 0x002fc400000000ff */
[----:B------:R-:W-:Y:S01]  /*64bc0*/  PRMT R183, R183, 0x7773, RZ ;  /* 0x00007773b7b77816 */ /* 0x000fe200000000ff */
[----:B0-----:R-:W3:Y:S04]  /*64bd0*/  LDL.LU.64 R186, [R1+0x470] ;  /* 0x0004700001ba7983 */ /* 0x001ee80000300a00 */
[----:B--2---:R0:W-:Y:S04]  /*64be0*/  @P3 STG.E.U8 desc[UR58][R188.64], R7 ;  /* 0x00000007bc003986 */ /* 0x0041e8000c10113a */
[----:B----4-:R1:W-:Y:S04]  /*64bf0*/  @P2 STG.E.U8 desc[UR58][R184.64], R183 ;  /* 0x000000b7b8002986 */ /* 0x0103e8000c10113a */
[----:B0-----:R-:W2:Y:S04]  /*64c00*/  LDL.LU.64 R188, [R1+0x460] ;  /* 0x0004600001bc7983 */ /* 0x001ea80000300a00 */
[----:B------:R-:W4:Y:S04]  /*64c10*/  LDL.LU.64 R180, [R1+0x458] ;  /* 0x0004580001b47983 */ /* 0x000f280000300a00 */
[----:B-1----:R-:W2:Y:S04]  /*64c20*/  LDL.LU.64 R182, [R1+0x468] ;  /* 0x0004680001b67983 */ /* 0x002ea80000300a00 */
[----:B------:R-:W4:Y:S01]  /*64c30*/  LDL.LU.64 R184, [R1+0x450] ;  /* 0x0004500001b87983 */ /* 0x000f220000300a00 */
[----:B------:R-:W-:Y:S01]  /*64c40*/  VIADD R6, R0, 0x191 ;  /* 0x0000019100067836 */ /* 0x000fe20000000000 */
[----:B------:R-:W-:Y:S01]  /*64c50*/  ISETP.LT.AND P6, PT, R2, UR8, !P0 ;  /* 0x0000000802007c0c */ /* 0x000fe2000c7c1270 */
[----:B------:R-:W-:Y:S01]  /*64c60*/  VIADD R7, R0, 0x193 ;  /* 0x0000019300077836 */ /* 0x000fe20000000000 */
[----:B------:R-:W-:-:S02]  /*64c70*/  ULDC UR8, c[0x0][0x228] ;  /* 0x00008a0000087ab9 */ /* 0x000fc40000000800 */
[----:B------:R-:W-:Y:S01]  /*64c80*/  ISETP.GE.AND P5, PT, R6, UR4, PT ;  /* 0x0000000406007c0c */ /* 0x000fe2000bfa6270 */
[----:B------:R-:W-:Y:S01]  /*64c90*/  VIADD R6, R0, 0x192 ;  /* 0x0000019200067836 */ /* 0x000fe20000000000 */
[----:B------:R-:W-:-:S04]  /*64ca0*/  ULDC UR4, c[0x0][0x22c] ;  /* 0x00008b0000047ab9 */ /* 0x000fc80000000800 */
[----:B------:R-:W-:Y:S01]  /*64cb0*/  ISETP.GE.AND P3, PT, R6, UR4, PT ;  /* 0x0000000406007c0c */ /* 0x000fe2000bf66270 */
[----:B------:R-:W-:Y:S02]  /*64cc0*/  ULDC UR4, c[0x0][0x228] ;  /* 0x00008a0000047ab9 */ /* 0x000fe40000000800 */
[----:B------:R-:W-:Y:S01]  /*64cd0*/  ISETP.LT.AND P0, PT, R3, UR4, !P0 ;  /* 0x0000000403007c0c */ /* 0x000fe2000c701270 */
[----:B------:R-:W-:Y:S01]  /*64ce0*/  ULDC UR4, c[0x0][0x22c] ;  /* 0x00008b0000047ab9 */ /* 0x000fe20000000800 */
[----:B------:R-:W-:-:S05]  /*64cf0*/  PRMT R6, R251, 0x7770, RZ ;  /* 0x00007770fb067816 */ /* 0x000fca00000000ff */
[----:B---3--:R0:W-:Y:S01]  /*64d00*/  @P6 STG.E.U8 desc[UR58][R178.64], R6 ;  /* 0x00000006b2006986 */ /* 0x0081e2000c10113a */
[----:B------:R-:W-:Y:S01]  /*64d10*/  ISETP.LT.AND P6, PT, R2, UR6, !P5 ;  /* 0x0000000602007c0c */ /* 0x000fe2000efc1270 */
[----:B------:R-:W-:Y:S01]  /*64d20*/  ULDC UR6, c[0x0][0x228] ;  /* 0x00008a0000067ab9 */ /* 0x000fe20000000800 */
[----:B------:R-:W-:Y:S01]  /*64d30*/  ISETP.GE.AND P2, PT, R7, UR4, PT ;  /* 0x0000000407007c0c */ /* 0x000fe2000bf46270 */
[----:B------:R-:W-:Y:S01]  /*64d40*/  ULDC UR4, c[0x0][0x228] ;  /* 0x00008a0000047ab9 */ /* 0x000fe20000000800 */
[----:B0-----:R-:W-:-:S05]  /*64d50*/  PRMT R6, R251, 0x7771, RZ ;  /* 0x00007771fb067816 */ /* 0x001fca00000000ff */
[----:B------:R0:W-:Y:S01]  /*64d60*/  @P0 STG.E.U8 desc[UR58][R186.64], R6 ;  /* 0x00000006ba000986 */ /* 0x0001e2000c10113a */
[----:B------:R-:W-:Y:S01]  /*64d70*/  PRMT R7, R251, 0x7772, RZ ;  /* 0x00007772fb077816 */ /* 0x000fe200000000ff */
[----:B------:R-:W-:Y:S01]  /*64d80*/  VIADD R178, R0, 0x194 ;  /* 0x0000019400b27836 */ /* 0x000fe20000000000 */
[C---:B------:R-:W-:Y:S01]  /*64d90*/  ISETP.LT.AND P5, PT, R3.reuse, UR6, !P5 ;  /* 0x0000000603007c0c */ /* 0x040fe2000efa1270 */
[----:B------:R-:W-:Y:S01]  /*64da0*/  ULDC UR6, c[0x0][0x228] ;  /* 0x00008a0000067ab9 */ /* 0x000fe20000000800 */
[----:B------:R-:W-:Y:S01]  /*64db0*/  ISETP.LT.AND P0, PT, R2, UR4, !P3 ;  /* 0x0000000402007c0c */ /* 0x000fe2000df01270 */
[----:B------:R-:W-:Y:S01]  /*64dc0*/  ULDC UR4, c[0x0][0x22c] ;  /* 0x00008b0000047ab9 */ /* 0x000fe20000000800 */
[----:B0-----:R-:W3:Y:S04]  /*64dd0*/  LDL.LU.64 R186, [R1+0x448] ;  /* 0x0004480001ba7983 */ /* 0x001ee80000300a00 */
[----:B------:R-:W3:Y:S01]  /*64de0*/  LDL.LU R250, [R1+0x8] ;  /* 0x0000080001fa7983 */ /* 0x000ee20000300800 */
[----:B------:R-:W-:Y:S01]  /*64df0*/  ISETP.LT.AND P3, PT, R3, UR6, !P3 ;  /* 0x0000000603007c0c */ /* 0x000fe2000df61270 */
[----:B------:R-:W-:Y:S01]  /*64e00*/  ULDC UR6, c[0x0][0x228] ;  /* 0x00008a0000067ab9 */ /* 0x000fe20000000800 */
[----:B------:R-:W-:Y:S01]  /*64e10*/  PRMT R6, R251, 0x7773, RZ ;  /* 0x00007773fb067816 */ /* 0x000fe200000000ff */
[----:B--2---:R0:W-:Y:S01]  /*64e20*/  @P6 STG.E.U8 desc[UR58][R182.64], R7 ;  /* 0x00000007b6006986 */ /* 0x0041e2000c10113a */
[----:B------:R-:W-:Y:S01]  /*64e30*/  ISETP.GE.AND P6, PT, R178, UR4, PT ;  /* 0x00000004b2007c0c */ /* 0x000fe2000bfc6270 */
[----:B------:R-:W-:-:S02]  /*64e40*/  ULDC UR4, c[0x0][0x228] ;  /* 0x00008a0000047ab9 */ /* 0x000fc40000000800 */
[----:B0-----:R-:W2:Y:S04]  /*64e50*/  LDL.LU.64 R182, [R1+0x438] ;  /* 0x0004380001b67983 */ /* 0x001ea80000300a00 */
[----:B------:R-:W2:Y:S01]  /*64e60*/  LDL.LU.64 R178, [R1+0x440] ;  /* 0x0004400001b27983 */ /* 0x000ea20000300a00 */
[----:B------:R-:W-:-:S03]  /*64e70*/  PRMT R7, R237, 0x7770, RZ ;  /* 0x00007770ed077816 */ /* 0x000fc600000000ff */
[----:B------:R0:W-:Y:S04]  /*64e80*/  @P5 STG.E.U8 desc[UR58][R188.64], R6 ;  /* 0x00000006bc005986 */ /* 0x0001e8000c10113a */
[----:B----4-:R1:W-:Y:S01]  /*64e90*/  @P0 STG.E.U8 desc[UR58][R180.64], R7 ;  /* 0x00000007b4000986 */ /* 0x0103e2000c10113a */
[----:B0-----:R-:W-:-:S03]  /*64ea0*/  PRMT R6, R237, 0x7771, RZ ;  /* 0x00007771ed067816 */ /* 0x001fc600000000ff */
[----:B------:R-:W4:Y:S04]  /*64eb0*/  LDL.LU.64 R188, [R1+0x1478] ;  /* 0x0014780001bc7983 */ /* 0x000f280000300a00 */
[----:B------:R0:W-:Y:S04]  /*64ec0*/  @P3 STG.E.U8 desc[UR58][R184.64], R6 ;  /* 0x00000006b8003986 */ /* 0x0001e8000c10113a */
[----:B-1----:R-:W4:Y:S04]  /*64ed0*/  LDL.LU.64 R180, [R1+0x430] ;  /* 0x0004300001b47983 */ /* 0x002f280000300a00 */
[----:B0-----:R-:W4:Y:S01]  /*64ee0*/  LDL.LU.64 R184, [R1+0x428] ;  /* 0x0004280001b87983 */ /* 0x001f220000300a00 */
[----:B------:R-:W-:Y:S01]  /*64ef0*/  ISETP.LT.AND P0, PT, R2, UR4, !P2 ;  /* 0x0000000402007c0c */ /* 0x000fe2000d701270 */
[----:B------:R-:W-:Y:S01]  /*64f00*/  VIADD R6, R0, 0x195 ;  /* 0x0000019500067836 */ /* 0x000fe20000000000 */
[----:B------:R-:W-:Y:S01]  /*64f10*/  PRMT R7, R237, 0x7772, RZ ;  /* 0x00007772ed077816 */ /* 0x000fe200000000ff */
[----:B------:R-:W-:Y:S01]  /*64f20*/  ULDC UR4, c[0x0][0x22c] ;  /* 0x00008b0000047ab9 */ /* 0x000fe20000000800 */
[----:B------:R-:W-:Y:S01]  /*64f30*/  ISETP.LT.AND P2, PT, R3, UR6, !P2 ;  /* 0x0000000603007c0c */ /* 0x000fe2000d741270 */
[----:B------:R-:W-:Y:S01]  /*64f40*/  ULDC UR6, c[0x0][0x228] ;  /* 0x00008a0000067ab9 */ /* 0x000fe20000000800 */
[----:B------:R-:W-:Y:S01]  /*64f50*/  ISETP.LT.AND P5, PT, R2, UR8, !P6 ;  /* 0x0000000802007c0c */ /* 0x000fe2000f7a1270 */
[----:B------:R-:W4:Y:S01]  /*64f60*/  LDL.LU R251, [R1+0xc] ;  /* 0x00000c0001fb7983 */ /* 0x000f220000300800 */
[----:B------:R-:W-:Y:S01]  /*64f70*/  ISETP.GE.AND P3, PT, R6, UR4, PT ;  /* 0x0000000406007c0c */ /* 0x000fe2000bf66270 */
[----:B------:R-:W-:Y:S01]  /*64f80*/  VIADD R6, R0, 0x196 ;  /* 0x0000019600067836 */ /* 0x000fe20000000000 */
[----:B------:R-:W-:Y:S01]  /*64f90*/  ULDC UR4, c[0x0][0x22c] ;  /* 0x00008b0000047ab9 */ /* 0x000fe20000000800 */
[----:B------:R-:W-:-:S02]  /*64fa0*/  ULDC UR8, c[0x0][0x228] ;  /* 0x00008a0000087ab9 */ /* 0x000fc40000000800 */
[----:B---3--:R0:W-:Y:S01]  /*64fb0*/  @P0 STG.E.U8 desc[UR58][R186.64], R7 ;  /* 0x00000007ba000986 */ /* 0x0081e2000c10113a */
[----:B------:R-:W-:Y:S01]  /*64fc0*/  ISETP.GE.AND P0, PT, R6, UR4, PT ;  /* 0x0000000406007c0c */ /* 0x000fe2000bf06270 */
[----:B------:R-:W-:Y:S01]  /*64fd0*/  ULDC UR4, c[0x0][0x228] ;  /* 0x00008a0000047ab9 */ /* 0x000fe20000000800 */
[----:B------:R-:W-:Y:S01]  /*64fe0*/  PRMT R6, R250, 0x7770, RZ ;  /* 0x00007770fa067816 */ /* 0x000fe200000000ff */
[----:B0-----:R-:W-:Y:S01]  /*64ff0*/  IMAD.MOV.U32 R7, RZ, RZ, R237 ;  /* 0x000000ffff077224 */ /* 0x001fe200078e00ed */
[----:B------:R-:W-:Y:S01]  /*65000*/  ISETP.LT.AND P6, PT, R3, UR4, !P6 ;  /* 0x0000000403007c0c */ /* 0x000fe2000f7c1270 */
[----:B------:R-:W-:Y:S01]  /*65010*/  ULDC UR4, c[0x0][0x22c] ;  /* 0x00008b0000047ab9 */ /* 0x000fe20000000800 */
[----:B------:R-:W3:Y:S02]  /*65020*/  LDL.LU.64 R236, [R1+0x420] ;  /* 0x0004200001ec7983 */ /* 0x000ee40000300a00 */
[----:B------:R-:W-:Y:S02]  /*65030*/  PRMT R7, R7, 0x7773, RZ ;  /* 0x0000777307077816 */ /* 0x000fe400000000ff */
[----:B------:R-:W3:Y:S04]  /*65040*/  LDL.LU.64 R186, [R1+0x418] ;  /* 0x0004180001ba7983 */ /* 0x000ee80000300a00 */
[----:B--2---:R0:W-:Y:S04]  /*65050*/  @P2 STG.E.U8 desc[UR58][R178.64], R7 ;  /* 0x00000007b2002986 */ /* 0x0041e8000c10113a */
[----:B------:R1:W-:Y:S01]  /*65060*/  @P5 STG.E.U8 desc[UR58][R182.64], R6 ;  /* 0x00000006b6005986 */ /* 0x0003e2000c10113a */
[----:B------:R-:W-:Y:S01]  /*65070*/  ISETP.LT.AND P5, PT, R2, UR6, !P3 ;  /* 0x0000000602007c0c */ /* 0x000fe2000dfa1270 */
[----:B------:R-:W-:Y:S01]  /*65080*/  ULDC UR6, c[0x0][0x228] ;  /* 0x00008a0000067ab9 */ /* 0x000fe20000000800 */
[----:B0-----:R-:W-:Y:S01]  /*65090*/  VIADD R7, R0, 0x197 ;  /* 0x0000019700077836 */ /* 0x001fe20000000000 */
[C---:B-1----:R-:W-:Y:S01]  /*650a0*/  PRMT R6, R250.reuse, 0x7771, RZ ;  /* 0x00007771fa067816 */ /* 0x042fe200000000ff */
[----:B------:R-:W2:Y:S03]  /*650b0*/  LDL.LU.64 R182, [R1+0x408] ;  /* 0x0004080001b67983 */ /* 0x000ea60000300a00 */
[----:B------:R-:W-:Y:S01]  /*650c0*/  ISETP.GE.AND P2, PT, R7, UR4, PT ;  /* 0x0000000407007c0c */ /* 0x000fe2000bf46270 */
[----:B------:R-:W-:Y:S01]  /*650d0*/  ULDC UR4, c[0x0][0x228] ;  /* 0x00008a0000047ab9 */ /* 0x000fe20000000800 */
[----:B------:R-:W-:Y:S01]  /*650e0*/  PRMT R7, R250, 0x7772, RZ ;  /* 0x00007772fa077816 */ /* 0x000fe200000000ff */
[----:B----4-:R0:W-:Y:S04]  /*650f0*/  @P6 STG.E.U8 desc[UR58][R180.64], R6 ;  /* 0x00000006b4006986 */ /* 0x0101e8000c10113a */
[----:B------:R1:W-:Y:S04]  /*65100*/  @P5 STG.E.U8 desc[UR58][R184.64], R7 ;  /* 0x00000007b8005986 */ /* 0x0003e8000c10113a */
[----:B0-----:R-:W4:Y:S04]  /*65110*/  LDL.LU.64 R180, [R1+0x3f8] ;  /* 0x0003f80001b47983 */ /* 0x001f280000300a00 */
[----:B-1----:R-:W2:Y:S01]  /*65120*/  LDL.LU.64 R184, [R1+0x1470] ;  /* 0x0014700001b87983 */ /* 0x002ea20000300a00 */
[C---:B------:R-:W-:Y:S01]  /*65130*/  ISETP.LT.AND P3, PT, R3.reuse, UR6, !P3 ;  /* 0x0000000603007c0c */ /* 0x040fe2000df61270 */
[----:B------:R-:W-:Y:S01]  /*65140*/  ULDC UR6, c[0x0][0x228] ;  /* 0x00008a0000067ab9 */ /* 0x000fe20000000800 */
[----:B------:R-:W-:Y:S01]  /*65150*/  ISETP.LT.AND P6, PT, R2, UR4, !P0 ;  /* 0x0000000402007c0c */ /* 0x000fe2000c7c1270 */
[----:B------:R-:W-:Y:S01]  /*65160*/  VIADD R178, R0, 0x198 ;  /* 0x0000019800b27836 */ /* 0x000fe20000000000 */
[----:B------:R-:W-:Y:S01]  /*65170*/  ISETP.LT.AND P0, PT, R3, UR6, !P0 ;  /* 0x0000000603007c0c */ /* 0x000fe2000c701270 */
[----:B------:R-:W-:Y:S01]  /*65180*/  ULDC UR4, c[0x0][0x22c] ;  /* 0x00008b0000047ab9 */ /* 0x000fe20000000800 */
[----:B------:R-:W-:Y:S01]  /*65190*/  PRMT R6, R250, 0x7773, RZ ;  /* 0x00007773fa067816 */ /* 0x000fe200000000ff */
[----:B------:R-:W-:Y:S01]  /*651a0*/  ULDC UR6, c[0x0][0x228] ;  /* 0x00008a0000067ab9 */ /* 0x000fe20000000800 */
[----:B------:R-:W-:-:S02]  /*651b0*/  PRMT R7, R251, 0x7770, RZ ;  /* 0x00007770fb077816 */ /* 0x000fc400000000ff */
[----:B------:R-:W-:Y:S01]  /*651c0*/  ISETP.GE.AND P5, PT, R178, UR4, PT ;  /* 0x00000004b2007c0c */ /* 0x000fe2000bfa6270 */
[----:B------:R-:W-:Y:S01]  /*651d0*/  ULDC UR4, c[0x0][0x228] ;  /* 0x00008a0000047ab9 */ /* 0x000fe20000000800 */
[----:B------:R-:W4:Y:S04]  /*651e0*/  LDL.LU.64 R178, [R1+0x400] ;  /* 0x0004000001b27983 */ /* 0x000f280000300a00 */
[----:B---3--:R0:W-:Y:S04]  /*651f0*/  @P3 STG.E.U8 desc[UR58][R236.64], R6 ;  /* 0x00000006ec003986 */ /* 0x0081e8000c10113a */
[----:B------:R-:W-:Y:S01]  /*65200*/  @P6 STG.E.U8 desc[UR58][R186.64], R7 ;  /* 0x00000007ba006986 */ /* 0x000fe2000c10113a */
[----:B0-----:R-:W-:-:S03]  /*65210*/  PRMT R6, R251, 0x7771, RZ ;  /* 0x00007771fb067816 */ /* 0x001fc600000000ff */
[----:B------:R-:W3:Y:S04]  /*65220*/  LDL.LU.64 R236, [R1+0x3f0] ;  /* 0x0003f00001ec7983 */ /* 0x000ee80000300a00 */
[----:B--2---:R0:W-:Y:S04]  /*65230*/  @P0 STG.E.U8 desc[UR58][R184.64], R6 ;  /* 0x00000006b8000986 */ /* 0x0041e8000c10113a */
[----:B0-----:R-:W2:Y:S04]  /*65240*/  LDL.LU.64 R184, [R1+0x1468] ;  /* 0x0014680001b87983 */ /* 0x001ea80000300a00 */
[----:B------:R-:W3:Y:S01]  /*65250*/  LDL.LU.64 R186, [R1+0x3e8] ;  /* 0x0003e80001ba7983 */ /* 0x000ee20000300a00 */
[----:B------:R-:W-:Y:S01]  /*65260*/  ISETP.LT.AND P3, PT, R2, UR4, !P2 ;  /* 0x0000000402007c0c */ /* 0x000fe2000d761270 */
[----:B------:R-:W-:Y:S01]  /*65270*/  VIADD R6, R0, 0x199 ;  /* 0x0000019900067836 */ /* 0x000fe20000000000 */
[----:B------:R-:W-:Y:S01]  /*65280*/  ULDC UR4, c[0x0][0x22c] ;  /* 0x00008b0000047ab9 */ /* 0x000fe20000000800 */
[----:B------:R-:W-:Y:S01]  /*65290*/  ISETP.LT.AND P2, PT, R3, UR6, !P2 ;  /* 0x0000000603007c0c */ /* 0x000fe2000d741270 */
[----:B------:R-:W-:Y:S01]  /*652a0*/  ULDC UR6, c[0x0][0x228] ;  /* 0x00008a0000067ab9 */ /* 0x000fe20000000800 */
[----:B------:R-:W-:-:S02]  /*652b0*/  PRMT R7, R251, 0x7772, RZ ;  /* 0x00007772fb077816 */ /* 0x000fc400000000ff */
[----:B------:R-:W-:Y:S01]  /*652c0*/  ISETP.GE.AND P0, PT, R6, UR4, PT ;  /* 0x0000000406007c0c */ /* 0x000fe2000bf06270 */
[----:B------:R-:W-:Y:S01]  /*652d0*/  VIADD R6, R0, 0x19a ;  /* 0x0000019a00067836 */ /* 0x000fe20000000000 */
[----:B------:R-:W-:Y:S01]  /*652e0*/  ISETP.LT.AND P6, PT, R2, UR8, !P5 ;  /* 0x0000000802007c0c */ /* 0x000fe2000efc1270 */
[----:B------:R-:W-:Y:S01]  /*652f0*/  ULDC UR4, c[0x0][0x22c] ;  /* 0x00008b0000047ab9 */ /* 0x000fe20000000800 */
[----:B------:R-:W-:Y:S02]  /*65300*/  ULDC UR8, c[0x0][0x228] ;  /* 0x00008a0000087ab9 */ /* 0x000fe40000000800 */
[----:B------:R0:W-:Y:S01]  /*65310*/  @P3 STG.E.U8 desc[UR58][R182.64], R7 ;  /* 0x00000007b6003986 */ /* 0x0001e2000c10113a */
[----:B------:R-:W-:Y:S01]  /*65320*/  ISETP.GE.AND P3, PT, R6, UR4, PT ;  /* 0x0000000406007c0c */ /* 0x000fe2000bf66270 */
[----:B------:R-:W-:Y:S02]  /*65330*/  ULDC UR4, c[0x0][0x228] ;  /* 0x00008a0000047ab9 */ /* 0x000fe40000000800 */
[----:B------:R-:W-:Y:S01]  /*65340*/  ISETP.LT.AND P5, PT, R3, UR4, !P5 ;  /* 0x0000000403007c0c */ /* 0x000fe2000efa1270 */
[----:B------:R-:W-:Y:S01]  /*65350*/  ULDC UR4, c[0x0][0x22c] ;  /* 0x00008b0000047ab9 */ /* 0x000fe20000000800 */
[----:B0-----:R-:W-:Y:S01]  /*65360*/  PRMT R7, R251, 0x7773, RZ ;  /* 0x00007773fb077816 */ /* 0x001fe200000000ff */
[----:B------:R-:W3:Y:S04]  /*65370*/  LDL.LU.64 R182, [R1+0x3e0] ;  /* 0x0003e00001b67983 */ /* 0x000ee80000300a00 */
[----:B----4-:R0:W-:Y:S04]  /*65380*/  @P2 STG.E.U8 desc[UR58][R178.64], R7 ;  /* 0x00000007b2002986 */ /* 0x0101e8000c10113a */
[----:B------:R-:W4:Y:S01]  /*65390*/  LDL.LU.64 R250, [R1+0x3d8] ;  /* 0x0003d80001fa7983 */ /* 0x000f220000300a00 */
[----:B--2---:R-:W-:-:S05]  /*653a0*/  PRMT R6, R184, 0x7770, RZ ;  /* 0x00007770b8067816 */ /* 0x004fca00000000ff */
[----:B------:R1:W-:Y:S01]  /*653b0*/  @P6 STG.E.U8 desc[UR58][R180.64], R6 ;  /* 0x00000006b4006986 */ /* 0x0003e2000c10113a */
[----:B------:R-:W-:Y:S01]  /*653c0*/  ISETP.LT.AND P6, PT, R2, UR6, !P0 ;  /* 0x0000000602007c0c */ /* 0x000fe2000c7c1270 */
[----:B0-----:R-:W-:Y:S01]  /*653d0*/  VIADD R7, R0, 0x19b ;  /* 0x0000019b00077836 */ /* 0x001fe20000000000 */
[----:B------:R-:W-:Y:S01]  /*653e0*/  ULDC UR6, c[0x0][0x228] ;  /* 0x00008a0000067ab9 */ /* 0x000fe20000000800 */
[----:B-1----:R-:W-:-:S05]  /*653f0*/  PRMT R6, R184, 0x7771, RZ ;  /* 0x00007771b8067816 */ /* 0x002fca00000000ff */
[----:B---3--:R0:W-:Y:S02]  /*65400*/  @P5 STG.E.U8 desc[UR58][R236.64], R6 ;  /* 0x00000006ec005986 */ /* 0x0081e4000c10113a */
[----:B0-----:R-:W-:Y:S02]  /*65410*/  PRMT R6, R184, 0x7772, RZ ;  /* 0x00007772b8067816 */ /* 0x001fe400000000ff */
[----:B------:R-:W2:Y:S04]  /*65420*/  LDL.LU.64 R236, [R1+0x3c8] ;  /* 0x0003c80001ec7983 */ /* 0x000ea80000300a00 */
[----:B------:R-:W3:Y:S04]  /*65430*/  LDL.LU.64 R178, [R1+0x3c0] ;  /* 0x0003c00001b27983 */ /* 0x000ee80000300a00 */
[----:B------:R-:W3:Y:S04]  /*65440*/  LDL.LU.64 R180, [R1+0x3b8] ;  /* 0x0003b80001b47983 */ /* 0x000ee80000300a00 */
[----:B------:R0:W-:Y:S04]  /*65450*/  @P6 STG.E.U8 desc[UR58][R186.64], R6 ;  /* 0x00000006ba006986 */ /* 0x0001e8000c10113a */
[----:B0-----:R-:W2:Y:S01]  /*65460*/  LDL.LU.64 R186, [R1+0x1460] ;  /* 0x0014600001ba7983 */ /* 0x001ea20000300a00 */
[----:B------:R-:W-:Y:S01]  /*65470*/  ISETP.GE.AND P2, PT, R7, UR4, PT ;  /* 0x0000000407007c0c */ /* 0x000fe2000bf46270 */
[----:B------:R-:W-:Y:S01]  /*65480*/  ULDC UR4, c[0x0][0x228] ;  /* 0x00008a0000047ab9 */ /* 0x000fe20000000800 */
        /* <DEDUP_REMOVED lines=8> */
[----:B------:R-:W-:Y:S01]  /*65510*/  ISETP.GE.AND P6, PT, R7, UR4, PT ;  /* 0x0000000407007c0c */ /* 0x000fe2000bfc6270 */
[----:B------:R-:W-:Y:S01]  /*65520*/  ULDC UR4, c[0x0][0x228] ;  /* 0x00008a0000047ab9 */ /* 0x000fe20000000800 */
[----:B------:R-:W-:-:S02]  /*65530*/  PRMT R7, R185, 0x7770, RZ ;  /* 0x00007770b9077816 */ /* 0x000fc400000000ff */
[----:B------:R-:W-:Y:S01]  /*65540*/  PRMT R6, R185, 0x7771, RZ ;  /* 0x00007771b9067816 */ /* 0x000fe200000000ff */
[----:B------:R-:W-:Y:S04]  /*65550*/  @P0 STG.E.U8 desc[UR58][R182.64], R184 ;  /* 0x000000b8b6000986 */ /* 0x000fe8000c10113a */
[----:B----4-:R0:W-:Y:S04]  /*65560*/  @P5 STG.E.U8 desc[UR58][R250.64], R7 ;  /* 0x00000007fa005986 */ /* 0x0101e8000c10113a */
[----:B0-----:R-:W4:Y:S01]  /*65570*/  LDL.LU.64 R250, [R1+0x3b0] ;  /* 0x0003b00001fa7983 */ /* 0x001f220000300a00 */
[----:B------:R-:W-:Y:S01]  /*65580*/  ISETP.LT.AND P0, PT, R2, UR4, !P2 ;  /* 0x0000000402007c0c */ /* 0x000fe2000d701270 */
[----:B------:R-:W-:Y:S01]  /*65590*/  ULDC UR4, c[0x0][0x22c] ;  /* 0x00008b0000047ab9 */ /* 0x000fe20000000800 */
[----:B------:R-:W-:Y:S01]  /*655a0*/  ISETP.LT.AND P2, PT, R3, UR6, !P2 ;  /* 0x0000000603007c0c */ /* 0x000fe2000d741270 */
[----:B------:R-:W-:Y:S01]  /*655b0*/  ULDC UR6, c[0x0][0x228] ;  /* 0x00008a0000067ab9 */ /* 0x000fe20000000800 */
[----:B--2---:R0:W-:Y:S04]  /*655c0*/  @P3 STG.E.U8 desc[UR58][R186.64], R6 ;  /* 0x00000006ba003986 */ /* 0x0041e8000c10113a */
[----:B0-----:R-:W2:Y:S01]  /*655d0*/  LDL.LU.64 R186, [R1+0x1458] ;  /* 0x0014580001ba7983 */ /* 0x001ea20000300a00 */
[----:B------:R-:W-:-:S02]  /*655e0*/  PRMT R7, R185, 0x7772, RZ ;  /* 0x00007772b9077816 */ /* 0x000fc400000000ff */
[----:B------:R-:W-:Y:S01]  /*655f0*/  PRMT R185, R185, 0x7773, RZ ;  /* 0x00007773b9b97816 */ /* 0x000fe200000000ff */
[----:B------:R-:W4:Y:S04]  /*65600*/  LDL.LU.64 R182, [R1+0x3a0] ;  /* 0x0003a00001b67983 */ /* 0x000f280000300a00 */
[----:B------:R0:W-:Y:S04]  /*65610*/  @P0 STG.E.U8 desc[UR58][R236.64], R7 ;  /* 0x00000007ec000986 */ /* 0x0001e8000c10113a */
[----:B---3--:R1:W-:Y:S04]  /*65620*/  @P2 STG.E.U8 desc[UR58][R178.64], R185 ;  /* 0x000000b9b2002986 */ /* 0x0083e8000c10113a */
[----:B0-----:R-:W3:Y:S04]  /*65630*/  LDL.LU.64 R236, [R1+0x398] ;  /* 0x0003980001ec7983 */ /* 0x001ee80000300a00 */
[----:B-1----:R-:W3:Y:S01]  /*65640*/  LDL.LU.64 R184, [R1+0x3a8] ;  /* 0x0003a80001b87983 */ /* 0x002ee20000300a00 */
        /* <DEDUP_REMOVED lines=11> */
[----:B--2---:R-:W-:-:S05]  /*65700*/  PRMT R6, R186, 0x7770, RZ ;  /* 0x00007770ba067816 */ /* 0x004fca00000000ff */
[----:B------:R0:W-:Y:S02]  /*65710*/  @P5 STG.E.U8 desc[UR58][R180.64], R6 ;  /* 0x00000006b4005986 */ /* 0x0001e4000c10113a */
[----:B0-----:R-:W-:-:S05]  /*65720*/  PRMT R6, R186, 0x7771, RZ ;  /* 0x00007771ba067816 */ /* 0x001fca00000000ff */
[----:B----4-:R0:W-:Y:S04]  /*65730*/  @P6 STG.E.U8 desc[UR58][R250.64], R6 ;  /* 0x00000006fa006986 */ /* 0x0101e8000c10113a */
[----:B0-----:R-:W2:Y:S01]  /*65740*/  LDL.LU.64 R250, [R1+0x388] ;  /* 0x0003880001fa7983 */ /* 0x001ea20000300a00 */
[C---:B------:R-:W-:Y:S01]  /*65750*/  ISETP.LT.AND P5, PT, R2.reuse, UR6, !P3 ;  /* 0x0000000602007c0c */ /* 0x040fe2000dfa1270 */
[----:B------:R-:W-:Y:S01]  /*65760*/  ULDC UR6, c[0x0][0x228] ;  /* 0x00008a0000067ab9 */ /* 0x000fe20000000800 */
[----:B------:R-:W-:Y:S01]  /*65770*/  ISETP.GE.AND P2, PT, R7, UR4, PT ;  /* 0x0000000407007c0c */ /* 0x000fe2000bf46270 */
[----:B------:R-:W-:Y:S01]  /*65780*/  ULDC UR4, c[0x0][0x228] ;  /* 0x00008a0000047ab9 */ /* 0x000fe20000000800 */
[C---:B------:R-:W-:Y:S01]  /*65790*/  ISETP.LT.AND P3, PT, R3.reuse, UR6, !P3 ;  /* 0x0000000603007c0c */ /* 0x040fe2000df61270 */
[----:B------:R-:W-:Y:S01]  /*657a0*/  ULDC UR6, c[0x0][0x228] ;  /* 0x00008a0000067ab9 */ /* 0x000fe20000000800 */
[----:B------:R-:W-:Y:S01]  /*657b0*/  ISETP.LT.AND P6, PT, R2, UR4, !P0 ;  /* 0x0000000402007c0c */ /* 0x000fe2000c7c1270 */
[----:B------:R-:W-:Y:S01]  /*657c0*/  VIADD R7, R0, 0x1a0 ;  /* 0x000001a000077836 */ /* 0x000fe20000000000 */
[C---:B------:R-:W-:Y:S01]  /*657d0*/  PRMT R6, R186.reuse, 0x7772, RZ ;  /* 0x00007772ba067816 */ /* 0x040fe200000000ff */
[----:B------:R-:W-:Y:S01]  /*657e0*/  ULDC UR4, c[0x0][0x22c] ;  /* 0x00008b0000047ab9 */ /* 0x000fe20000000800 */
[----:B------:R-:W-:Y:S01]  /*657f0*/  ISETP.LT.AND P0, PT, R3, UR6, !P0 ;  /* 0x0000000603007c0c */ /* 0x000fe2000c701270 */
[----:B------:R-:W4:Y:S01]  /*65800*/  LDL.LU.64 R178, [R1+0x380] ;  /* 0x0003800001b27983 */ /* 0x000f220000300a00 */
[----:B------:R-:W-:Y:S01]  /*65810*/  PRMT R186, R186, 0x7773, RZ ;  /* 0x00007773baba7816 */ /* 0x000fe200000000ff */
[----:B------:R-:W-:-:S02]  /*65820*/  ULDC UR6, c[0x0][0x228] ;  /* 0x00008a0000067ab9 */ /* 0x000fc40000000800 */
[----:B---3--:R0:W-:Y:S01]  /*65830*/  @P5 STG.E.U8 desc[UR58][R184.64], R6 ;  /* 0x00000006b8005986 */ /* 0x0081e2000c10113a */
[----:B------:R-:W-:Y:S01]  /*65840*/  ISETP.GE.AND P5, PT, R7, UR4, PT ;  /* 0x0000000407007c0c */ /* 0x000fe2000bfa6270 */
[----:B------:R-:W-:Y:S01]  /*65850*/  ULDC UR4, c[0x0][0x228] ;  /* 0x00008a0000047ab9 */ /* 0x000fe20000000800 */
[C---:B------:R-:W-:Y:S01]  /*65860*/  PRMT R7, R187.reuse, 0x7770, RZ ;  /* 0x00007770bb077816 */ /* 0x040fe200000000ff */
[----:B------:R-:W-:Y:S04]  /*65870*/  @P3 STG.E.U8 desc[UR58][R182.64], R186 ;  /* 0x000000bab6003986 */ /* 0x000fe8000c10113a */
[----:B------:R-:W3:Y:S01]  /*65880*/  LDL.LU.64 R180, [R1+0x378] ;  /* 0x0003780001b47983 */ /* 0x000ee20000300a00 */
[----:B0-----:R-:W-:-:S03]  /*65890*/  PRMT R6, R187, 0x7771, RZ ;  /* 0x00007771bb067816 */ /* 0x001fc600000000ff */
[----:B------:R0:W-:Y:S04]  /*658a0*/  @P6 STG.E.U8 desc[UR58][R236.64], R7 ;  /* 0x00000007ec006986 */ /* 0x0001e8000c10113a */
[----:B------:R1:W-:Y:S04]  /*658b0*/  @P0 STG.E.U8 desc[UR58][R188.64], R6 ;  /* 0x00000006bc000986 */ /* 0x0003e8000c10113a */
[----:B0-----:R-:W3:Y:S04]  /*658c0*/  LDL.LU.64 R236, [R1+0x370] ;  /* 0x0003700001ec7983 */ /* 0x001ee80000300a00 */
[----:B-1----:R-:W3:Y:S01]  /*658d0*/  LDL.LU.64 R188, [R1+0x1450] ;  /* 0x0014500001bc7983 */ /* 0x002ee20000300a00 */
[----:B------:R-:W-:-:S02]  /*658e0*/  ISETP.LT.AND P3, PT, R2, UR4, !P2 ;  /* 0x0000000402007c0c */ /* 0x000fc4000d761270 */
[----:B------:R-:W-:Y:S01]  /*658f0*/  PRMT R7, R187, 0x7772, RZ ;  /* 0x00007772bb077816 */ /* 0x000fe200000000ff */
[----:B------:R-:W3:Y:S01]  /*65900*/  LDL.LU.64 R184, [R1+0x368] ;  /* 0x0003680001b87983 */ /* 0x000ee20000300a00 */
[----:B------:R-:W-:Y:S01]  /*65910*/  VIADD R6, R0, 0x1a1 ;  /* 0x000001a100067836 */ /* 0x000fe20000000000 */
[----:B------:R-:W-:Y:S02]  /*65920*/  ULDC UR4, c[0x0][0x22c] ;  /* 0x00008b0000047ab9 */ /* 0x000fe40000000800 */
[----:B------:R-:W3:Y:S06]  /*65930*/  LDL.LU.64 R182, [R1+0x360] ;  /* 0x0003600001b67983 */ /* 0x000eec0000300a00 */
[----:B--2---:R0:W-:Y:S04]  /*65940*/  @P3 STG.E.U8 desc[UR58][R250.64], R7 ;  /* 0x00000007fa003986 */ /* 0x0041e8000c10113a */
[----:B0-----:R-:W2:Y:S01]  /*65950*/  LDL.LU.64 R250, [R1+0x358] ;  /* 0x0003580001fa7983 */ /* 0x001ea20000300a00 */
[----:B------:R-:W-:Y:S01]  /*65960*/  ISETP.GE.AND P0, PT, R6, UR4, PT ;  /* 0x0000000406007c0c */ /* 0x000fe2000bf06270 */
[----:B------:R-:W-:Y:S01]  /*65970*/  VIADD R6, R0, 0x1a2 ;  /* 0x000001a200067836 */ /* 0x000fe20000000000 */
[----:B------:R-:W-:Y:S01]  /*65980*/  ISETP.LT.AND P2, PT, R3, UR6, !P2 ;  /* 0x0000000603007c0c */ /* 0x000fe2000d741270 */
[----:B------:R-:W-:Y:S01]  /*65990*/  ULDC UR4, c[0x0][0x22c] ;  /* 0x00008b0000047ab9 */ /* 0x000fe20000000800 */
[----:B------:R-:W-:Y:S01]  /*659a0*/  ISETP.LT.AND P6, PT, R2, UR8, !P5 ;  /* 0x0000000802007c0c */ /* 0x000fe2000efc1270 */
[----:B------:R-:W-:Y:S01]  /*659b0*/  ULDC UR6, c[0x0][0x228] ;  /* 0x00008a0000067ab9 */ /* 0x000fe20000000800 */
[----:B------:R-:W-:Y:S01]  /*659c0*/  ISETP.GE.AND P3, PT, R6, UR4, PT ;  /* 0x0000000406007c0c */ /* 0x000fe2000bf66270 */
[----:B------:R-:W-:Y:S01]  /*659d0*/  ULDC UR4, c[0x0][0x228] ;  /* 0x00008a0000047ab9 */ /* 0x000fe20000000800 */
[----:B------:R-:W-:Y:S01]  /*659e0*/  PRMT R187, R187, 0x7773, RZ ;  /* 0x00007773bbbb7816 */ /* 0x000fe200000000ff */
[----:B------:R-:W-:Y:S01]  /*659f0*/  VIADD R7, R0, 0x1a3 ;  /* 0x000001a300077836 */ /* 0x000fe20000000000 */
[----:B------:R-:W-:Y:S01]  /*65a00*/  ISETP.LT.AND P5, PT, R3, UR4, !P5 ;  /* 0x0000000403007c0c */ /* 0x000fe2000efa1270 */
[----:B------:R-:W-:Y:S01]  /*65a10*/  ULDC UR4, c[0x0][0x22c] ;  /* 0x00008b0000047ab9 */ /* 0x000fe20000000800 */
[----:B------:R-:W-:-:S03]  /*65a20*/  ULDC UR8, c[0x0][0x228] ;  /* 0x00008a0000087ab9 */ /* 0x000fc60000000800 */
[----:B----4-:R-:W-:Y:S01]  /*65a30*/  @P2 STG.E.U8 desc[UR58][R178.64], R187 ;  /* 0x000000bbb2002986 */ /* 0x010fe2000c10113a */
[----:B------:R-:W-:Y:S01]  /*65a40*/  ISETP.GE.AND P2, PT, R7, UR4, PT ;  /* 0x0000000407007c0c */ /* 0x000fe2000bf46270 */
[----:B------:R-:W-:Y:S01]  /*65a50*/  ULDC UR4, c[0x0][0x228] ;  /* 0x00008a0000047ab9 */ /* 0x000fe20000000800 */
[----:B---3--:R-:W-:-:S05]  /*65a60*/  PRMT R6, R188, 0x7770, RZ ;  /* 0x00007770bc067816 */ /* 0x008fca00000000ff */
[----:B------:R0:W-:Y:S01]  /*65a70*/  @P6 STG.E.U8 desc[UR58][R180.64], R6 ;  /* 0x00000006b4006986 */ /* 0x0001e2000c10113a */
[----:B------:R-:W-:Y:S01]  /*65a80*/  ISETP.LT.AND P6, PT, R2, UR6, !P0 ;  /* 0x0000000602007c0c */ /* 0x000fe2000c7c1270 */
[----:B------:R-:W-:Y:S01]  /*65a90*/  ULDC UR6, c[0x0][0x228] ;  /* 0x00008a0000067ab9 */ /* 0x000fe20000000800 */
[----:B0-----:R-:W-:-:S05]  /*65aa0*/  PRMT R6, R188, 0x7771, RZ ;  /* 0x00007771bc067816 */ /* 0x001fca00000000ff */
[----:B------:R0:W-:Y:S01]  /*65ab0*/  @P5 STG.E.U8 desc[UR58][R236.64], R6 ;  /* 0x00000006ec005986 */ /* 0x0001e2000c10113a */
[C---:B------:R-:W-:Y:S01]  /*65ac0*/  ISETP.LT.AND P0, PT, R3.reuse, UR6, !P0 ;  /* 0x0000000603007c0c */ /* 0x040fe2000c701270 */
[----:B------:R-:W-:Y:S01]  /*65ad0*/  ULDC UR6, c[0x0][0x228] ;  /* 0x00008a0000067ab9 */ /* 0x000fe20000000800 */
[----:B------:R-:W-:Y:S01]  /*65ae0*/  ISETP.LT.AND P5, PT, R2, UR4, !P3 ;  /* 0x0000000402007c0c */ /* 0x000fe2000dfa1270 */
[----:B------:R-:W-:Y:S01]  /*65af0*/  VIADD R7, R0, 0x1a4 ;  /* 0x000001a400077836 */ /* 0x000fe20000000000 */
[----:B0-----:R-:W3:Y:S01]  /*65b00*/  LDL.LU.64 R236, [R1+0x348] ;  /* 0x0003480001ec7983 */ /* 0x001ee20000300a00 */
[C---:B------:R-:W-:Y:S01]  /*65b10*/  PRMT R6, R188.reuse, 0x7772, RZ ;  /* 0x00007772bc067816 */ /* 0x040fe200000000ff */
[----:B------:R-:W-:Y:S01]  /*65b20*/  ULDC UR4, c[0x0][0x22c] ;  /* 0x00008b0000047ab9 */ /* 0x000fe20000000800 */
[----:B------:R-:W-:Y:S01]  /*65b30*/  ISETP.LT.AND P3, PT, R3, UR6, !P3 ;  /* 0x0000000603007c0c */ /* 0x000fe2000df61270 */
[----:B------:R-:W4:Y:S01]  /*65b40*/  LDL.LU.64 R178, [R1+0x340] ;  /* 0x0003400001b27983 */ /* 0x000f220000300a00 */
[----:B------:R-:W-:Y:S01]  /*65b50*/  PRMT R188, R188, 0x7773, RZ ;  /* 0x00007773bcbc7816 */ /* 0x000fe200000000ff */
[----:B------:R-:W-:-:S02]  /*65b60*/  ULDC UR6, c[0x0][0x228] ;  /* 0x00008a0000067ab9 */ /* 0x000fc40000000800 */
[----:B------:R0:W-:Y:S01]  /*65b70*/  @P6 STG.E.U8 desc[UR58][R184.64], R6 ;  /* 0x00000006b8006986 */ /* 0x0001e2000c10113a */
[----:B------:R-:W-:Y:S01]  /*65b80*/  ISETP.GE.AND P6, PT, R7, UR4, PT ;  /* 0x0000000407007c0c */ /* 0x000fe2000bfc6270 */
[----:B------:R-:W-:Y:S01]  /*65b90*/  ULDC UR4, c[0x0][0x228] ;  /* 0x00008a0000047ab9 */ /* 0x000fe20000000800 */
[C---:B------:R-:W-:Y:S01]  /*65ba0*/  PRMT R7, R189.reuse, 0x7770, RZ ;  /* 0x00007770bd077816 */ /* 0x040fe200000000ff */
[----:B------:R-:W-:Y:S04]  /*65bb0*/  @P0 STG.E.U8 desc[UR58][R182.64], R188 ;  /* 0x000000bcb6000986 */ /* 0x000fe8000c10113a */
[----:B------:R-:W4:Y:S01]  /*65bc0*/  LDL.LU.64 R180, [R1+0x338] ;  /* 0x0003380001b47983 */ /* 0x000f220000300a00 */
[----:B0-----:R-:W-:-:S03]  /*65bd0*/  PRMT R6, R189, 0x7771, RZ ;  /* 0x00007771bd067816 */ /* 0x001fc600000000ff */
[----:B--2---:R0:W-:Y:S04]  /*65be0*/  @P5 STG.E.U8 desc[UR58][R250.64], R7 ;  /* 0x00000007fa005986 */ /* 0x0041e8000c10113a */
[----:B------:R1:W-:Y:S04]  /*65bf0*/  @P3 STG.E.U8 desc[UR58][R190.64], R6 ;  /* 0x00000006be003986 */ /* 0x0003e8000c10113a */
[----:B0-----:R-:W2:Y:S04]  /*65c00*/  LDL.LU.64 R250, [R1+0x330] ;  /* 0x0003300001fa7983 */ /* 0x001ea80000300a00 */
[----:B-1----:R-:W2:Y:S01]  /*65c10*/  LDL.LU.64 R190, [R1+0x1448] ;  /* 0x0014480001be7983 */ /* 0x002ea20000300a00 */
[----:B------:R-:W-:-:S02]  /*65c20*/  ISETP.LT.AND P0, PT, R2, UR4, !P2 ;  /* 0x0000000402007c0c */ /* 0x000fc4000d701270 */
[----:B------:R-:W-:Y:S01]  /*65c30*/  PRMT R7, R189, 0x7772, RZ ;  /* 0x00007772bd077816 */ /* 0x000fe200000000ff */
[----:B------:R-:W2:Y:S01]  /*65c40*/  LDL.LU.64 R184, [R1+0x328] ;  /* 0x0003280001b87983 */ /* 0x000ea20000300a00 */
[----:B------:R-:W-:Y:S01]  /*65c50*/  VIADD R6, R0, 0x1a5 ;  /* 0x000001a500067836 */ /* 0x000fe20000000000 */
[----:B------:R-:W-:Y:S02]  /*65c60*/  ULDC UR4, c[0x0][0x22c] ;  /* 0x00008b0000047ab9 */ /* 0x000fe40000000800 */
[----:B------:R-:W2:Y:S02]  /*65c70*/  LDL.LU.64 R182, [R1+0x320] ;  /* 0x0003200001b67983 */ /* 0x000ea40000300a00 */
[----:B------:R-:W-:Y:S01]  /*65c80*/  ISETP.GE.AND P3, PT, R6, UR4, PT ;  /* 0x0000000406007c0c */ /* 0x000fe2000bf66270 */
[----:B------:R-:W-:Y:S01]  /*65c90*/  VIADD R6, R0, 0x1a6 ;  /* 0x000001a600067836 */ /* 0x000fe20000000000 */
[----:B------:R-:W-:Y:S01]  /*65ca0*/  ISETP.LT.AND P2, PT, R3, UR6, !P2 ;  /* 0x0000000603007c0c */ /* 0x000fe2000d741270 */
[----:B------:R-:W-:Y:S01]  /*65cb0*/  ULDC UR4, c[0x0][0x22c] ;  /* 0x00008b0000047ab9 */ /* 0x000fe20000000800 */
[----:B------:R-:W-:Y:S01]  /*65cc0*/  ISETP.LT.AND P5, PT, R2, UR8, !P6 ;  /* 0x0000000802007c0c */ /* 0x000fe2000f7a1270 */
[----:B------:R-:W-:Y:S01]  /*65cd0*/  ULDC UR6, c[0x0][0x228] ;  /* 0x00008a0000067ab9 */ /* 0x000fe20000000800 */
[----:B------:R-:W-:Y:S01]  /*65ce0*/  PRMT R189, R189, 0x7773, RZ ;  /* 0x00007773bdbd7816 */ /* 0x000fe200000000ff */
[----:B------:R-:W-:Y:S01]  /*65cf0*/  ULDC UR8, c[0x0][0x228] ;  /* 0x00008a0000087ab9 */ /* 0x000fe20000000800 */
[----:B---3--:R0:W-:Y:S04]  /*65d00*/  @P0 STG.E.U8 desc[UR58][R236.64], R7 ;  /* 0x00000007ec000986 */ /* 0x0081e8000c10113a */
[----:B0-----:R-:W3:Y:S01]  /*65d10*/  LDL.LU.64 R236, [R1+0x318] ;  /* 0x0003180001ec7983 */ /* 0x001ee20000300a00 */
[----:B------:R-:W-:Y:S01]  /*65d20*/  ISETP.GE.AND P0, PT, R6, UR4, PT ;  /* 0x0000000406007c0c */ /* 0x000fe2000bf06270 */
[----:B------:R-:W-:-:S02]  /*65d30*/  ULDC UR4, c[0x0][0x228] ;  /* 0x00008a0000047ab9 */ /* 0x000fc40000000800 */
[----:B------:R-:W-:Y:S01]  /*65d40*/  ISETP.LT.AND P6, PT, R3, UR4, !P6 ;  /* 0x0000000403007c0c */ /* 0x000fe2000f7c1270 */
[----:B----4-:R-:W-:Y:S01]  /*65d50*/  @P2 STG.E.U8 desc[UR58][R178.64], R189 ;  /* 0x000000bdb2002986 */ /* 0x010fe2000c10113a */
[----:B------:R-:W-:Y:S01]  /*65d60*/  VIADD R7, R0, 0x1a7 ;  /* 0x000001a700077836 */ /* 0x000fe20000000000 */
[----:B------:R-:W-:Y:S01]  /*65d70*/  ULDC UR4, c[0x0][0x22c] ;  /* 0x00008b0000047ab9 */ /* 0x000fe20000000800 */
[----:B--2---:R-:W-:-:S05]  /*65d80*/  PRMT R6, R190, 0x7770, RZ ;  /* 0x00007770be067816 */ /* 0x004fca00000000ff */
[----:B------:R0:W-:Y:S02]  /*65d90*/  @P5 STG.E.U8 desc[UR58][R180.64], R6 ;  /* 0x00000006b4005986 */ /* 0x0001e4000c10113a */
[----:B0-----:R-:W-:-:S05]  /*65da0*/  PRMT R6, R190, 0x7771, RZ ;  /* 0x00007771be067816 */ /* 0x001fca00000000ff */
[----:B------:R0:W-:Y:S04]  /*65db0*/  @P6 STG.E.U8 desc[UR58][R250.64], R6 ;  /* 0x00000006fa006986 */ /* 0x0001e8000c10113a */
        /* <DEDUP_REMOVED lines=22> */
[----:B---3--:R0:W-:Y:S04]  /*65f20*/  @P6 STG.E.U8 desc[UR58][R236.64], R7 ;  /* 0x00000007ec006986 */ /* 0x0081e8000c10113a */
        /* <DEDUP_REMOVED lines=372> */
[----:B------:R-:W2:Y:S01]  /*67670*/  LDL.LU.64 R182, [R1+0x120] ;  /* 0x0001200001b67983 */ /* 0x000ea20000300a00 */
[----:B------:R-:W-:Y:S01]  /*67680*/  ISETP.LT.AND P2, PT, R3, UR6, !P2 ;  /* 0x0000000603007c0c */ /* 0x000fe2000d741270 */
[----:B------:R-:W-:Y:S01]  /*67690*/  ULDC UR6, c[0x0][0x228] ;  /* 0x00008a0000067ab9 */ /* 0x000fe20000000800 */
[----:B------:R-:W-:Y:S01]  /*676a0*/  ISETP.LT.AND P5, PT, R2, UR8, !P6 ;  /* 0x0000000802007c0c */ /* 0x000fe2000f7a1270 */
[----:B------:R-:W-:Y:S01]  /*676b0*/  ULDC UR8, c[0x0][0x228] ;  /* 0x00008a0000087ab9 */ /* 0x000fe20000000800 */
[----:B------:R-:W-:Y:S01]  /*676c0*/  ISETP.GE.AND P3, PT, R6, UR4, PT ;  /* 0x0000000406007c0c */ /* 0x000fe2000bf66270 */
[----:B------:R-:W-:Y:S01]  /*676d0*/  VIADD R6, R0, 0x1c6 ;  /* 0x000001c600067836 */ /* 0x000fe20000000000 */
[----:B------:R-:W-:Y:S01]  /*676e0*/  ULDC UR4, c[0x0][0x22c] ;  /* 0x00008b0000047ab9 */ /* 0x000fe20000000800 */
[----:B------:R-:W-:Y:S01]  /*676f0*/  PRMT R205, R205, 0x7773, RZ ;  /* 0x00007773cdcd7816 */ /* 0x000fe200000000ff */
[----:B---3--:R0:W-:Y:S04]  /*67700*/  @P0 STG.E.U8 desc[UR58][R236.64], R7 ;  /* 0x00000007ec000986 */ /* 0x0081e8000c10113a */
[----:B0-----:R-:W3:Y:S01]  /*67710*/  LDL.LU.64 R236, [R1+0x118] ;  /* 0x0001180001ec7983 */ /* 0x001ee20000300a00 */
[----:B------:R-:W-:Y:S01]  /*67720*/  ISETP.GE.AND P0, PT, R6, UR4, PT ;  /* 0x0000000406007c0c */ /* 0x000fe2000bf06270 */
[----:B------:R-:W-:-:S02]  /*67730*/  ULDC UR4, c[0x0][0x228] ;  /* 0x00008a0000047ab9 */ /* 0x000fc40000000800 */
[----:B----4-:R-:W-:Y:S01]  /*67740*/  @P2 STG.E.U8 desc[UR58][R178.64], R205 ;  /* 0x000000cdb2002986 */ /* 0x010fe2000c10113a */
[----:B--2---:R-:W-:-:S05]  /*67750*/  PRMT R6, R206, 0x7770, RZ ;  /* 0x00007770ce067816 */ /* 0x004fca00000000ff */
[----:B------:R0:W-:Y:S04]  /*67760*/  @P5 STG.E.U8 desc[UR58][R180.64], R6 ;  /* 0x00000006b4005986 */ /* 0x0001e8000c10113a */
[----:B0-----:R-:W2:Y:S01]  /*67770*/  LDL.LU.64 R180, [R1+0x108] ;  /* 0x0001080001b47983 */ /* 0x001ea20000300a00 */
        /* <DEDUP_REMOVED lines=8> */
[C---:B------:R-:W-:Y:S01]  /*67800*/  ISETP.LT.AND P3, PT, R3.reuse, UR6, !P3 ;  /* 0x0000000603007c0c */ /* 0x040fe2000df61270 */
[----:B------:R-:W-:Y:S01]  /*67810*/  ULDC UR6, c[0x0][0x228] ;  /* 0x00008a0000067ab9 */ /* 0x000fe20000000800 */
[----:B------:R-:W-:Y:S01]  /*67820*/  VIADD R7, R0, 0x1c8 ;  /* 0x000001c800077836 */ /* 0x000fe20000000000 */
[----:B------:R-:W4:Y:S04]  /*67830*/  LDL.LU.64 R178, [R1+0x100] ;  /* 0x0001000001b27983 */ /* 0x000f280000300a00 */
[----:B------:R0:W-:Y:S01]  /*67840*/  @P6 STG.E.U8 desc[UR58][R250.64], R6 ;  /* 0x00000006fa006986 */ /* 0x0001e2000c10113a */
[----:B------:R-:W-:Y:S01]  /*67850*/  ISETP.LT.AND P6, PT, R2, UR4, !P0 ;  /* 0x0000000402007c0c */ /* 0x000fe2000c7c1270 */
[----:B------:R-:W-:Y:S01]  /*67860*/  ULDC UR4, c[0x0][0x22c] ;  /* 0x00008b0000047ab9 */ /* 0x000fe20000000800 */
[----:B------:R-:W-:Y:S01]  /*67870*/  ISETP.LT.AND P0, PT, R3, UR6, !P0 ;  /* 0x0000000603007c0c */ /* 0x000fe2000c701270 */
[----:B------:R-:W-:Y:S01]  /*67880*/  ULDC UR6, c[0x0][0x228] ;  /* 0x00008a0000067ab9 */ /* 0x000fe20000000800 */
[C---:B0-----:R-:W-:Y:S01]  /*67890*/  PRMT R6, R206.reuse, 0x7772, RZ ;  /* 0x00007772ce067816 */ /* 0x041fe200000000ff */
[----:B------:R-:W4:Y:S01]  /*678a0*/  LDL.LU.64 R250, [R1+0xf8] ;  /* 0x0000f80001fa7983 */ /* 0x000f220000300a00 */
[----:B------:R-:W-:-:S03]  /*678b0*/  PRMT R206, R206, 0x7773, RZ ;  /* 0x00007773cece7816 */ /* 0x000fc600000000ff */
[----:B------:R0:W-:Y:S01]  /*678c0*/  @P5 STG.E.U8 desc[UR58][R184.64], R6 ;  /* 0x00000006b8005986 */ /* 0x0001e2000c10113a */
[----:B------:R-:W-:Y:S01]  /*678d0*/  ISETP.GE.AND P5, PT, R7, UR4, PT ;  /* 0x0000000407007c0c */ /* 0x000fe2000bfa6270 */
[----:B------:R-:W-:Y:S01]  /*678e0*/  ULDC UR4, c[0x0][0x228] ;  /* 0x00008a0000047ab9 */ /* 0x000fe20000000800 */
[C---:B------:R-:W-:Y:S01]  /*678f0*/  PRMT R7, R207.reuse, 0x7770, RZ ;  /* 0x00007770cf077816 */ /* 0x040fe200000000ff */
[----:B------:R-:W-:Y:S01]  /*67900*/  @P3 STG.E.U8 desc[UR58][R182.64], R206 ;  /* 0x000000ceb6003986 */ /* 0x000fe2000c10113a */
[----:B0-----:R-:W-:-:S03]  /*67910*/  PRMT R6, R207, 0x7771, RZ ;  /* 0x00007771cf067816 */ /* 0x001fc600000000ff */
[----:B---3--:R-:W-:Y:S04]  /*67920*/  @P6 STG.E.U8 desc[UR58][R236.64], R7 ;  /* 0x00000007ec006986 */ /* 0x008fe8000c10113a */
[----:B------:R0:W-:Y:S04]  /*67930*/  @P0 STG.E.U8 desc[UR58][R208.64], R6 ;  /* 0x00000006d0000986 */ /* 0x0001e8000c10113a */
[----:B0-----:R-:W3:Y:S01]  /*67940*/  LDL.LU.64 R208, [R1+0x1400] ;  /* 0x0014000001d07983 */ /* 0x001ee20000300a00 */
[----:B------:R-:W-:Y:S02]  /*67950*/  ISETP.LT.AND P3, PT, R2, UR4, !P2 ;  /* 0x0000000402007c0c */ /* 0x000fe4000d761270 */
[----:B------:R-:W-:Y:S01]  /*67960*/  PRMT R7, R207, 0x7772, RZ ;  /* 0x00007772cf077816 */ /* 0x000fe200000000ff */
[----:B------:R-:W3:Y:S01]  /*67970*/  LDL.LU.64 R236, [R1+0xf0] ;  /* 0x0000f00001ec7983 */ /* 0x000ee20000300a00 */
[----:B------:R-:W-:Y:S01]  /*67980*/  VIADD R6, R0, 0x1c9 ;  /* 0x000001c900067836 */ /* 0x000fe20000000000 */
[----:B------:R-:W-:-:S02]  /*67990*/  ULDC UR4, c[0x0][0x22c] ;  /* 0x00008b0000047ab9 */ /* 0x000fc40000000800 */
[----:B------:R-:W3:Y:S04]  /*679a0*/  LDL.LU.64 R184, [R1+0xe8] ;  /* 0x0000e80001b87983 */ /* 0x000ee80000300a00 */
[----:B------:R-:W3:Y:S04]  /*679b0*/  LDL.LU.64 R182, [R1+0xe0] ;  /* 0x0000e00001b67983 */ /* 0x000ee80000300a00 */
        /* <DEDUP_REMOVED lines=15> */
[----:B----4-:R0:W-:Y:S02]  /*67ab0*/  @P2 STG.E.U8 desc[UR58][R178.64], R207 ;  /* 0x000000cfb2002986 */ /* 0x0101e4000c10113a */
[----:B0-----:R-:W-:-:S05]  /*67ac0*/  VIADD R178, R0, 0x1cb ;  /* 0x000001cb00b27836 */ /* 0x001fca0000000000 */
[----:B------:R-:W-:Y:S01]  /*67ad0*/  ISETP.GE.AND P2, PT, R178, UR4, PT ;  /* 0x00000004b2007c0c */ /* 0x000fe2000bf46270 */
[----:B------:R-:W-:Y:S01]  /*67ae0*/  ULDC UR4, c[0x0][0x228] ;  /* 0x00008a0000047ab9 */ /* 0x000fe20000000800 */
[C---:B---3--:R-:W-:Y:S02]  /*67af0*/  PRMT R6, R208.reuse, 0x7770, RZ ;  /* 0x00007770d0067816 */ /* 0x048fe400000000ff */
[----:B------:R-:W-:-:S03]  /*67b00*/  PRMT R179, R208, 0x7771, RZ ;  /* 0x00007771d0b37816 */ /* 0x000fc600000000ff */
[----:B------:R0:W-:Y:S01]  /*67b10*/  @P6 STG.E.U8 desc[UR58][R250.64], R6 ;  /* 0x00000006fa006986 */ /* 0x0001e2000c10113a */
[C---:B------:R-:W-:Y:S01]  /*67b20*/  ISETP.LT.AND P6, PT, R2.reuse, UR6, !P0 ;  /* 0x0000000602007c0c */ /* 0x040fe2000c7c1270 */
[----:B------:R-:W-:Y:S02]  /*67b30*/  ULDC UR6, c[0x0][0x228] ;  /* 0x00008a0000067ab9 */ /* 0x000fe40000000800 */
[C---:B------:R-:W-:Y:S01]  /*67b40*/  ISETP.LT.AND P0, PT, R3.reuse, UR6, !P0 ;  /* 0x0000000603007c0c */ /* 0x040fe2000c701270 */
[----:B------:R1:W-:Y:S01]  /*67b50*/  @P5 STG.E.U8 desc[UR58][R236.64], R179 ;  /* 0x000000b3ec005986 */ /* 0x0003e2000c10113a */
[----:B------:R-:W-:Y:S01]  /*67b60*/  ULDC UR6, c[0x0][0x228] ;  /* 0x00008a0000067ab9 */ /* 0x000fe20000000800 */
[----:B------:R-:W-:Y:S01]  /*67b70*/  ISETP.LT.AND P5, PT, R2, UR4, !P3 ;  /* 0x0000000402007c0c */ /* 0x000fe2000dfa1270 */
[----:B------:R-:W-:Y:S01]  /*67b80*/  ULDC UR4, c[0x0][0x22c] ;  /* 0x00008b0000047ab9 */ /* 0x000fe20000000800 */
[C---:B------:R-:W-:Y:S02]  /*67b90*/  PRMT R178, R208.reuse, 0x7772, RZ ;  /* 0x00007772d0b27816 */ /* 0x040fe400000000ff */
[----:B------:R-:W-:Y:S01]  /*67ba0*/  ISETP.LT.AND P3, PT, R3, UR6, !P3 ;  /* 0x0000000603007c0c */ /* 0x000fe2000df61270 */
[----:B0-----:R-:W3:Y:S01]  /*67bb0*/  LDL.LU.64 R250, [R1+0xc8] ;  /* 0x0000c80001fa7983 */ /* 0x001ee20000300a00 */
[----:B------:R-:W-:Y:S01]  /*67bc0*/  PRMT R208, R208, 0x7773, RZ ;  /* 0x00007773d0d07816 */ /* 0x000fe200000000ff */
[----:B------:R-:W-:Y:S01]  /*67bd0*/  VIADD R6, R0, 0x1cd ;  /* 0x000001cd00067836 */ /* 0x000fe20000000000 */
[----:B------:R-:W-:Y:S01]  /*67be0*/  ULDC UR6, c[0x0][0x228] ;  /* 0x00008a0000067ab9 */ /* 0x000fe20000000800 */
[----:B------:R-:W-:Y:S01]  /*67bf0*/  @P6 STG.E.U8 desc[UR58][R184.64], R178 ;  /* 0x000000b2b8006986 */ /* 0x000fe2000c10113a */
[----:B------:R-:W-:Y:S01]  /*67c00*/  ISETP.GE.AND P6, PT, R7, UR4, PT ;  /* 0x0000000407007c0c */ /* 0x000fe2000bfc6270 */
[----:B------:R-:W-:Y:S01]  /*67c10*/  ULDC UR4, c[0x0][0x228] ;  /* 0x00008a0000047ab9 */ /* 0x000fe20000000800 */
[----:B------:R-:W-:-:S02]  /*67c20*/  PRMT R7, R209, 0x7770, RZ ;  /* 0x00007770d1077816 */ /* 0x000fc400000000ff */
[C---:B-1----:R-:W-:Y:S01]  /*67c30*/  PRMT R179, R209.reuse, 0x7771, RZ ;  /* 0x00007771d1b37816 */ /* 0x042fe200000000ff */
[----:B------:R-:W-:Y:S04]  /*67c40*/  @P0 STG.E.U8 desc[UR58][R182.64], R208 ;  /* 0x000000d0b6000986 */ /* 0x000fe8000c10113a */
[----:B------:R-:W4:Y:S04]  /*67c50*/  LDL.LU.64 R236, [R1+0xc0] ;  /* 0x0000c00001ec7983 */ /* 0x000f280000300a00 */
[----:B--2---:R-:W-:Y:S04]  /*67c60*/  @P5 STG.E.U8 desc[UR58][R180.64], R7 ;  /* 0x00000007b4005986 */ /* 0x004fe8000c10113a */
[----:B------:R0:W-:Y:S04]  /*67c70*/  @P3 STG.E.U8 desc[UR58][R210.64], R179 ;  /* 0x000000b3d2003986 */ /* 0x0001e8000c10113a */
[----:B0-----:R-:W2:Y:S01]  /*67c80*/  LDL.LU.64 R210, [R1+0x13f8] ;  /* 0x0013f80001d27983 */ /* 0x001ea20000300a00 */
[----:B------:R-:W-:Y:S01]  /*67c90*/  ISETP.LT.AND P0, PT, R2, UR4, !P2 ;  /* 0x0000000402007c0c */ /* 0x000fe2000d701270 */
[----:B------:R-:W-:Y:S01]  /*67ca0*/  ULDC UR4, c[0x0][0x22c] ;  /* 0x00008b0000047ab9 */ /* 0x000fe20000000800 */
[----:B------:R-:W-:-:S02]  /*67cb0*/  PRMT R178, R209, 0x7772, RZ ;  /* 0x00007772d1b27816 */ /* 0x000fc400000000ff */
[----:B------:R-:W-:Y:S01]  /*67cc0*/  ISETP.GE.AND P3, PT, R6, UR4, PT ;  /* 0x0000000406007c0c */ /* 0x000fe2000bf66270 */
[----:B------:R-:W-:Y:S01]  /*67cd0*/  VIADD R6, R0, 0x1ce ;  /* 0x000001ce00067836 */ /* 0x000fe20000000000 */
[----:B------:R-:W-:Y:S01]  /*67ce0*/  ISETP.LT.AND P2, PT, R3, UR6, !P2 ;  /* 0x0000000603007c0c */ /* 0x000fe2000d741270 */
[----:B------:R-:W-:Y:S01]  /*67cf0*/  ULDC UR4, c[0x0][0x22c] ;  /* 0x00008b0000047ab9 */ /* 0x000fe20000000800 */
[----:B------:R-:W-:Y:S01]  /*67d00*/  ISETP.LT.AND P5, PT, R2, UR8, !P6 ;  /* 0x0000000802007c0c */ /* 0x000fe2000f7a1270 */
[----:B------:R-:W-:Y:S01]  /*67d10*/  ULDC UR6, c[0x0][0x228] ;  /* 0x00008a0000067ab9 */ /* 0x000fe20000000800 */
[----:B------:R-:W-:Y:S01]  /*67d20*/  PRMT R209, R209, 0x7773, RZ ;  /* 0x00007773d1d17816 */ /* 0x000fe200000000ff */
[----:B------:R-:W-:Y:S02]  /*67d30*/  ULDC UR8, c[0x0][0x228] ;  /* 0x00008a0000087ab9 */ /* 0x000fe40000000800 */
[----:B---3--:R0:W-:Y:S01]  /*67d40*/  @P0 STG.E.U8 desc[UR58][R250.64], R178 ;  /* 0x000000b2fa000986 */ /* 0x0081e2000c10113a */
[----:B------:R-:W-:Y:S01]  /*67d50*/  ISETP.GE.AND P0, PT, R6, UR4, PT ;  /* 0x0000000406007c0c */ /* 0x000fe2000bf06270 */
[----:B------:R-:W-:-:S02]  /*67d60*/  ULDC UR4, c[0x0][0x228] ;  /* 0x00008a0000047ab9 */ /* 0x000fc40000000800 */
[----:B------:R-:W-:Y:S01]  /*67d70*/  ISETP.LT.AND P6, PT, R3, UR4, !P6 ;  /* 0x0000000403007c0c */ /* 0x000fe2000f7c1270 */
[----:B------:R-:W-:Y:S01]  /*67d80*/  VIADD R6, R0, 0x1cf ;  /* 0x000001cf00067836 */ /* 0x000fe20000000000 */
[----:B------:R-:W-:Y:S01]  /*67d90*/  ULDC UR4, c[0x0][0x22c] ;  /* 0x00008b0000047ab9 */ /* 0x000fe20000000800 */
[----:B----4-:R-:W-:Y:S03]  /*67da0*/  @P2 STG.E.U8 desc[UR58][R236.64], R209 ;  /* 0x000000d1ec002986 */ /* 0x010fe6000c10113a */
[----:B------:R-:W-:Y:S01]  /*67db0*/  ISETP.GE.AND P2, PT, R6, UR4, PT ;  /* 0x0000000406007c0c */ /* 0x000fe2000bf46270 */
[----:B------:R-:W-:Y:S01]  /*67dc0*/  ULDC UR4, c[0x0][0x228] ;  /* 0x00008a0000047ab9 */ /* 0x000fe20000000800 */
[----:B------:R-:W-:Y:S01]  /*67dd0*/  VIADD R6, R0, 0x1d0 ;  /* 0x000001d000067836 */ /* 0x000fe20000000000 */
[C---:B--2---:R-:W-:Y:S02]  /*67de0*/  PRMT R7, R210.reuse, 0x7770, RZ ;  /* 0x00007770d2077816 */ /* 0x044fe400000000ff */
[----:B0-----:R-:W-:-:S03]  /*67df0*/  PRMT R178, R210, 0x7771, RZ ;  /* 0x00007771d2b27816 */ /* 0x001fc600000000ff */
        /* <DEDUP_REMOVED lines=8> */
[----:B------:R-:W-:Y:S01]  /*67e80*/  ISETP.LT.AND P0, PT, R3, UR6, !P0 ;  /* 0x0000000603007c0c */ /* 0x000fe2000c701270 */
[----:B------:R-:W-:Y:S01]  /*67e90*/  ULDC UR6, c[0x0][0x228] ;  /* 0x00008a0000067ab9 */ /* 0x000fe20000000800 */
[C---:B0-----:R-:W-:Y:S01]  /*67ea0*/  PRMT R7, R210.reuse, 0x7772, RZ ;  /* 0x00007772d2077816 */ /* 0x041fe200000000ff */
[----:B------:R-:W2:Y:S01]  /*67eb0*/  LDL.LU.64 R224, [R1+0x13f0] ;  /* 0x0013f00001e07983 */ /* 0x000ea20000300a00 */
[----:B------:R-:W-:-:S02]  /*67ec0*/  PRMT R210, R210, 0x7773, RZ ;  /* 0x00007773d2d27816 */ /* 0x000fc400000000ff */
[C---:B------:R-:W-:Y:S01]  /*67ed0*/  PRMT R179, R211.reuse, 0x7771, RZ ;  /* 0x00007771d3b37816 */ /* 0x040fe200000000ff */
[----:B-1----:R-:W3:Y:S01]  /*67ee0*/  LDL.LU.64 R226, [R1+0x13e8] ;  /* 0x0013e80001e27983 */ /* 0x002ee20000300a00 */
[----:B------:R-:W-:-:S03]  /*67ef0*/  PRMT R178, R211, 0x7770, RZ ;  /* 0x00007770d3b27816 */ /* 0x000fc600000000ff */
[----:B------:R0:W-:Y:S04]  /*67f00*/  @P5 STG.E.U8 desc[UR58][R220.64], R7 ;  /* 0x00000007dc005986 */ /* 0x0001e8000c10113a */
[----:B------:R1:W-:Y:S04]  /*67f10*/  @P3 STG.E.U8 desc[UR58][R222.64], R210 ;  /* 0x000000d2de003986 */ /* 0x0003e8000c10113a */
[----:B------:R4:W-:Y:S04]  /*67f20*/  @P6 STG.E.U8 desc[UR58][R216.64], R178 ;  /* 0x000000b2d8006986 */ /* 0x0009e8000c10113a */
[----:B0-----:R-:W2:Y:S04]  /*67f30*/  LDL.LU.64 R220, [R1+0x13e0] ;  /* 0x0013e00001dc7983 */ /* 0x001ea80000300a00 */
[----:B-1----:R-:W3:Y:S04]  /*67f40*/  LDL.LU.64 R222, [R1+0x13d8] ;  /* 0x0013d80001de7983 */ /* 0x002ee80000300a00 */
[----:B----4-:R-:W4:Y:S04]  /*67f50*/  LDL.LU.64 R216, [R1+0x13d0] ;  /* 0x0013d00001d87983 */ /* 0x010f280000300a00 */
[----:B------:R0:W-:Y:S04]  /*67f60*/  @P0 STG.E.U8 desc[UR58][R212.64], R179 ;  /* 0x000000b3d4000986 */ /* 0x0001e8000c10113a */
[----:B0-----:R-:W2:Y:S01]  /*67f70*/  LDL.LU.64 R212, [R1+0x13c8] ;  /* 0x0013c80001d47983 */ /* 0x001ea20000300a00 */
[----:B------:R-:W-:Y:S01]  /*67f80*/  ISETP.GE.AND P5, PT, R6, UR4, PT ;  /* 0x0000000406007c0c */ /* 0x000fe2000bfa6270 */
[----:B------:R-:W-:-:S02]  /*67f90*/  ULDC UR4, c[0x0][0x228] ;  /* 0x00008a0000047ab9 */ /* 0x000fc40000000800 */
[----:B------:R-:W-:Y:S02]  /*67fa0*/  ISETP.LT.AND P3, PT, R2, UR4, !P2 ;  /* 0x0000000402007c0c */ /* 0x000fe4000d761270 */
[----:B------:R-:W-:Y:S01]  /*67fb0*/  PRMT R7, R211, 0x7772, RZ ;  /* 0x00007772d3077816 */ /* 0x000fe200000000ff */
[----:B------:R-:W-:Y:S01]  /*67fc0*/  VIADD R6, R0, 0x1d1 ;  /* 0x000001d100067836 */ /* 0x000fe20000000000 */
[----:B------:R-:W-:Y:S01]  /*67fd0*/  ISETP.LT.AND P2, PT, R3, UR6, !P2 ;  /* 0x0000000603007c0c */ /* 0x000fe2000d741270 */
[----:B------:R-:W-:Y:S01]  /*67fe0*/  ULDC UR4, c[0x0][0x22c] ;  /* 0x00008b0000047ab9 */ /* 0x000fe20000000800 */
[----:B------:R-:W-:Y:S01]  /*67ff0*/  PRMT R211, R211, 0x7773, RZ ;  /* 0x00007773d3d37816 */ /* 0x000fe200000000ff */
[----:B------:R-:W-:-:S06]  /*68000*/  ULDC UR6, c[0x0][0x228] ;  /* 0x00008a0000067ab9 */ /* 0x000fcc0000000800 */
[----:B------:R0:W-:Y:S04]  /*68010*/  @P3 STG.E.U8 desc[UR58][R218.64], R7 ;  /* 0x00000007da003986 */ /* 0x0001e8000c10113a */
[----:B------:R1:W-:Y:S04]  /*68020*/  @P2 STG.E.U8 desc[UR58][R214.64], R211 ;  /* 0x000000d3d6002986 */ /* 0x0003e8000c10113a */
[----:B0-----:R-:W3:Y:S04]  /*68030*/  LDL.LU.64 R218, [R1+0x13c0] ;  /* 0x0013c00001da7983 */ /* 0x001ee80000300a00 */
[----:B-1----:R-:W4:Y:S04]  /*68040*/  LDL.LU.64 R214, [R1+0x13b8] ;  /* 0x0013b80001d67983 */ /* 0x002f280000300a00 */
[----:B------:R-:W3:Y:S04]  /*68050*/  LDL.LU R250, [R1+0x60] ;  /* 0x0000600001fa7983 */ /* 0x000ee80000300800 */
[----:B------:R-:W3:Y:S04]  /*68060*/  LDL.LU R236, [R1+0x64] ;  /* 0x0000640001ec7983 */ /* 0x000ee80000300800 */
[----:B------:R-:W3:Y:S01]  /*68070*/  LDL.LU R237, [R1+0x68] ;  /* 0x0000680001ed7983 */ /* 0x000ee20000300800 */
[----:B------:R-:W-:Y:S01]  /*68080*/  ISETP.LT.AND P6, PT, R2, UR8, !P5 ;  /* 0x0000000802007c0c */ /* 0x000fe2000efc1270 */
[----:B------:R-:W-:-:S02]  /*68090*/  ULDC UR8, c[0x0][0x228] ;  /* 0x00008a0000087ab9 */ /* 0x000fc40000000800 */
[----:B------:R-:W3:Y:S01]  /*680a0*/  LDL.LU R251, [R1+0x6c] ;  /* 0x00006c0001fb7983 */ /* 0x000ee20000300800 */
[----:B------:R-:W-:Y:S01]  /*680b0*/  ISETP.GE.AND P0, PT, R6, UR4, PT ;  /* 0x0000000406007c0c */ /* 0x000fe2000bf06270 */
[----:B------:R-:W-:Y:S01]  /*680c0*/  VIADD R6, R0, 0x1d2 ;  /* 0x000001d200067836 */ /* 0x000fe20000000000 */
[----:B------:R-:W-:-:S04]  /*680d0*/  ULDC UR4, c[0x0][0x22c] ;  /* 0x00008b0000047ab9 */ /* 0x000fc80000000800 */
[----:B------:R-:W-:Y:S01]  /*680e0*/  ISETP.GE.AND P3, PT, R6, UR4, PT ;  /* 0x0000000406007c0c */ /* 0x000fe2000bf66270 */
[----:B------:R-:W-:Y:S02]  /*680f0*/  ULDC UR4, c[0x0][0x228] ;  /* 0x00008a0000047ab9 */ /* 0x000fe40000000800 */
[----:B------:R-:W-:Y:S01]  /*68100*/  ISETP.LT.AND P5, PT, R3, UR4, !P5 ;  /* 0x0000000403007c0c */ /* 0x000fe2000efa1270 */
[----:B------:R-:W-:Y:S01]  /*68110*/  VIADD R6, R0, 0x1d3 ;  /* 0x000001d300067836 */ /* 0x000fe20000000000 */
[----:B------:R-:W-:-:S04]  /*68120*/  ULDC UR4, c[0x0][0x22c] ;  /* 0x00008b0000047ab9 */ /* 0x000fc80000000800 */
[----:B------:R-:W-:Y:S01]  /*68130*/  ISETP.GE.AND P2, PT, R6, UR4, PT ;  /* 0x0000000406007c0c */ /* 0x000fe2000bf46270 */
[----:B------:R-:W-:Y:S01]  /*68140*/  ULDC UR4, c[0x0][0x228] ;  /* 0x00008a0000047ab9 */ /* 0x000fe20000000800 */
[----:B------:R-:W-:Y:S01]  /*68150*/  VIADD R6, R0, 0x1d4 ;  /* 0x000001d400067836 */ /* 0x000fe20000000000 */
[----:B--2---:R-:W-:-:S05]  /*68160*/  PRMT R179, R212, 0x7770, RZ ;  /* 0x00007770d4b37816 */ /* 0x004fca00000000ff */
[----:B------:R0:W-:Y:S01]  /*68170*/  @P6 STG.E.U8 desc[UR58][R248.64], R179 ;  /* 0x000000b3f8006986 */ /* 0x0001e2000c10113a */
[----:B------:R-:W-:Y:S01]  /*68180*/  ISETP.LT.AND P6, PT, R2, UR6, !P0 ;  /* 0x0000000602007c0c */ /* 0x000fe2000c7c1270 */
[----:B------:R-:W-:Y:S01]  /*68190*/  ULDC UR6, c[0x0][0x228] ;  /* 0x00008a0000067ab9 */ /* 0x000fe20000000800 */
[C---:B------:R-:W-:Y:S02]  /*681a0*/  PRMT R7, R212.reuse, 0x7771, RZ ;  /* 0x00007771d4077816 */ /* 0x040fe400000000ff */
[----:B------:R-:W-:Y:S01]  /*681b0*/  ISETP.LT.AND P0, PT, R3, UR6, !P0 ;  /* 0x0000000603007c0c */ /* 0x000fe2000c701270 */
[----:B------:R-:W-:Y:S01]  /*681c0*/  ULDC UR6, c[0x0][0x228] ;  /* 0x00008a0000067ab9 */ /* 0x000fe20000000800 */
[----:B------:R-:W-:Y:S01]  /*681d0*/  PRMT R181, R212, 0x7773, RZ ;  /* 0x00007773d4b57816 */ /* 0x000fe200000000ff */
[----:B------:R1:W-:Y:S01]  /*681e0*/  @P5 STG.E.U8 desc[UR58][R246.64], R7 ;  /* 0x00000007f6005986 */ /* 0x0003e2000c10113a */
[----:B------:R-:W-:Y:S02]  /*681f0*/  ISETP.LT.AND P5, PT, R2, UR4, !P3 ;  /* 0x0000000402007c0c */ /* 0x000fe4000dfa1270 */
[----:B0-----:R-:W-:-:S02]  /*68200*/  PRMT R179, R212, 0x7772, RZ ;  /* 0x00007772d4b37816 */ /* 0x001fc400000000ff */
[----:B------:R-:W-:Y:S01]  /*68210*/  ISETP.LT.AND P3, PT, R3, UR6, !P3 ;  /* 0x0000000603007c0c */ /* 0x000fe2000df61270 */
[----:B------:R-:W-:Y:S01]  /*68220*/  ULDC UR4, c[0x0][0x22c] ;  /* 0x00008b0000047ab9 */ /* 0x000fe20000000800 */
[C---:B------:R-:W-:Y:S01]  /*68230*/  PRMT R183, R213.reuse, 0x7771, RZ ;  /* 0x00007771d5b77816 */ /* 0x040fe200000000ff */
[----:B------:R-:W-:Y:S01]  /*68240*/  ULDC UR6, c[0x0][0x228] ;  /* 0x00008a0000067ab9 */ /* 0x000fe20000000800 */
[----:B------:R0:W-:Y:S01]  /*68250*/  @P6 STG.E.U8 desc[UR58][R244.64], R179 ;  /* 0x000000b3f4006986 */ /* 0x0001e2000c10113a */
[----:B------:R-:W-:Y:S01]  /*68260*/  ISETP.GE.AND P6, PT, R6, UR4, PT ;  /* 0x0000000406007c0c */ /* 0x000fe2000bfc6270 */
[----:B------:R-:W-:Y:S02]  /*68270*/  ULDC UR4, c[0x0][0x228] ;  /* 0x00008a0000047ab9 */ /* 0x000fe40000000800 */
[----:B------:R4:W-:Y:S01]  /*68280*/  @P0 STG.E.U8 desc[UR58][R242.64], R181 ;  /* 0x000000b5f2000986 */ /* 0x0009e2000c10113a */
[----:B------:R-:W-:Y:S02]  /*68290*/  ISETP.LT.AND P0, PT, R2, UR4, !P2 ;  /* 0x0000000402007c0c */ /* 0x000fe4000d701270 */
[----:B-1----:R-:W-:Y:S01]  /*682a0*/  PRMT R7, R213, 0x7770, RZ ;  /* 0x00007770d5077816 */ /* 0x002fe200000000ff */
[----:B------:R-:W-:Y:S01]  /*682b0*/  VIADD R6, R0, 0x1d5 ;  /* 0x000001d500067836 */ /* 0x000fe20000000000 */
[----:B------:R-:W-:Y:S01]  /*682c0*/  ULDC UR4, c[0x0][0x22c] ;  /* 0x00008b0000047ab9 */ /* 0x000fe20000000800 */
[----:B------:R-:W-:Y:S01]  /*682d0*/  ISETP.LT.AND P2, PT, R3, UR6, !P2 ;  /* 0x0000000603007c0c */ /* 0x000fe2000d741270 */
[----:B------:R-:W-:Y:S01]  /*682e0*/  ULDC UR6, c[0x0][0x228] ;  /* 0x00008a0000067ab9 */ /* 0x000fe20000000800 */
[----:B------:R1:W-:Y:S04]  /*682f0*/  @P5 STG.E.U8 desc[UR58][R240.64], R7 ;  /* 0x00000007f0005986 */ /* 0x0003e8000c10113a */
[----:B------:R-:W-:Y:S01]  /*68300*/  @P3 STG.E.U8 desc[UR58][R238.64], R183 ;  /* 0x000000b7ee003986 */ /* 0x000fe2000c10113a */
[----:B------:R-:W-:-:S02]  /*68310*/  ISETP.LT.AND P5, PT, R2, UR8, !P6 ;  /* 0x0000000802007c0c */ /* 0x000fc4000f7a1270 */
[C---:B0-----:R-:W-:Y:S02]  /*68320*/  PRMT R179, R213.reuse, 0x7772, RZ ;  /* 0x00007772d5b37816 */ /* 0x041fe400000000ff */
[----:B------:R-:W-:Y:S01]  /*68330*/  ISETP.GE.AND P3, PT, R6, UR4, PT ;  /* 0x0000000406007c0c */ /* 0x000fe2000bf66270 */
[----:B------:R-:W-:Y:S01]  /*68340*/  VIADD R6, R0, 0x1d6 ;  /* 0x000001d600067836 */ /* 0x000fe20000000000 */
[----:B------:R-:W-:Y:S01]  /*68350*/  ULDC UR4, c[0x0][0x22c] ;  /* 0x00008b0000047ab9 */ /* 0x000fe20000000800 */
[----:B------:R-:W-:Y:S01]  /*68360*/  PRMT R213, R213, 0x7773, RZ ;  /* 0x00007773d5d57816 */ /* 0x000fe200000000ff */
[----:B------:R0:W-:Y:S01]  /*68370*/  @P0 STG.E.U8 desc[UR58][R234.64], R179 ;  /* 0x000000b3ea000986 */ /* 0x0001e2000c10113a */
[----:B----4-:R-:W-:Y:S02]  /*68380*/  PRMT R181, R214, 0x7773, RZ ;  /* 0x00007773d6b57816 */ /* 0x010fe400000000ff */
[----:B------:R-:W-:Y:S01]  /*68390*/  ISETP.GE.AND P0, PT, R6, UR4, PT ;  /* 0x0000000406007c0c */ /* 0x000fe2000bf06270 */
[----:B------:R-:W-:Y:S01]  /*683a0*/  ULDC UR4, c[0x0][0x228] ;  /* 0x00008a0000047ab9 */ /* 0x000fe20000000800 */
[----:B-1----:R-:W-:-:S02]  /*683b0*/  PRMT R7, R214, 0x7770, RZ ;  /* 0x00007770d6077816 */ /* 0x002fc400000000ff */
[C---:B------:R-:W-:Y:S01]  /*683c0*/  ISETP.LT.AND P6, PT, R3.reuse, UR4, !P6 ;  /* 0x0000000403007c0c */ /* 0x040fe2000f7c1270 */
[----:B------:R-:W-:Y:S04]  /*683d0*/  @P2 STG.E.U8 desc[UR58][R232.64], R213 ;  /* 0x000000d5e8002986 */ /* 0x000fe8000c10113a */
[----:B------:R1:W-:Y:S01]  /*683e0*/  @P5 STG.E.U8 desc[UR58][R230.64], R7 ;  /* 0x00000007e6005986 */ /* 0x0003e2000c10113a */
[----:B------:R-:W-:Y:S01]  /*683f0*/  ISETP.LT.AND P5, PT, R2, UR6, !P3 ;  /* 0x0000000602007c0c */ /* 0x000fe2000dfa1270 */
[----:B------:R-:W-:Y:S01]  /*68400*/  ULDC UR6, c[0x0][0x228] ;  /* 0x00008a0000067ab9 */ /* 0x000fe20000000800 */
[----:B------:R-:W-:Y:S01]  /*68410*/  VIADD R6, R0, 0x1d7 ;  /* 0x000001d700067836 */ /* 0x000fe20000000000 */
[----:B------:R-:W-:Y:S02]  /*68420*/  ISETP.LT.AND P3, PT, R3, UR6, !P3 ;  /* 0x0000000603007c0c */ /* 0x000fe4000df61270 */
[----:B0-----:R-:W-:Y:S01]  /*68430*/  PRMT R179, R214, 0x7771, RZ ;  /* 0x00007771d6b37816 */ /* 0x001fe200000000ff */
[----:B------:R-:W-:Y:S01]  /*68440*/  ULDC UR4, c[0x0][0x22c] ;  /* 0x00008b0000047ab9 */ /* 0x000fe20000000800 */
[----:B------:R-:W-:Y:S01]  /*68450*/  ULDC UR6, c[0x0][0x228] ;  /* 0x00008a0000067ab9 */ /* 0x000fe20000000800 */
[----:B------:R-:W-:Y:S01]  /*68460*/  ISETP.GE.AND P2, PT, R6, UR4, PT ;  /* 0x0000000406007c0c */ /* 0x000fe2000bf46270 */
[----:B------:R-:W-:Y:S01]  /*68470*/  ULDC UR4, c[0x0][0x228] ;  /* 0x00008a0000047ab9 */ /* 0x000fe20000000800 */
[----:B------:R-:W-:Y:S01]  /*68480*/  VIADD R6, R0, 0x1d8 ;  /* 0x000001d800067836 */ /* 0x000fe20000000000 */
[----:B------:R0:W-:Y:S01]  /*68490*/  @P6 STG.E.U8 desc[UR58][R228.64], R179 ;  /* 0x000000b3e4006986 */ /* 0x0001e2000c10113a */
[----:B-1----:R-:W-:-:S02]  /*684a0*/  PRMT R7, R214, 0x7772, RZ ;  /* 0x00007772d6077816 */ /* 0x002fc400000000ff */
[----:B------:R-:W-:Y:S02]  /*684b0*/  ISETP.LT.AND P6, PT, R2, UR4, !P0 ;  /* 0x0000000402007c0c */ /* 0x000fe4000c7c1270 */
[----:B------:R-:W-:Y:S01]  /*684c0*/  ISETP.LT.AND P0, PT, R3, UR6, !P0 ;  /* 0x0000000603007c0c */ /* 0x000fe2000c701270 */
[----:B------:R-:W-:Y:S01]  /*684d0*/  ULDC UR4, c[0x0][0x22c] ;  /* 0x00008b0000047ab9 */ /* 0x000fe20000000800 */
[C---:B------:R-:W-:Y:S01]  /*684e0*/  PRMT R183, R215.reuse, 0x7771, RZ ;  /* 0x00007771d7b77816 */ /* 0x040fe200000000ff */
[----:B------:R1:W-:Y:S01]  /*684f0*/  @P5 STG.E.U8 desc[UR58][R176.64], R7 ;  /* 0x00000007b0005986 */ /* 0x0003e2000c10113a */
[----:B------:R-:W-:Y:S01]  /*68500*/  ISETP.GE.AND P5, PT, R6, UR4, PT ;  /* 0x0000000406007c0c */ /* 0x000fe2000bfa6270 */
[----:B------:R-:W-:Y:S02]  /*68510*/  ULDC UR4, c[0x0][0x228] ;  /* 0x00008a0000047ab9 */ /* 0x000fe40000000800 */
[----:B------:R-:W-:Y:S01]  /*68520*/  @P3 STG.E.U8 desc[UR58][R174.64], R181 ;  /* 0x000000b5ae003986 */ /* 0x000fe2000c10113a */
[----:B------:R-:W-:Y:S01]  /*68530*/  ISETP.LT.AND P3, PT, R2, UR4, !P2 ;  /* 0x0000000402007c0c */ /* 0x000fe2000d761270 */
[----:B------:R-:W-:Y:S01]  /*68540*/  ULDC UR8, c[0x0][0x228] ;  /* 0x00008a0000087ab9 */ /* 0x000fe20000000800 */
[----:B0-----:R-:W-:Y:S01]  /*68550*/  PRMT R179, R215, 0x7770, RZ ;  /* 0x00007770d7b37816 */ /* 0x001fe200000000ff */
[----:B------:R-:W-:Y:S01]  /*68560*/  VIADD R6, R0, 0x1d9 ;  /* 0x000001d900067836 */ /* 0x000fe20000000000 */
[----:B------:R-:W-:Y:S01]  /*68570*/  ULDC UR6, c[0x0][0x228] ;  /* 0x00008a0000067ab9 */ /* 0x000fe20000000800 */
[----:B------:R-:W-:Y:S01]  /*68580*/  ULDC UR4, c[0x0][0x22c] ;  /* 0x00008b0000047ab9 */ /* 0x000fe20000000800 */
[----:B------:R-:W-:Y:S01]  /*68590*/  ISETP.LT.AND P2, PT, R3, UR6, !P2 ;  /* 0x0000000603007c0c */ /* 0x000fe2000d741270 */
[----:B------:R-:W-:Y:S04]  /*685a0*/  @P6 STG.E.U8 desc[UR58][R172.64], R179 ;  /* 0x000000b3ac006986 */ /* 0x000fe8000c10113a */
[----:B------:R0:W-:Y:S01]  /*685b0*/  @P0 STG.E.U8 desc[UR58][R170.64], R183 ;  /* 0x000000b7aa000986 */ /* 0x0001e2000c10113a */
[----:B------:R-:W-:-:S02]  /*685c0*/  ISETP.LT.AND P6, PT, R2, UR8, !P5 ;  /* 0x0000000802007c0c */ /* 0x000fc4000efc1270 */
[C---:B-1----:R-:W-:Y:S02]  /*685d0*/  PRMT R7, R215.reuse, 0x7772, RZ ;  /* 0x00007772d7077816 */ /* 0x042fe400000000ff */
[----:B------:R-:W-:Y:S01]  /*685e0*/  ISETP.GE.AND P0, PT, R6, UR4, PT ;  /* 0x0000000406007c0c */ /* 0x000fe2000bf06270 */
[----:B------:R-:W-:Y:S01]  /*685f0*/  VIADD R6, R0, 0x1da ;  /* 0x000001da00067836 */ /* 0x000fe20000000000 */
[----:B------:R-:W-:Y:S01]  /*68600*/  ULDC UR4, c[0x0][0x22c] ;  /* 0x00008b0000047ab9 */ /* 0x000fe20000000800 */
[----:B------:R-:W-:Y:S01]  /*68610*/  PRMT R215, R215, 0x7773, RZ ;  /* 0x00007773d7d77816 */ /* 0x000fe200000000ff */
[----:B------:R1:W-:Y:S01]  /*68620*/  @P3 STG.E.U8 desc[UR58][R168.64], R7 ;  /* 0x00000007a8003986 */ /* 0x0003e2000c10113a */
[----:B------:R-:W-:Y:S01]  /*68630*/  ULDC UR6, c[0x0][0x228] ;  /* 0x00008a0000067ab9 */ /* 0x000fe20000000800 */
[----:B------:R-:W-:Y:S01]  /*68640*/  ISETP.GE.AND P3, PT, R6, UR4, PT ;  /* 0x0000000406007c0c */ /* 0x000fe2000bf66270 */
[----:B------:R-:W-:Y:S01]  /*68650*/  ULDC UR4, c[0x0][0x228] ;  /* 0x00008a0000047ab9 */ /* 0x000fe20000000800 */
[----:B------:R-:W-:Y:S01]  /*68660*/  ULDC UR8, c[0x0][0x228] ;  /* 0x00008a0000087ab9 */ /* 0x000fe20000000800 */
[----:B0-----:R-:W-:-:S02]  /*68670*/  PRMT R171, R216, 0x7770, RZ ;  /* 0x00007770d8ab7816 */ /* 0x001fc400000000ff */
[C---:B------:R-:W-:Y:S01]  /*68680*/  ISETP.LT.AND P5, PT, R3.reuse, UR4, !P5 ;  /* 0x0000000403007c0c */ /* 0x040fe2000efa1270 */
[----:B------:R-:W-:Y:S04]  /*68690*/  @P2 STG.E.U8 desc[UR58][R166.64], R215 ;  /* 0x000000d7a6002986 */ /* 0x000fe8000c10113a */
[----:B------:R0:W-:Y:S01]  /*686a0*/  @P6 STG.E.U8 desc[UR58][R164.64], R171 ;  /* 0x000000aba4006986 */ /* 0x0001e2000c10113a */
[----:B------:R-:W-:Y:S01]  /*686b0*/  ISETP.LT.AND P6, PT, R2, UR6, !P0 ;  /* 0x0000000602007c0c */ /* 0x000fe2000c7c1270 */
[----:B------:R-:W-:Y:S01]  /*686c0*/  ULDC UR6, c[0x0][0x228] ;  /* 0x00008a0000067ab9 */ /* 0x000fe20000000800 */
[----:B------:R-:W-:Y:S01]  /*686d0*/  VIADD R6, R0, 0x1db ;  /* 0x000001db00067836 */ /* 0x000fe20000000000 */
[----:B------:R-:W-:Y:S02]  /*686e0*/  ISETP.LT.AND P0, PT, R3, UR6, !P0 ;  /* 0x0000000603007c0c */ /* 0x000fe4000c701270 */
[----:B-1----:R-:W-:Y:S01]  /*686f0*/  PRMT R7, R216, 0x7771, RZ ;  /* 0x00007771d8077816 */ /* 0x002fe200000000ff */
[----:B------:R-:W-:Y:S01]  /*68700*/  ULDC UR4, c[0x0][0x22c] ;  /* 0x00008b0000047ab9 */ /* 0x000fe20000000800 */
[----:B------:R-:W-:Y:S01]  /*68710*/  ULDC UR6, c[0x0][0x228] ;  /* 0x00008a0000067ab9 */ /* 0x000fe20000000800 */
[----:B------:R-:W-:Y:S01]  /*68720*/  ISETP.GE.AND P2, PT, R6, UR4, PT ;  /* 0x0000000406007c0c */ /* 0x000fe2000bf46270 */
[----:B------:R-:W-:Y:S01]  /*68730*/  ULDC UR4, c[0x0][0x228] ;  /* 0x00008a0000047ab9 */ /* 0x000fe20000000800 */
[----:B------:R-:W-:Y:S01]  /*68740*/  VIADD R6, R0, 0x1dc ;  /* 0x000001dc00067836 */ /* 0x000fe20000000000 */
[----:B------:R1:W-:Y:S01]  /*68750*/  @P5 STG.E.U8 desc[UR58][R140.64], R7 ;  /* 0x000000078c005986 */ /* 0x0003e2000c10113a */
[----:B0-----:R-:W-:-:S02]  /*68760*/  PRMT R165, R216, 0x7772, RZ ;  /* 0x00007772d8a57816 */ /* 0x001fc400000000ff */
[----:B------:R-:W-:Y:S02]  /*68770*/  ISETP.LT.AND P5, PT, R2, UR4, !P3 ;  /* 0x0000000402007c0c */ /* 0x000fe4000dfa1270 */
[----:B------:R-:W-:Y:S02]  /*68780*/  ISETP.LT.AND P3, PT, R3, UR6, !P3 ;  /* 0x0000000603007c0c */ /* 0x000fe4000df61270 */
[----:B------:R-:W-:Y:S01]  /*68790*/  PRMT R167, R216, 0x7773, RZ ;  /* 0x00007773d8a77816 */ /* 0x000fe200000000ff */
[----:B------:R-:W-:Y:S01]  /*687a0*/  ULDC UR4, c[0x0][0x22c] ;  /* 0x00008b0000047ab9 */ /* 0x000fe20000000800 */
[----:B------:R-:W-:Y:S01]  /*687b0*/  @P6 STG.E.U8 desc[UR58][R138.64], R165 ;  /* 0x000000a58a006986 */ /* 0x000fe2000c10113a */
[----:B------:R-:W-:Y:S01]  /*687c0*/  ISETP.GE.AND P6, PT, R6, UR4, PT ;  /* 0x0000000406007c0c */ /* 0x000fe2000bfc6270 */
[----:B------:R-:W-:Y:S02]  /*687d0*/  ULDC UR4, c[0x0][0x228] ;  /* 0x00008a0000047ab9 */ /* 0x000fe40000000800 */
[----:B------:R0:W-:Y:S01]  /*687e0*/  @P0 STG.E.U8 desc[UR58][R136.64], R167 ;  /* 0x000000a788000986 */ /* 0x0001e2000c10113a */
[----:B------:R-:W-:-:S02]  /*687f0*/  ISETP.LT.AND P0, PT, R2, UR4, !P2 ;  /* 0x0000000402007c0c */ /* 0x000fc4000d701270 */
[C---:B-1----:R-:W-:Y:S02]  /*68800*/  PRMT R7, R217.reuse, 0x7770, RZ ;  /* 0x00007770d9077816 */ /* 0x042fe400000000ff */
[----:B------:R-:W-:Y:S01]  /*68810*/  PRMT R141, R217, 0x7771, RZ ;  /* 0x00007771d98d7816 */ /* 0x000fe200000000ff */
[----:B------:R-:W-:Y:S01]  /*68820*/  VIADD R6, R0, 0x1dd ;  /* 0x000001dd00067836 */ /* 0x000fe20000000000 */
[----:B------:R-:W-:Y:S01]  /*68830*/  ULDC UR6, c[0x0][0x228] ;  /* 0x00008a0000067ab9 */ /* 0x000fe20000000800 */
[----:B------:R-:W-:Y:S01]  /*68840*/  ULDC UR4, c[0x0][0x22c] ;  /* 0x00008b0000047ab9 */ /* 0x000fe20000000800 */
[----:B------:R3:W-:Y:S01]  /*68850*/  @P5 STG.E.U8 desc[UR58][R132.64], R7 ;  /* 0x0000000784005986 */ /* 0x0007e2000c10113a */
[----:B------:R-:W-:-:S03]  /*68860*/  ISETP.LT.AND P2, PT, R3, UR6, !P2 ;  /* 0x0000000603007c0c */ /* 0x000fc6000d741270 */
[----:B------:R-:W-:Y:S01]  /*68870*/  @P3 STG.E.U8 desc[UR58][R134.64], R141 ;  /* 0x0000008d86003986 */ /* 0x000fe2000c10113a */
[----:B------:R-:W-:Y:S02]  /*68880*/  ISETP.LT.AND P5, PT, R2, UR8, !P6 ;  /* 0x0000000802007c0c */ /* 0x000fe4000f7a1270 */
[C---:B0-----:R-:W-:Y:S02]  /*68890*/  PRMT R137, R217.reuse, 0x7772, RZ ;  /* 0x00007772d9897816 */ /* 0x041fe400000000ff */
        /* <DEDUP_REMOVED lines=8> */
[----:B---3--:R-:W-:-:S02]  /*68920*/  PRMT R7, R218, 0x7770, RZ ;  /* 0x00007770da077816 */ /* 0x008fc400000000ff */
        /* <DEDUP_REMOVED lines=16> */
[----:B------:R-:W-:Y:S02]  /*68a30*/  ISETP.LT.AND P0, PT, R3, UR6, !P0 ;  /* 0x0000000603007c0c */ /* 0x000fe4000c701270 */
[----:B------:R-:W-:Y:S01]  /*68a40*/  PRMT R127, R218, 0x7773, RZ ;  /* 0x00007773da7f7816 */ /* 0x000fe200000000ff */
[----:B------:R-:W-:Y:S01]  /*68a50*/  ULDC UR4, c[0x0][0x22c] ;  /* 0x00008b0000047ab9 */ /* 0x000fe20000000800 */
[----:B------:R1:W-:Y:S01]  /*68a60*/  @P5 STG.E.U8 desc[UR58][R122.64], R7 ;  /* 0x000000077a005986 */ /* 0x0003e2000c10113a */
[----:B------:R-:W-:Y:S01]  /*68a70*/  ISETP.GE.AND P5, PT, R6, UR4, PT ;  /* 0x0000000406007c0c */ /* 0x000fe2000bfa6270 */
[----:B------:R-:W-:Y:S02]  /*68a80*/  ULDC UR4, c[0x0][0x228] ;  /* 0x00008a0000047ab9 */ /* 0x000fe40000000800 */
[----:B------:R-:W-:Y:S01]  /*68a90*/  @P3 STG.E.U8 desc[UR58][R120.64], R127 ;  /* 0x0000007f78003986 */ /* 0x000fe2000c10113a */
[----:B------:R-:W-:-:S02]  /*68aa0*/  ISETP.LT.AND P3, PT, R2, UR4, !P2 ;  /* 0x0000000402007c0c */ /* 0x000fc4000d761270 */
[C---:B------:R-:W-:Y:S02]  /*68ab0*/  PRMT R129, R219.reuse, 0x7771, RZ ;  /* 0x00007771db817816 */ /* 0x040fe400000000ff */
[----:B0-----:R-:W-:Y:S01]  /*68ac0*/  PRMT R125, R219, 0x7770, RZ ;  /* 0x00007770db7d7816 */ /* 0x001fe200000000ff */
[----:B------:R-:W-:Y:S01]  /*68ad0*/  VIADD R6, R0, 0x1e1 ;  /* 0x000001e100067836 */ /* 0x000fe20000000000 */
[----:B------:R-:W-:Y:S01]  /*68ae0*/  ULDC UR6, c[0x0][0x228] ;  /* 0x00008a0000067ab9 */ /* 0x000fe20000000800 */
[----:B------:R-:W-:Y:S01]  /*68af0*/  ULDC UR8, c[0x0][0x228] ;  /* 0x00008a0000087ab9 */ /* 0x000fe20000000800 */
[----:B------:R-:W-:Y:S01]  /*68b00*/  ULDC UR4, c[0x0][0x22c] ;  /* 0x00008b0000047ab9 */ /* 0x000fe20000000800 */
[----:B------:R0:W-:Y:S01]  /*68b10*/  @P6 STG.E.U8 desc[UR58][R116.64], R125 ;  /* 0x0000007d74006986 */ /* 0x0001e2000c10113a */
[----:B------:R-:W-:-:S03]  /*68b20*/  ISETP.LT.AND P2, PT, R3, UR6, !P2 ;  /* 0x0000000603007c0c */ /* 0x000fc6000d741270 */
[----:B------:R-:W-:Y:S01]  /*68b30*/  @P0 STG.E.U8 desc[UR58][R118.64], R129 ;  /* 0x0000008176000986 */ /* 0x000fe2000c10113a */
[----:B------:R-:W-:Y:S02]  /*68b40*/  ISETP.LT.AND P6, PT, R2, UR8, !P5 ;  /* 0x0000000802007c0c */ /* 0x000fe4000efc1270 */
        /* <DEDUP_REMOVED lines=9> */
[----:B0-----:R-:W-:-:S02]  /*68be0*/  PRMT R117, R220, 0x7770, RZ ;  /* 0x00007770dc757816 */ /* 0x001fc400000000ff */
[C---:B------:R-:W-:Y:S01]  /*68bf0*/  ISETP.LT.AND P5, PT, R3.reuse, UR4, !P5 ;  /* 0x0000000403007c0c */ /* 0x040fe2000efa1270 */
[----:B------:R0:W-:Y:S04]  /*68c00*/  @P2 STG.E.U8 desc[UR58][R110.64], R219 ;  /* 0x000000db6e002986 */ /* 0x0001e8000c10113a */
        /* <DEDUP_REMOVED lines=11> */
[----:B0-----:R-:W-:Y:S01]  /*68cc0*/  PRMT R111, R220, 0x7772, RZ ;  /* 0x00007772dc6f7816 */ /* 0x001fe200000000ff */
[----:B------:R0:W-:Y:S01]  /*68cd0*/  @P5 STG.E.U8 desc[UR58][R108.64], R7 ;  /* 0x000000076c005986 */ /* 0x0001e2000c10113a */
[----:B------:R-:W-:-:S02]  /*68ce0*/  ISETP.LT.AND P5, PT, R2, UR4, !P3 ;  /* 0x0000000402007c0c */ /* 0x000fc4000dfa1270 */
[----:B------:R-:W-:Y:S02]  /*68cf0*/  ISETP.LT.AND P3, PT, R3, UR6, !P3 ;  /* 0x0000000603007c0c */ /* 0x000fe4000df61270 */
[----:B--2---:R-:W-:Y:S01]  /*68d00*/  PRMT R113, R220, 0x7773, RZ ;  /* 0x00007773dc717816 */ /* 0x004fe200000000ff */
[----:B------:R-:W-:Y:S01]  /*68d10*/  ULDC UR4, c[0x0][0x22c] ;  /* 0x00008b0000047ab9 */ /* 0x000fe20000000800 */
[----:B------:R-:W-:Y:S01]  /*68d20*/  @P6 STG.E.U8 desc[UR58][R106.64], R111 ;  /* 0x0000006f6a006986 */ /* 0x000fe2000c10113a */
[----:B------:R-:W-:Y:S01]  /*68d30*/  ISETP.GE.AND P6, PT, R6, UR4, PT ;  /* 0x0000000406007c0c */ /* 0x000fe2000bfc6270 */
[----:B------:R-:W-:Y:S02]  /*68d40*/  ULDC UR4, c[0x0][0x228] ;  /* 0x00008a0000047ab9 */ /* 0x000fe40000000800 */
[----:B------:R1:W-:Y:S01]  /*68d50*/  @P0 STG.E.U8 desc[UR58][R104.64], R113 ;  /* 0x0000007168000986 */ /* 0x0003e2000c10113a */
[----:B------:R-:W-:Y:S01]  /*68d60*/  ISETP.LT.AND P0, PT, R2, UR4, !P2 ;  /* 0x0000000402007c0c */ /* 0x000fe2000d701270 */
[----:B------:R-:W-:Y:S01]  /*68d70*/  VIADD R6, R0, 0x1e5 ;  /* 0x000001e500067836 */ /* 0x000fe20000000000 */
[----:B------:R-:W-:Y:S01]  /*68d80*/  ULDC UR6, c[0x0][0x228] ;  /* 0x00008a0000067ab9 */ /* 0x000fe20000000800 */
[----:B0-----:R-:W-:-:S02]  /*68d90*/  PRMT R7, R221, 0x7770, RZ ;  /* 0x00007770dd077816 */ /* 0x001fc400000000ff */
[----:B------:R-:W-:Y:S01]  /*68da0*/  PRMT R109, R221, 0x7771, RZ ;  /* 0x00007771dd6d7816 */ /* 0x000fe200000000ff */
[----:B------:R-:W-:Y:S01]  /*68db0*/  ULDC UR8, c[0x0][0x228] ;  /* 0x00008a0000087ab9 */ /* 0x000fe20000000800 */
[----:B------:R-:W-:Y:S01]  /*68dc0*/  ULDC UR4, c[0x0][0x22c] ;  /* 0x00008b0000047ab9 */ /* 0x000fe20000000800 */
[----:B------:R-:W-:Y:S01]  /*68dd0*/  ISETP.LT.AND P2, PT, R3, UR6, !P2 ;  /* 0x0000000603007c0c */ /* 0x000fe2000d741270 */
[----:B------:R0:W-:Y:S04]  /*68de0*/  @P5 STG.E.U8 desc[UR58][R100.64], R7 ;  /* 0x0000000764005986 */ /* 0x0001e8000c10113a */
[----:B------:R-:W-:Y:S01]  /*68df0*/  @P3 STG.E.U8 desc[UR58][R102.64], R109 ;  /* 0x0000006d66003986 */ /* 0x000fe2000c10113a */
[----:B------:R-:W-:Y:S02]  /*68e00*/  ISETP.LT.AND P5, PT, R2, UR8, !P6 ;  /* 0x0000000802007c0c */ /* 0x000fe4000f7a1270 */
[----:B-1----:R-:W-:-:S02]  /*68e10*/  PRMT R105, R221, 0x7772, RZ ;  /* 0x00007772dd697816 */ /* 0x002fc400000000ff */
        /* <DEDUP_REMOVED lines=8> */
[----:B0-----:R-:W-:Y:S02]  /*68ea0*/  PRMT R7, R222, 0x7770, RZ ;  /* 0x00007770de077816 */ /* 0x001fe400000000ff */
[C---:B------:R-:W-:Y:S01]  /*68eb0*/  ISETP.LT.AND P6, PT, R3.reuse, UR4, !P6 ;  /* 0x0000000403007c0c */ /* 0x040fe2000f7c1270 */
[----:B------:R-:W-:Y:S04]  /*68ec0*/  @P2 STG.E.U8 desc[UR58][R94.64], R221 ;  /* 0x000000dd5e002986 */ /* 0x000fe8000c10113a */
[----:B------:R0:W-:Y:S01]  /*68ed0*/  @P5 STG.E.U8 desc[UR58][R96.64], R7 ;  /* 0x0000000760005986 */ /* 0x0001e2000c10113a */
[----:B------:R-:W-:Y:S01]  /*68ee0*/  ISETP.LT.AND P5, PT, R2, UR6, !P3 ;  /* 0x0000000602007c0c */ /* 0x000fe2000dfa1270 */
[----:B------:R-:W-:Y:S01]  /*68ef0*/  ULDC UR6, c[0x0][0x228] ;  /* 0x00008a0000067ab9 */ /* 0x000fe20000000800 */
[----:B------:R-:W-:Y:S01]  /*68f00*/  VIADD R6, R0, 0x1e7 ;  /* 0x000001e700067836 */ /* 0x000fe20000000000 */
[----:B------:R-:W-:-:S02]  /*68f10*/  ISETP.LT.AND P3, PT, R3, UR6, !P3 ;  /* 0x0000000603007c0c */ /* 0x000fc4000df61270 */
[----:B-1----:R-:W-:Y:S01]  /*68f20*/  PRMT R99, R222, 0x7771, RZ ;  /* 0x00007771de637816 */ /* 0x002fe200000000ff */
[----:B------:R-:W-:Y:S01]  /*68f30*/  ULDC UR4, c[0x0][0x22c] ;  /* 0x00008b0000047ab9 */ /* 0x000fe20000000800 */
[----:B------:R-:W-:Y:S01]  /*68f40*/  ULDC UR6, c[0x0][0x228] ;  /* 0x00008a0000067ab9 */ /* 0x000fe20000000800 */
[----:B------:R-:W-:Y:S01]  /*68f50*/  ISETP.GE.AND P2, PT, R6, UR4, PT ;  /* 0x0000000406007c0c */ /* 0x000fe2000bf46270 */
[----:B------:R-:W-:Y:S01]  /*68f60*/  ULDC UR4, c[0x0][0x228] ;  /* 0x00008a0000047ab9 */ /* 0x000fe20000000800 */
[----:B------:R-:W-:Y:S01]  /*68f70*/  VIADD R6, R0, 0x1e8 ;  /* 0x000001e800067836 */ /* 0x000fe20000000000 */
[----:B------:R1:W-:Y:S01]  /*68f80*/  @P6 STG.E.U8 desc[UR58][R92.64], R99 ;  /* 0x000000635c006986 */ /* 0x0003e2000c10113a */
[----:B0-----:R-:W-:Y:S02]  /*68f90*/  PRMT R7, R222, 0x7772, RZ ;  /* 0x00007772de077816 */ /* 0x001fe400000000ff */
[----:B------:R-:W-:Y:S02]  /*68fa0*/  ISETP.LT.AND P6, PT, R2, UR4, !P0 ;  /* 0x0000000402007c0c */ /* 0x000fe4000c7c1270 */
[----:B------:R-:W-:-:S02]  /*68fb0*/  ISETP.LT.AND P0, PT, R3, UR6, !P0 ;  /* 0x0000000603007c0c */ /* 0x000fc4000c701270 */
[----:B------:R-:W-:Y:S01]  /*68fc0*/  PRMT R95, R222, 0x7773, RZ ;  /* 0x00007773de5f7816 */ /* 0x000fe200000000ff */
[----:B------:R-:W-:Y:S01]  /*68fd0*/  ULDC UR4, c[0x0][0x22c] ;  /* 0x00008b0000047ab9 */ /* 0x000fe20000000800 */
[----:B------:R0:W-:Y:S01]  /*68fe0*/  @P5 STG.E.U8 desc[UR58][R90.64], R7 ;  /* 0x000000075a005986 */ /* 0x0001e2000c10113a */
[----:B------:R-:W-:Y:S01]  /*68ff0*/  ISETP.GE.AND P5, PT, R6, UR4, PT ;  /* 0x0000000406007c0c */ /* 0x000fe2000bfa6270 */
[----:B------:R-:W-:Y:S02]  /*69000*/  ULDC UR4, c[0x0][0x228] ;  /* 0x00008a0000047ab9 */ /* 0x000fe40000000800 */
[----:B------:R-:W-:Y:S01]  /*69010*/  @P3 STG.E.U8 desc[UR58][R88.64], R95 ;  /* 0x0000005f58003986 */ /* 0x000fe2000c10113a */
[----:B------:R-:W-:Y:S02]  /*69020*/  ISETP.LT.AND P3, PT, R2, UR4, !P2 ;  /* 0x0000000402007c0c */ /* 0x000fe4000d761270 */
[C---:B------:R-:W-:Y:S02]  /*69030*/  PRMT R97, R223.reuse, 0x7771, RZ ;  /* 0x00007771df617816 */ /* 0x040fe400000000ff */
[----:B-1----:R-:W-:Y:S01]  /*69040*/  PRMT R93, R223, 0x7770, RZ ;  /* 0x00007770df5d7816 */ /* 0x002fe200000000ff */
        /* <DEDUP_REMOVED lines=17> */
[----:B-1----:R-:W-:-:S02]  /*69160*/  PRMT R85, R250, 0x7770, RZ ;  /* 0x00007770fa557816 */ /* 0x002fc400000000ff */
[C---:B------:R-:W-:Y:S01]  /*69170*/  ISETP.LT.AND P5, PT, R3.reuse, UR4, !P5 ;  /* 0x0000000403007c0c */ /* 0x040fe2000efa1270 */
[----:B------:R1:W-:Y:S04]  /*69180*/  @P2 STG.E.U8 desc[UR58][R78.64], R223 ;  /* 0x000000df4e002986 */ /* 0x0003e8000c10113a */
        /* <DEDUP_REMOVED lines=11> */
[----:B-1----:R-:W-:Y:S01]  /*69240*/  PRMT R79, R250, 0x7772, RZ ;  /* 0x00007772fa4f7816 */ /* 0x002fe200000000ff */
[----:B------:R0:W-:Y:S01]  /*69250*/  @P5 STG.E.U8 desc[UR58][R76.64], R7 ;  /* 0x000000074c005986 */ /* 0x0001e2000c10113a */
[----:B------:R-:W-:-:S02]  /*69260*/  ISETP.LT.AND P5, PT, R2, UR4, !P3 ;  /* 0x0000000402007c0c */ /* 0x000fc4000dfa1270 */
[----:B------:R-:W-:Y:S02]  /*69270*/  ISETP.LT.AND P3, PT, R3, UR6, !P3 ;  /* 0x0000000603007c0c */ /* 0x000fe4000df61270 */
[----:B--2---:R-:W-:Y:S01]  /*69280*/  PRMT R81, R250, 0x7773, RZ ;  /* 0x00007773fa517816 */ /* 0x004fe200000000ff */
[----:B------:R-:W-:Y:S01]  /*69290*/  ULDC UR4, c[0x0][0x22c] ;  /* 0x00008b0000047ab9 */ /* 0x000fe20000000800 */
[----:B------:R1:W-:Y:S01]  /*692a0*/  @P6 STG.E.U8 desc[UR58][R72.64], R79 ;  /* 0x0000004f48006986 */ /* 0x0003e2000c10113a */
[----:B------:R-:W-:Y:S01]  /*692b0*/  ISETP.GE.AND P6, PT, R6, UR4, PT ;  /* 0x0000000406007c0c */ /* 0x000fe2000bfc6270 */
[----:B------:R-:W-:Y:S02]  /*692c0*/  ULDC UR4, c[0x0][0x228] ;  /* 0x00008a0000047ab9 */ /* 0x000fe40000000800 */
[----:B------:R-:W-:Y:S01]  /*692d0*/  @P0 STG.E.U8 desc[UR58][R74.64], R81 ;  /* 0x000000514a000986 */ /* 0x000fe2000c10113a */
[----:B------:R-:W-:Y:S01]  /*692e0*/  ISETP.LT.AND P0, PT, R2, UR4, !P2 ;  /* 0x0000000402007c0c */ /* 0x000fe2000d701270 */
[----:B------:R-:W-:Y:S01]  /*692f0*/  VIADD R6, R0, 0x1f5 ;  /* 0x000001f500067836 */ /* 0x000fe20000000000 */
[----:B------:R-:W-:Y:S01]  /*69300*/  ULDC UR4, c[0x0][0x228] ;  /* 0x00008a0000047ab9 */ /* 0x000fe20000000800 */
[----:B0-----:R-:W-:-:S02]  /*69310*/  PRMT R7, R236, 0x7770, RZ ;  /* 0x00007770ec077816 */ /* 0x001fc400000000ff */
[C---:B------:R-:W-:Y:S02]  /*69320*/  PRMT R77, R236.reuse, 0x7771, RZ ;  /* 0x00007771ec4d7816 */ /* 0x040fe400000000ff */
[----:B------:R-:W-:Y:S01]  /*69330*/  ISETP.LT.AND P2, PT, R3, UR4, !P2 ;  /* 0x0000000403007c0c */ /* 0x000fe2000d741270 */
[----:B------:R-:W-:Y:S01]  /*69340*/  ULDC UR6, c[0x0][0x228] ;  /* 0x00008a0000067ab9 */ /* 0x000fe20000000800 */
[----:B------:R-:W-:Y:S01]  /*69350*/  ULDC UR4, c[0x0][0x22c] ;  /* 0x00008b0000047ab9 */ /* 0x000fe20000000800 */
[----:B------:R0:W-:Y:S04]  /*69360*/  @P5 STG.E.U8 desc[UR58][R68.64], R7 ;  /* 0x0000000744005986 */ /* 0x0001e8000c10113a */
[----:B------:R-:W-:Y:S01]  /*69370*/  @P3 STG.E.U8 desc[UR58][R70.64], R77 ;  /* 0x0000004d46003986 */ /* 0x000fe2000c10113a */
[----:B-1----:R-:W-:-:S02]  /*69380*/  PRMT R73, R236, 0x7772, RZ ;  /* 0x00007772ec497816 */ /* 0x002fc400000000ff */
[----:B------:R-:W-:Y:S01]  /*69390*/  ISETP.GE.AND P3, PT, R6, UR5, PT ;  /* 0x0000000506007c0c */ /* 0x000fe2000bf66270 */
[----:B------:R-:W-:Y:S01]  /*693a0*/  VIADD R6, R0, 0x1ed ;  /* 0x000001ed00067836 */ /* 0x000fe20000000000 */
[----:B------:R-:W-:Y:S01]  /*693b0*/  ISETP.LT.AND P5, PT, R2, UR6, !P6 ;  /* 0x0000000602007c0c */ /* 0x000fe2000f7a1270 */
[----:B------:R-:W-:Y:S01]  /*693c0*/  ULDC UR5, c[0x0][0x228] ;  /* 0x00008a0000057ab9 */ /* 0x000fe20000000800 */
[----:B------:R1:W-:Y:S01]  /*693d0*/  @P0 STG.E.U8 desc[UR58][R66.64], R73 ;  /* 0x0000004942000986 */ /* 0x0003e2000c10113a */
[----:B------:R-:W-:Y:S01]  /*693e0*/  ULDC UR6, c[0x0][0x228] ;  /* 0x00008a0000067ab9 */ /* 0x000fe20000000800 */
[----:B------:R-:W-:Y:S01]  /*693f0*/  ISETP.GE.AND P0, PT, R6, UR4, PT ;  /* 0x0000000406007c0c */ /* 0x000fe2000bf06270 */
[----:B------:R-:W-:Y:S01]  /*69400*/  ULDC UR4, c[0x0][0x228] ;  /* 0x00008a0000047ab9 */ /* 0x000fe20000000800 */
[----:B0-----:R-:W-:Y:S02]  /*69410*/  PRMT R7, R236, 0x7773, RZ ;  /* 0x00007773ec077816 */ /* 0x001fe400000000ff */
[----:B------:R-:W-:Y:S01]  /*69420*/  ISETP.LT.AND P6, PT, R3, UR4, !P6 ;  /* 0x0000000403007c0c */ /* 0x000fe2000f7c1270 */
[----:B------:R-:W-:Y:S01]  /*69430*/  ULDC UR4, c[0x0][0x228] ;  /* 0x00008a0000047ab9 */ /* 0x000fe20000000800 */
[----:B------:R-:W-:Y:S01]  /*69440*/  PRMT R69, R237, 0x7770, RZ ;  /* 0x00007770ed457816 */ /* 0x000fe200000000ff */
[----:B------:R0:W-:Y:S01]  /*69450*/  @P2 STG.E.U8 desc[UR58][R62.64], R7 ;  /* 0x000000073e002986 */ /* 0x0001e2000c10113a */
[----:B------:R-:W-:Y:S01]  /*69460*/  ISETP.LT.AND P2, PT, R2, UR4, !P0 ;  /* 0x0000000402007c0c */ /* 0x000fe2000c741270 */
[----:B------:R-:W-:Y:S01]  /*69470*/  VIADD R6, R0, 0x1ee ;  /* 0x000001ee00067836 */ /* 0x000fe20000000000 */
[----:B------:R-:W-:-:S02]  /*69480*/  ISETP.LT.AND P0, PT, R3, UR5, !P0 ;  /* 0x0000000503007c0c */ /* 0x000fc4000c701270 */
[C---:B-1----:R-:W-:Y:S01]  /*69490*/  PRMT R67, R237.reuse, 0x7771, RZ ;  /* 0x00007771ed437816 */ /* 0x042fe200000000ff */
[----:B------:R-:W-:Y:S01]  /*694a0*/  ULDC UR4, c[0x0][0x22c] ;  /* 0x00008b0000047ab9 */ /* 0x000fe20000000800 */
[----:B------:R-:W-:Y:S01]  /*694b0*/  @P5 STG.E.U8 desc[UR58][R64.64], R69 ;  /* 0x0000004540005986 */ /* 0x000fe2000c10113a */
[----:B------:R-:W-:Y:S01]  /*694c0*/  ISETP.GE.AND P5, PT, R6, UR4, PT ;  /* 0x0000000406007c0c */ /* 0x000fe2000bfa6270 */
[----:B------:R-:W-:Y:S01]  /*694d0*/  VIADD R6, R0, 0x1ef ;  /* 0x000001ef00067836 */ /* 0x000fe20000000000 */
[----:B------:R-:W-:Y:S01]  /*694e0*/  ULDC UR5, c[0x0][0x228] ;  /* 0x00008a0000057ab9 */ /* 0x000fe20000000800 */
[----:B------:R1:W-:Y:S01]  /*694f0*/  @P6 STG.E.U8 desc[UR58][R60.64], R67 ;  /* 0x000000433c006986 */ /* 0x0003e2000c10113a */
[C---:B0-----:R-:W-:Y:S02]  /*69500*/  PRMT R7, R237.reuse, 0x7772, RZ ;  /* 0x00007772ed077816 */ /* 0x041fe400000000ff */
[----:B------:R-:W-:Y:S01]  /*69510*/  ISETP.LT.AND P6, PT, R2, UR5, !P5 ;  /* 0x0000000502007c0c */ /* 0x000fe2000efc1270 */
[----:B------:R-:W-:Y:S01]  /*69520*/  ULDC UR4, c[0x0][0x22c] ;  /* 0x00008b0000047ab9 */ /* 0x000fe20000000800 */
[----:B------:R-:W-:Y:S01]  /*69530*/  PRMT R63, R237, 0x7773, RZ ;  /* 0x00007773ed3f7816 */ /* 0x000fe200000000ff */
[----:B------:R-:W-:Y:S01]  /*69540*/  ULDC UR5, c[0x0][0x228] ;  /* 0x00008a0000057ab9 */ /* 0x000fe20000000800 */
[----:B------:R0:W-:Y:S01]  /*69550*/  @P2 STG.E.U8 desc[UR58][R56.64], R7 ;  /* 0x0000000738002986 */ /* 0x0001e2000c10113a */
[----:B------:R-:W-:Y:S01]  /*69560*/  ISETP.GE.AND P2, PT, R6, UR4, PT ;  /* 0x0000000406007c0c */ /* 0x000fe2000bf46270 */
[----:B------:R-:W-:-:S02]  /*69570*/  ULDC UR4, c[0x0][0x228] ;  /* 0x00008a0000047ab9 */ /* 0x000fc40000000800 */
[----:B------:R2:W-:Y:S01]  /*69580*/  @P0 STG.E.U8 desc[UR58][R58.64], R63 ;  /* 0x0000003f3a000986 */ /* 0x0005e2000c10113a */
[----:B------:R-:W-:Y:S02]  /*69590*/  ISETP.LT.AND P5, PT, R3, UR4, !P5 ;  /* 0x0000000403007c0c */ /* 0x000fe4000efa1270 */
[----:B------:R-:W-:Y:S02]  /*695a0*/  ISETP.LT.AND P0, PT, R2, UR5, !P2 ;  /* 0x0000000502007c0c */ /* 0x000fe4000d701270 */
[----:B-1----:R-:W-:Y:S01]  /*695b0*/  PRMT R61, R251, 0x7770, RZ ;  /* 0x00007770fb3d7816 */ /* 0x002fe200000000ff */
[----:B------:R-:W-:Y:S01]  /*695c0*/  VIADD R6, R0, 0x1f0 ;  /* 0x000001f000067836 */ /* 0x000fe20000000000 */
[----:B------:R-:W-:Y:S01]  /*695d0*/  ULDC UR4, c[0x0][0x22c] ;  /* 0x00008b0000047ab9 */ /* 0x000fe20000000800 */
[----:B------:R-:W-:Y:S02]  /*695e0*/  ULDC UR5, c[0x0][0x228] ;  /* 0x00008a0000057ab9 */ /* 0x000fe40000000800 */
[----:B------:R-:W-:Y:S01]  /*695f0*/  @P6 STG.E.U8 desc[UR58][R54.64], R61 ;  /* 0x0000003d36006986 */ /* 0x000fe2000c10113a */
[----:B------:R-:W-:-:S02]  /*69600*/  ISETP.GE.AND P6, PT, R6, UR4, PT ;  /* 0x0000000406007c0c */ /* 0x000fc4000bfc6270 */
[C---:B0-----:R-:W-:Y:S01]  /*69610*/  PRMT R7, R251.reuse, 0x7771, RZ ;  /* 0x00007771fb077816 */ /* 0x041fe200000000ff */
[----:B------:R-:W-:Y:S01]  /*69620*/  ULDC UR4, c[0x0][0x228] ;  /* 0x00008a0000047ab9 */ /* 0x000fe20000000800 */
[----:B------:R-:W-:Y:S02]  /*69630*/  PRMT R57, R251, 0x7772, RZ ;  /* 0x00007772fb397816 */ /* 0x000fe400000000ff */
[----:B------:R-:W-:Y:S01]  /*69640*/  ISETP.LT.AND P2, PT, R3, UR4, !P2 ;  /* 0x0000000403007c0c */ /* 0x000fe2000d741270 */
[----:B------:R-:W-:Y:S01]  /*69650*/  ULDC UR4, c[0x0][0x228] ;  /* 0x00008a0000047ab9 */ /* 0x000fe20000000800 */
[----:B------:R0:W-:Y:S04]  /*69660*/  @P5 STG.E.U8 desc[UR58][R48.64], R7 ;  /* 0x0000000730005986 */ /* 0x0001e8000c10113a */
[----:B------:R-:W-:Y:S01]  /*69670*/  @P0 STG.E.U8 desc[UR58][R52.64], R57 ;  /* 0x0000003934000986 */ /* 0x000fe2000c10113a */
[----:B------:R-:W-:Y:S01]  /*69680*/  ISETP.LT.AND P0, PT, R2, UR4, !P6 ;  /* 0x0000000402007c0c */ /* 0x000fe2000f701270 */
[----:B------:R-:W-:Y:S01]  /*69690*/  VIADD R6, R0, 0x1f1 ;  /* 0x000001f100067836 */ /* 0x000fe20000000000 */
[----:B--2---:R-:W-:Y:S01]  /*696a0*/  PRMT R59, R251, 0x7773, RZ ;  /* 0x00007773fb3b7816 */ /* 0x004fe200000000ff */
[----:B------:R-:W-:Y:S01]  /*696b0*/  ULDC UR4, c[0x0][0x22c] ;  /* 0x00008b0000047ab9 */ /* 0x000fe20000000800 */
[----:B------:R-:W-:Y:S01]  /*696c0*/  ISETP.LT.AND P6, PT, R3, UR5, !P6 ;  /* 0x0000000503007c0c */ /* 0x000fe2000f7c1270 */
[----:B------:R-:W-:Y:S01]  /*696d0*/  ULDC UR5, c[0x0][0x228] ;  /* 0x00008a0000057ab9 */ /* 0x000fe20000000800 */
[----:B------:R-:W-:Y:S01]  /*696e0*/  ISETP.GE.AND P5, PT, R6, UR4, PT ;  /* 0x0000000406007c0c */ /* 0x000fe2000bfa6270 */
[----:B------:R-:W-:Y:S01]  /*696f0*/  VIADD R6, R0, 0x1f2 ;  /* 0x000001f200067836 */ /* 0x000fe20000000000 */
[----:B------:R-:W-:Y:S01]  /*69700*/  ULDC UR4, c[0x0][0x22c] ;  /* 0x00008b0000047ab9 */ /* 0x000fe20000000800 */
[----:B------:R1:W-:Y:S01]  /*69710*/  @P2 STG.E.U8 desc[UR58][R50.64], R59 ;  /* 0x0000003b32002986 */ /* 0x0003e2000c10113a */
[----:B0-----:R-:W-:-:S02]  /*69720*/  PRMT R7, R224, 0x7770, RZ ;  /* 0x00007770e0077816 */ /* 0x001fc400000000ff */
[----:B------:R-:W-:Y:S02]  /*69730*/  ISETP.LT.AND P2, PT, R2, UR5, !P5 ;  /* 0x0000000502007c0c */ /* 0x000fe4000ef41270 */
[----:B------:R-:W-:Y:S01]  /*69740*/  PRMT R49, R224, 0x7771, RZ ;  /* 0x00007771e0317816 */ /* 0x000fe200000000ff */
[----:B------:R-:W-:Y:S01]  /*69750*/  ULDC UR5, c[0x0][0x228] ;  /* 0x00008a0000057ab9 */ /* 0x000fe20000000800 */
[----:B------:R0:W-:Y:S01]  /*69760*/  @P0 STG.E.U8 desc[UR58][R44.64], R7 ;  /* 0x000000072c000986 */ /* 0x0001e2000c10113a */
[----:B------:R-:W-:Y:S01]  /*69770*/  ISETP.GE.AND P0, PT, R6, UR4, PT ;  /* 0x0000000406007c0c */ /* 0x000fe2000bf06270 */
[----:B------:R-:W-:Y:S02]  /*69780*/  ULDC UR4, c[0x0][0x228] ;  /* 0x00008a0000047ab9 */ /* 0x000fe40000000800 */
[----:B------:R-:W-:Y:S01]  /*69790*/  ISETP.LT.AND P5, PT, R3, UR4, !P5 ;  /* 0x0000000403007c0c */ /* 0x000fe2000efa1270 */
[----:B------:R2:W-:Y:S01]  /*697a0*/  @P6 STG.E.U8 desc[UR58][R46.64], R49 ;  /* 0x000000312e006986 */ /* 0x0005e2000c10113a */
[----:B-1----:R-:W-:Y:S01]  /*697b0*/  PRMT R51, R224, 0x7772, RZ ;  /* 0x00007772e0337816 */ /* 0x002fe200000000ff */
[----:B------:R-:W-:Y:S01]  /*697c0*/  VIADD R6, R0, 0x1f3 ;  /* 0x000001f300067836 */ /* 0x000fe20000000000 */
[----:B------:R-:W-:Y:S01]  /*697d0*/  ISETP.LT.AND P6, PT, R2, UR5, !P0 ;  /* 0x0000000502007c0c */ /* 0x000fe2000c7c1270 */
[----:B------:R-:W-:Y:S01]  /*697e0*/  ULDC UR4, c[0x0][0x22c] ;  /* 0x00008b0000047ab9 */ /* 0x000fe20000000800 */
[----:B------:R-:W-:Y:S01]  /*697f0*/  ULDC UR5, c[0x0][0x228] ;  /* 0x00008a0000057ab9 */ /* 0x000fe20000000800 */
[----:B------:R1:W-:Y:S01]  /*69800*/  @P2 STG.E.U8 desc[UR58][R42.64], R51 ;  /* 0x000000332a002986 */ /* 0x0003e2000c10113a */
[----:B------:R-:W-:Y:S01]  /*69810*/  ISETP.GE.AND P2, PT, R6, UR4, PT ;  /* 0x0000000406007c0c */ /* 0x000fe2000bf46270 */
[----:B------:R-:W-:Y:S01]  /*69820*/  ULDC UR4, c[0x0][0x228] ;  /* 0x00008a0000047ab9 */ /* 0x000fe20000000800 */
[----:B0-----:R-:W-:-:S02]  /*69830*/  PRMT R45, R224, 0x7773, RZ ;  /* 0x00007773e02d7816 */ /* 0x001fc400000000ff */
[----:B------:R-:W-:Y:S01]  /*69840*/  ISETP.LT.AND P0, PT, R3, UR4, !P0 ;  /* 0x0000000403007c0c */ /* 0x000fe2000c701270 */
[----:B------:R-:W-:Y:S01]  /*69850*/  ULDC UR4, c[0x0][0x228] ;  /* 0x00008a0000047ab9 */ /* 0x000fe20000000800 */
[----:B--2---:R-:W-:Y:S01]  /*69860*/  PRMT R47, R225, 0x7770, RZ ;  /* 0x00007770e12f7816 */ /* 0x004fe200000000ff */
[----:B------:R-:W-:Y:S01]  /*69870*/  @P5 STG.E.U8 desc[UR58][R38.64], R45 ;  /* 0x0000002d26005986 */ /* 0x000fe2000c10113a */
[C---:B------:R-:W-:Y:S01]  /*69880*/  ISETP.LT.AND P5, PT, R2.reuse, UR5, !P2 ;  /* 0x0000000502007c0c */ /* 0x040fe2000d7a1270 */
[----:B------:R-:W-:Y:S02]  /*69890*/  ULDC UR5, c[0x0][0x228] ;  /* 0x00008a0000057ab9 */ /* 0x000fe40000000800 */
[----:B------:R-:W-:Y:S01]  /*698a0*/  @P6 STG.E.U8 desc[UR58][R40.64], R47 ;  /* 0x0000002f28006986 */ /* 0x000fe2000c10113a */
[----:B------:R-:W-:Y:S02]  /*698b0*/  ISETP.LT.AND P2, PT, R3, UR4, !P2 ;  /* 0x0000000403007c0c */ /* 0x000fe4000d741270 */
[----:B------:R-:W-:-:S02]  /*698c0*/  ISETP.LT.AND P6, PT, R2, UR5, !P1 ;  /* 0x0000000502007c0c */ /* 0x000fc4000cfc1270 */
[C---:B-1----:R-:W-:Y:S01]  /*698d0*/  PRMT R43, R225.reuse, 0x7771, RZ ;  /* 0x00007771e12b7816 */ /* 0x042fe200000000ff */
[----:B------:R-:W-:Y:S01]  /*698e0*/  VIADD R7, R0, 0x1f6 ;  /* 0x000001f600077836 */ /* 0x000fe20000000000 */
[C---:B------:R-:W-:Y:S02]  /*698f0*/  PRMT R49, R225.reuse, 0x7772, RZ ;  /* 0x00007772e1317816 */ /* 0x040fe400000000ff */
[----:B------:R-:W-:Y:S01]  /*69900*/  PRMT R225, R225, 0x7773, RZ ;  /* 0x00007773e1e17816 */ /* 0x000fe200000000ff */
[----:B------:R-:W-:Y:S01]  /*69910*/  ULDC UR4, c[0x0][0x228] ;  /* 0x00008a0000047ab9 */ /* 0x000fe20000000800 */
[----:B------:R-:W-:Y:S01]  /*69920*/  @P0 STG.E.U8 desc[UR58][R36.64], R43 ;  /* 0x0000002b24000986 */ /* 0x000fe2000c10113a */
[----:B------:R-:W-:Y:S02]  /*69930*/  ISETP.GE.AND P0, PT, R7, UR13, PT ;  /* 0x0000000d07007c0c */ /* 0x000fe4000bf06270 */
[----:B------:R-:W-:Y:S01]  /*69940*/  PRMT R7, R226, 0x7770, RZ ;  /* 0x00007770e2077816 */ /* 0x000fe200000000ff */
[----:B------:R-:W0:Y:S04]  /*69950*/  LDS.128 R36, [R252] ;  /* 0x00000000fc247984 */ /* 0x000e280000000c00 */
[----:B------:R1:W-:Y:S01]  /*69960*/  @P5 STG.E.U8 desc[UR58][R34.64], R49 ;  /* 0x0000003122005986 */ /* 0x0003e2000c10113a */
[----:B------:R-:W-:-:S03]  /*69970*/  ISETP.LT.AND P1, PT, R3, UR4, !P1 ;  /* 0x0000000403007c0c */ /* 0x000fc6000cf21270 */
[----:B------:R2:W-:Y:S01]  /*69980*/  @P2 STG.E.U8 desc[UR58][R30.64], R225 ;  /* 0x000000e11e002986 */ /* 0x0005e2000c10113a */
[----:B------:R-:W-:-:S03]  /*69990*/  ULDC UR4, c[0x0][0x228] ;  /* 0x00008a0000047ab9 */ /* 0x000fc60000000800 */
[----:B------:R3:W-:Y:S01]  /*699a0*/  @P6 STG.E.U8 desc[UR58][R32.64], R7 ;  /* 0x0000000720006986 */ /* 0x0007e2000c10113a */
[----:B------:R-:W-:Y:S01]  /*699b0*/  ULDC UR5, c[0x0][0x228] ;  /* 0x00008a0000057ab9 */ /* 0x000fe20000000800 */
[----:B------:R-:W-:Y:S02]  /*699c0*/  ISETP.LT.AND P6, PT, R2, UR4, !P3 ;  /* 0x0000000402007c0c */ /* 0x000fe4000dfc1270 */
[----:B------:R-:W-:Y:S01]  /*699d0*/  ISETP.LT.AND P3, PT, R3, UR5, !P3 ;  /* 0x0000000503007c0c */ /* 0x000fe2000df61270 */
[----:B------:R-:W-:Y:S01]  /*699e0*/  VIADD R6, R0, 0x1f7 ;  /* 0x000001f700067836 */ /* 0x000fe20000000000 */
[----:B------:R-:W-:Y:S01]  /*699f0*/  ULDC UR4, c[0x0][0x228] ;  /* 0x00008a0000047ab9 */ /* 0x000fe20000000800 */
[----:B------:R-:W-:Y:S01]  /*69a00*/  ULDC UR5, c[0x0][0x228] ;  /* 0x00008a0000057ab9 */ /* 0x000fe20000000800 */
[C---:B-1----:R-:W-:Y:S02]  /*69a10*/  PRMT R35, R226.reuse, 0x7771, RZ ;  /* 0x00007771e2237816 */ /* 0x042fe400000000ff */
[----:B--2---:R-:W-:-:S02]  /*69a20*/  PRMT R31, R226, 0x7772, RZ ;  /* 0x00007772e21f7816 */ /* 0x004fc400000000ff */
[----:B---3--:R-:W-:Y:S02]  /*69a30*/  PRMT R33, R226, 0x7773, RZ ;  /* 0x00007773e2217816 */ /* 0x008fe400000000ff */
[----:B------:R-:W-:Y:S01]  /*69a40*/  ISETP.GE.AND P5, PT, R6, UR7, PT ;  /* 0x0000000706007c0c */ /* 0x000fe2000bfa6270 */
[----:B------:R1:W-:Y:S01]  /*69a50*/  @P1 STG.E.U8 desc[UR58][R12.64], R35 ;  /* 0x000000230c001986 */ /* 0x0003e2000c10113a */
[----:B------:R-:W-:-:S03]  /*69a60*/  ISETP.LT.AND P1, PT, R2, UR4, !P0 ;  /* 0x0000000402007c0c */ /* 0x000fc6000c721270 */
[----:B------:R-:W-:Y:S01]  /*69a70*/  @P6 STG.E.U8 desc[UR58][R28.64], R31 ;  /* 0x0000001f1c006986 */ /* 0x000fe2000c10113a */
[----:B------:R-:W-:-:S03]  /*69a80*/  ULDC UR4, c[0x0][0x228] ;  /* 0x00008a0000047ab9 */ /* 0x000fc60000000800 */
[----:B------:R2:W-:Y:S01]  /*69a90*/  @P3 STG.E.U8 desc[UR58][R16.64], R33 ;  /* 0x0000002110003986 */ /* 0x0005e2000c10113a */
[----:B------:R-:W-:Y:S02]  /*69aa0*/  ISETP.LT.AND P3, PT, R2, UR4, !P5 ;  /* 0x0000000402007c0c */ /* 0x000fe4000ef61270 */
[C---:B------:R-:W-:Y:S01]  /*69ab0*/  ISETP.LT.AND P0, PT, R3.reuse, UR5, !P0 ;  /* 0x0000000503007c0c */ /* 0x040fe2000c701270 */
[----:B------:R-:W-:Y:S01]  /*69ac0*/  ULDC UR4, c[0x0][0x228] ;  /* 0x00008a0000047ab9 */ /* 0x000fe20000000800 */
[----:B------:R-:W-:Y:S01]  /*69ad0*/  VIADD R6, R0, 0x1f8 ;  /* 0x000001f800067836 */ /* 0x000fe20000000000 */
[----:B------:R-:W-:Y:S01]  /*69ae0*/  ISETP.LT.AND P5, PT, R3, UR4, !P5 ;  /* 0x0000000403007c0c */ /* 0x000fe2000efa1270 */
[----:B------:R-:W-:Y:S01]  /*69af0*/  ULDC UR5, c[0x0][0x228] ;  /* 0x00008a0000057ab9 */ /* 0x000fe20000000800 */
[----:B------:R-:W-:Y:S01]  /*69b00*/  ULDC UR4, c[0x0][0x228] ;  /* 0x00008a0000047ab9 */ /* 0x000fe20000000800 */
[C---:B-1----:R-:W-:Y:S02]  /*69b10*/  PRMT R13, R227.reuse, 0x7770, RZ ;  /* 0x00007770e30d7816 */ /* 0x042fe400000000ff */
[----:B------:R-:W-:Y:S01]  /*69b20*/  ISETP.GE.AND P2, PT, R6, UR19, PT ;  /* 0x0000001306007c0c */ /* 0x000fe2000bf46270 */
[----:B------:R-:W-:Y:S01]  /*69b30*/  VIADD R6, R0, 0x1f9 ;  /* 0x000001f900067836 */ /* 0x000fe20000000000 */
[----:B------:R-:W-:-:S02]  /*69b40*/  PRMT R35, R227, 0x7771, RZ ;  /* 0x00007771e3237816 */ /* 0x000fc400000000ff */
[C---:B--2---:R-:W-:Y:S02]  /*69b50*/  PRMT R17, R227.reuse, 0x7772, RZ ;  /* 0x00007772e3117816 */ /* 0x044fe400000000ff */
[----:B------:R-:W-:Y:S01]  /*69b60*/  PRMT R227, R227, 0x7773, RZ ;  /* 0x00007773e3e37816 */ /* 0x000fe200000000ff */
[----:B------:R1:W-:Y:S01]  /*69b70*/  @P1 STG.E.U8 desc[UR58][R24.64], R13 ;  /* 0x0000000d18001986 */ /* 0x0003e2000c10113a */
[----:B------:R-:W-:Y:S02]  /*69b80*/  ISETP.GE.AND P6, PT, R6, UR17, PT ;  /* 0x0000001106007c0c */ /* 0x000fe4000bfc6270 */
[----:B------:R-:W-:Y:S01]  /*69b90*/  ISETP.LT.AND P1, PT, R2, UR5, !P2 ;  /* 0x0000000502007c0c */ /* 0x000fe2000d721270 */
[----:B------:R-:W-:Y:S01]  /*69ba0*/  @P0 STG.E.U8 desc[UR58][R26.64], R35 ;  /* 0x000000231a000986 */ /* 0x000fe2000c10113a */
[----:B------:R-:W-:-:S03]  /*69bb0*/  VIADD R7, R0, 0x1fa ;  /* 0x000001fa00077836 */ /* 0x000fc60000000000 */
[----:B------:R2:W-:Y:S01]  /*69bc0*/  @P3 STG.E.U8 desc[UR58][R22.64], R17 ;  /* 0x0000001116003986 */ /* 0x0005e2000c10113a */
[----:B------:R-:W-:Y:S01]  /*69bd0*/  ULDC UR5, c[0x0][0x228] ;  /* 0x00008a0000057ab9 */ /* 0x000fe20000000800 */
[----:B------:R-:W-:Y:S02]  /*69be0*/  ISETP.LT.AND P2, PT, R3, UR4, !P2 ;  /* 0x0000000403007c0c */ /* 0x000fe4000d741270 */
[----:B------:R3:W-:Y:S01]  /*69bf0*/  @P5 STG.E.U8 desc[UR58][R18.64], R227 ;  /* 0x000000e312005986 */ /* 0x0007e2000c10113a */
[----:B------:R-:W-:Y:S01]  /*69c00*/  ISETP.LT.AND P5, PT, R2, UR5, !P6 ;  /* 0x0000000502007c0c */ /* 0x000fe2000f7a1270 */
[----:B------:R-:W-:Y:S01]  /*69c10*/  ULDC UR4, c[0x0][0x228] ;  /* 0x00008a0000047ab9 */ /* 0x000fe20000000800 */
[----:B------:R-:W-:Y:S01]  /*69c20*/  VIADD R6, R0, 0x1fb ;  /* 0x000001fb00067836 */ /* 0x000fe20000000000 */
[----:B------:R-:W-:Y:S02]  /*69c30*/  ISETP.GE.AND P0, PT, R7, UR15, PT ;  /* 0x0000000f07007c0c */ /* 0x000fe4000bf06270 */
[----:B0-----:R-:W-:-:S02]  /*69c40*/  PRMT R7, R36, 0x7770, RZ ;  /* 0x0000777024077816 */ /* 0x001fc400000000ff */
[----:B------:R-:W-:Y:S02]  /*69c50*/  ISETP.LT.AND P6, PT, R3, UR4, !P6 ;  /* 0x0000000403007c0c */ /* 0x000fe4000f7c1270 */
[----:B-1----:R-:W-:Y:S02]  /*69c60*/  PRMT R13, R36, 0x7771, RZ ;  /* 0x00007771240d7816 */ /* 0x002fe400000000ff */
[----:B------:R-:W-:Y:S01]  /*69c70*/  ISETP.GE.AND P3, PT, R6, UR29, PT ;  /* 0x0000001d06007c0c */ /* 0x000fe2000bf66270 */
[----:B------:R-:W-:Y:S01]  /*69c80*/  ULDC UR5, c[0x0][0x228] ;  /* 0x00008a0000057ab9 */ /* 0x000fe20000000800 */
[----:B--2---:R-:W-:Y:S01]  /*69c90*/  PRMT R17, R36, 0x7772, RZ ;  /* 0x0000777224117816 */ /* 0x004fe200000000ff */
[----:B------:R0:W-:Y:S01]  /*69ca0*/  @P1 STG.E.U8 desc[UR58][R20.64], R7 ;  /* 0x0000000714001986 */ /* 0x0001e2000c10113a */
[----:B------:R-:W-:Y:S01]  /*69cb0*/  VIADD R6, R0, 0x1fc ;  /* 0x000001fc00067836 */ /* 0x000fe20000000000 */
[----:B------:R-:W-:Y:S01]  /*69cc0*/  ULDC UR4, c[0x0][0x228] ;  /* 0x00008a0000047ab9 */ /* 0x000fe20000000800 */
[----:B------:R-:W-:-:S02]  /*69cd0*/  ISETP.LT.AND P1, PT, R2, UR5, !P0 ;  /* 0x0000000502007c0c */ /* 0x000fc4000c721270 */
[C---:B------:R-:W-:Y:S01]  /*69ce0*/  ISETP.LT.AND P0, PT, R3.reuse, UR4, !P0 ;  /* 0x0000000403007c0c */ /* 0x040fe2000c701270 */
[----:B------:R1:W-:Y:S01]  /*69cf0*/  @P2 STG.E.U8 desc[UR58][R14.64], R13 ;  /* 0x0000000d0e002986 */ /* 0x0003e2000c10113a */
[----:B---3--:R-:W-:Y:S01]  /*69d00*/  PRMT R19, R36, 0x7773, RZ ;  /* 0x0000777324137816 */ /* 0x008fe200000000ff */
[----:B------:R-:W-:Y:S02]  /*69d10*/  ULDC UR4, c[0x0][0x228] ;  /* 0x00008a0000047ab9 */ /* 0x000fe40000000800 */
[----:B------:R-:W-:Y:S01]  /*69d20*/  @P5 STG.E.U8 desc[UR58][R160.64], R17 ;  /* 0x00000011a0005986 */ /* 0x000fe2000c10113a */
[----:B------:R-:W-:Y:S02]  /*69d30*/  ISETP.GE.AND P2, PT, R6, UR27, PT ;  /* 0x0000001b06007c0c */ /* 0x000fe4000bf46270 */
[----:B------:R-:W-:Y:S01]  /*69d40*/  ISETP.LT.AND P5, PT, R2, UR4, !P3 ;  /* 0x0000000402007c0c */ /* 0x000fe2000dfa1270 */
[----:B------:R-:W-:Y:S01]  /*69d50*/  ULDC UR4, c[0x0][0x228] ;  /* 0x00008a0000047ab9 */ /* 0x000fe20000000800 */
[----:B------:R-:W-:Y:S01]  /*69d60*/  ULDC UR5, c[0x0][0x228] ;  /* 0x00008a0000057ab9 */ /* 0x000fe20000000800 */
[----:B------:R-:W-:Y:S01]  /*69d70*/  @P6 STG.E.U8 desc[UR58][R156.64], R19 ;  /* 0x000000139c006986 */ /* 0x000fe2000c10113a */
[----:B------:R-:W-:-:S02]  /*69d80*/  ISETP.LT.AND P3, PT, R3, UR4, !P3 ;  /* 0x0000000403007c0c */ /* 0x000fc4000df61270 */
[C---:B0-----:R-:W-:Y:S02]  /*69d90*/  PRMT R7, R37.reuse, 0x7770, RZ ;  /* 0x0000777025077816 */ /* 0x041fe400000000ff */
[----:B------:R-:W-:Y:S01]  /*69da0*/  ISETP.LT.AND P6, PT, R2, UR5, !P2 ;  /* 0x0000000502007c0c */ /* 0x000fe2000d7c1270 */
[----:B------:R-:W-:Y:S01]  /*69db0*/  VIADD R6, R0, 0x1fd ;  /* 0x000001fd00067836 */ /* 0x000fe20000000000 */
[C---:B-1----:R-:W-:Y:S02]  /*69dc0*/  PRMT R13, R37.reuse, 0x7771, RZ ;  /* 0x00007771250d7816 */ /* 0x042fe400000000ff */
[----:B------:R-:W-:Y:S01]  /*69dd0*/  PRMT R15, R38, 0x7770, RZ ;  /* 0x00007770260f7816 */ /* 0x000fe200000000ff */
[----:B------:R0:W-:Y:S01]  /*69de0*/  @P1 STG.E.U8 desc[UR58][R158.64], R7 ;  /* 0x000000079e001986 */ /* 0x0001e2000c10113a */
[----:B------:R-:W-:Y:S01]  /*69df0*/  VIADD R0, R0, 0x1fe ;  /* 0x000001fe00007836 */ /* 0x000fe20000000000 */
[----:B------:R-:W-:Y:S02]  /*69e00*/  ISETP.GE.AND P1, PT, R6, UR25, PT ;  /* 0x0000001906007c0c */ /* 0x000fe4000bf26270 */
[----:B------:R1:W-:Y:S01]  /*69e10*/  @P0 STG.E.U8 desc[UR58][R152.64], R13 ;  /* 0x0000000d98000986 */ /* 0x0003e2000c10113a */
[----:B------:R-:W-:Y:S01]  /*69e20*/  ULDC UR4, c[0x0][0x228] ;  /* 0x00008a0000047ab9 */ /* 0x000fe20000000800 */
[----:B------:R-:W-:Y:S01]  /*69e30*/  ULDC UR5, c[0x0][0x228] ;  /* 0x00008a0000057ab9 */ /* 0x000fe20000000800 */
[----:B------:R-:W-:Y:S01]  /*69e40*/  ISETP.GE.AND P0, PT, R0, UR9, PT ;  /* 0x0000000900007c0c */ /* 0x000fe2000bf06270 */
[----:B------:R-:W-:Y:S01]  /*69e50*/  ULDC UR7, c[0x0][0x228] ;  /* 0x00008a0000077ab9 */ /* 0x000fe20000000800 */
[----:B0-----:R-:W-:-:S02]  /*69e60*/  PRMT R7, R37, 0x7772, RZ ;  /* 0x0000777225077816 */ /* 0x001fc400000000ff */
[----:B------:R-:W-:Y:S02]  /*69e70*/  PRMT R37, R37, 0x7773, RZ ;  /* 0x0000777325257816 */ /* 0x000fe400000000ff */
[C---:B------:R-:W-:Y:S01]  /*69e80*/  ISETP.LT.AND P2, PT, R3.reuse, UR4, !P2 ;  /* 0x0000000403007c0c */ /* 0x040fe2000d741270 */
[----:B------:R-:W-:Y:S01]  /*69e90*/  ULDC UR4, c[0x0][0x228] ;  /* 0x00008a0000047ab9 */ /* 0x000fe20000000800 */
[----:B------:R0:W-:Y:S04]  /*69ea0*/  @P5 STG.E.U8 desc[UR58][R148.64], R7 ;  /* 0x0000000794005986 */ /* 0x0001e8000c10113a */
[----:B------:R-:W-:Y:S04]  /*69eb0*/  @P3 STG.E.U8 desc[UR58][R154.64], R37 ;  /* 0x000000259a003986 */ /* 0x000fe8000c10113a */
[----:B------:R2:W-:Y:S01]  /*69ec0*/  @P6 STG.E.U8 desc[UR58][R150.64], R15 ;  /* 0x0000000f96006986 */ /* 0x0005e2000c10113a */
[----:B------:R-:W-:Y:S01]  /*69ed0*/  ISETP.LT.AND P6, PT, R2, UR5, !P1 ;  /* 0x0000000502007c0c */ /* 0x000fe2000cfc1270 */
[----:B------:R-:W-:Y:S01]  /*69ee0*/  ULDC UR5, c[0x0][0x228] ;  /* 0x00008a0000057ab9 */ /* 0x000fe20000000800 */
[----:B------:R-:W-:-:S02]  /*69ef0*/  ISETP.LT.AND P1, PT, R3, UR4, !P1 ;  /* 0x0000000403007c0c */ /* 0x000fc4000cf21270 */
[C---:B------:R-:W-:Y:S02]  /*69f00*/  ISETP.LT.AND P5, PT, R2.reuse, UR6, !P0 ;  /* 0x0000000602007c0c */ /* 0x040fe4000c7a1270 */
[C---:B------:R-:W-:Y:S02]  /*69f10*/  ISETP.LT.AND P0, PT, R3.reuse, UR5, !P0 ;  /* 0x0000000503007c0c */ /* 0x040fe4000c701270 */
[----:B------:R-:W-:Y:S02]  /*69f20*/  ISETP.LT.AND P3, PT, R2, UR7, !P4 ;  /* 0x0000000702007c0c */ /* 0x000fe4000e761270 */
[----:B------:R-:W-:Y:S02]  /*69f30*/  ISETP.LT.AND P4, PT, R3, UR7, !P4 ;  /* 0x0000000703007c0c */ /* 0x000fe4000e781270 */
[C---:B------:R-:W-:Y:S02]  /*69f40*/  PRMT R3, R38.reuse, 0x7771, RZ ;  /* 0x0000777126037816 */ /* 0x040fe400000000ff */
[----:B-1----:R-:W-:-:S02]  /*69f50*/  PRMT R13, R38, 0x7773, RZ ;  /* 0x00007773260d7816 */ /* 0x002fc400000000ff */
[----:B0-----:R-:W-:Y:S02]  /*69f60*/  PRMT R7, R38, 0x7772, RZ ;  /* 0x0000777226077816 */ /* 0x001fe400000000ff */
[C---:B------:R-:W-:Y:S02]  /*69f70*/  PRMT R17, R39.reuse, 0x7771, RZ ;  /* 0x0000777127117816 */ /* 0x040fe400000000ff */
[C---:B--2---:R-:W-:Y:S02]  /*69f80*/  PRMT R15, R39.reuse, 0x7770, RZ ;  /* 0x00007770270f7816 */ /* 0x044fe400000000ff */
[C---:B------:R-:W-:Y:S01]  /*69f90*/  PRMT R19, R39.reuse, 0x7772, RZ ;  /* 0x0000777227137816 */ /* 0x040fe200000000ff */
[----:B------:R0:W-:Y:S04]  /*69fa0*/  @P2 STG.E.U8 desc[UR58][R142.64], R3 ;  /* 0x000000038e002986 */ /* 0x0001e8000c10113a */
[----:B------:R0:W-:Y:S04]  /*69fb0*/  @P6 STG.E.U8 desc[UR58][R146.64], R7 ;  /* 0x0000000792006986 */ /* 0x0001e8000c10113a */
[----:B------:R0:W-:Y:S04]  /*69fc0*/  @P1 STG.E.U8 desc[UR58][R144.64], R13 ;  /* 0x0000000d90001986 */ /* 0x0001e8000c10113a */
[----:B------:R0:W-:Y:S04]  /*69fd0*/  @P5 STG.E.U8 desc[UR58][R162.64], R15 ;  /* 0x0000000fa2005986 */ /* 0x0001e8000c10113a */
[----:B------:R0:W-:Y:S04]  /*69fe0*/  @P0 STG.E.U8 desc[UR58][R4.64], R17 ;  /* 0x0000001104000986 */ /* 0x0001e8000c10113a */
[----:B------:R0:W-:Y:S01]  /*69ff0*/  @P3 STG.E.U8 desc[UR58][R10.64], R19 ;  /* 0x000000130a003986 */ /* 0x0001e2000c10113a */
[----:B------:R-:W-:Y:S01]  /*6a000*/  PRMT R39, R39, 0x7773, RZ ;  /* 0x0000777327277816 */ /* 0x000fe200000000ff */
[----:B------:R-:W-:Y:S06]  /*6a010*/  @!P4 EXIT ;  /* 0x000000000000c94d */ /* 0x000fec0003800000 */
[----:B------:R-:W-:Y:S01]  /*6a020*/  STG.E.U8 desc[UR58][R8.64], R39 ;  /* 0x0000002708007986 */ /* 0x000fe2000c10113a */
[----:B------:R-:W-:Y:S05]  /*6a030*/  EXIT ;  /* 0x000000000000794d */ /* 0x000fea0003800000 */
.L_x_2:
[----:B------:R-:W-:-:S00]  /*6a040*/  BRA `(.L_x_2) ;  /* 0xfffffffc00fc7947 */ /* 0x000fc0000383ffff */
[----:B------:R-:W-:-:S00]  /*6a050*/  NOP ;  /* 0x0000000000007918 */ /* 0x000fc00000000000 */
        /* <DEDUP_REMOVED lines=10> */
.L_x_3:


//--------------------- .nv.shared.matmul_kernel  --------------------------
	.section	.nv.shared.matmul_kernel,"aw",@nobits
	.sectionflags	@""
	.align	16
	.zero		1024


//--------------------- .nv.shared.reserved.0     --------------------------
	.section	.nv.shared.reserved.0,"aw",@nobits
	.weak		__nv_reservedSMEM_offset_0_alias
	.size		__nv_reservedSMEM_offset_0_alias, 0, 0
	.other		__nv_reservedSMEM_offset_0_alias,@"STO_CUDA_RESERVED_SHARED STV_DEFAULT"
__nv_reservedSMEM_offset_0_alias:
	.zero		0


//--------------------- .nv.constant0.matmul_kernel --------------------------
	.section	.nv.constant0.matmul_kernel,"a",@progbits
	.sectionflags	@""
	.align	4
.nv.constant0.matmul_kernel:
	.zero		608


//--------------------- SYMBOLS --------------------------

	.type		.nv.reservedSmem.offset0,@object
	.size		.nv.reservedSmem.offset0,0x4
